def matmul_kernel(
    a_ptr,
    b_ptr,
    c_ptr,
    M,
    N,
    K,
    stride_am,
    stride_ak,
    stride_bk,
    stride_bn,
    stride_cm,
    stride_cn,
    BLOCK_M: tl.constexpr,
    BLOCK_N: tl.constexpr,
    BLOCK_K: tl.constexpr,
    GROUP_M: tl.constexpr,
):
    pid = tl.program_id(axis=0)
    num_pid_m = tl.cdiv(M, BLOCK_M)
    num_pid_n = tl.cdiv(N, BLOCK_N)
    num_pid_in_group = GROUP_M * num_pid_n
    group_id = pid // num_pid_in_group
    first_pid_m = group_id * GROUP_M
    group_size_m = min(num_pid_m - first_pid_m, GROUP_M)
    pid_m = first_pid_m + ((pid % num_pid_in_group) % group_size_m)
    pid_n = (pid % num_pid_in_group) // group_size_m

    offs_am = (pid_m * BLOCK_M + tl.arange(0, BLOCK_M)) % M
    offs_bn = (pid_n * BLOCK_N + tl.arange(0, BLOCK_N)) % N
    offs_k = tl.arange(0, BLOCK_K)
    a_ptrs = a_ptr + offs_am[:, None] * stride_am + offs_k[None, :] * stride_ak
    b_ptrs = b_ptr + offs_k[:, None] * stride_bk + offs_bn[None, :] * stride_bn

    acc = tl.zeros((BLOCK_M, BLOCK_N), dtype=tl.float32)
    for kk in range(0, tl.cdiv(K, BLOCK_K)):
        a = tl.load(a_ptrs, mask=offs_k[None, :] < K - kk * BLOCK_K, other=0.0)
        b = tl.load(b_ptrs, mask=offs_k[:, None] < K - kk * BLOCK_K, other=0.0)
        acc = tl.dot(a, b, acc)
        a_ptrs += BLOCK_K * stride_ak
        b_ptrs += BLOCK_K * stride_bk

    c = acc.to(c_ptr.dtype.element_ty)
    offs_cm = pid_m * BLOCK_M + tl.arange(0, BLOCK_M)
    offs_cn = pid_n * BLOCK_N + tl.arange(0, BLOCK_N)
    c_ptrs = c_ptr + offs_cm[:, None] * stride_cm + offs_cn[None, :] * stride_cn
    mask = (offs_cm[:, None] < M) & (offs_cn[None, :] < N)
    tl.store(c_ptrs, c, mask=mask)

# config = {"BLOCK_K": 64, "BLOCK_M": 256, "BLOCK_N": 256, "GROUP_M": 8, "arch": "sm_100", "dtype": "fp16", "num_ctas": 1, "num_stages": 3, "num_warps": 16}
# arch = sm_100


// ===== COMPILED SASS (sm_100a) =====

	.target	sm_100a

	.elftype	@"ET_EXEC"


//--------------------- .note.nv.tkinfo           --------------------------
	.section	.note.nv.tkinfo,"",@"SHT_NOTE"
	.sectionflags	@"SHF_NOTE_NV_TKINFO"
	.tkinfo
        /*0018*/ 	.word	0x00000081
        /*0030*/ 	.string	""
        /*0030*/ 	.string	"ptxas-blackwell"
        /*0030*/ 	.string	"Cuda compilation tools, release 12.9, V12.9.86"
        /*0030*/ 	.string	"Build cuda_12.9.r12.9/compiler.36037853_0"
        /*0030*/ 	.string	"-v  -suppress-debug-info  -lineinfo  -arch sm_100a "



//--------------------- .note.nv.cuver            --------------------------
	.section	.note.nv.cuver,"",@"SHT_NOTE"
	.sectionflags	@"SHF_NOTE_NV_CUVER"
        /*0018*/ 	.short	0x0001
        /*001a*/ 	.short	0x0064
        /*001c*/ 	.short	0x0001
        /*001e*/ 	.short	0x0000
        /*0020*/ 	.short	0x0001
        /*0022*/ 	.short	0x0000


//--------------------- .nv.info                  --------------------------
	.section	.nv.info,"",@"SHT_CUDA_INFO"
	.align	4


	//----- nvinfo : EIATTR_REGCOUNT
	.align		4
        /*0000*/ 	.byte	0x04, 0x2f
        /*0002*/ 	.short	(.L_1 - .L_0)
	.align		4
.L_0:
        /*0004*/ 	.word	index@(matmul_kernel)
        /*0008*/ 	.word	0x00000020


	//----- nvinfo : EIATTR_FRAME_SIZE
	.align		4
.L_1:
        /*000c*/ 	.byte	0x04, 0x11
        /*000e*/ 	.short	(.L_3 - .L_2)
	.align		4
.L_2:
        /*0010*/ 	.word	index@(matmul_kernel)
        /*0014*/ 	.word	0x00000f48


	//----- nvinfo : EIATTR_MIN_STACK_SIZE
	.align		4
.L_3:
        /*0018*/ 	.byte	0x04, 0x12
        /*001a*/ 	.short	(.L_5 - .L_4)
	.align		4
.L_4:
        /*001c*/ 	.word	index@(matmul_kernel)
        /*0020*/ 	.word	0x00000f48
.L_5:


//--------------------- .nv.info.matmul_kernel    --------------------------
	.section	.nv.info.matmul_kernel,"",@"SHT_CUDA_INFO"
	.sectionflags	@""
	.align	4


	//----- nvinfo : EIATTR_CUDA_API_VERSION
	.align		4
        /*0000*/ 	.byte	0x04, 0x37
        /*0002*/ 	.short	(.L_7 - .L_6)
.L_6:
        /*0004*/ 	.word	0x00000081


	//----- nvinfo : EIATTR_KPARAM_INFO
	.align		4
.L_7:
        /*0008*/ 	.byte	0x04, 0x17
        /*000a*/ 	.short	(.L_9 - .L_8)
.L_8:
        /*000c*/ 	.word	0x00000000
        /*0010*/ 	.short	0x000d
        /*0012*/ 	.short	0x0048
        /*0014*/ 	.byte	0x00, 0xf4, 0x21, 0x00


	//----- nvinfo : EIATTR_KPARAM_INFO
	.align		4
.L_9:
        /*0018*/ 	.byte	0x04, 0x17
        /*001a*/ 	.short	(.L_11 - .L_10)
.L_10:
        /*001c*/ 	.word	0x00000000
        /*0020*/ 	.short	0x000c
        /*0022*/ 	.short	0x0040
        /*0024*/ 	.byte	0x00, 0xf4, 0x21, 0x00


	//----- nvinfo : EIATTR_KPARAM_INFO
	.align		4
.L_11:
        /*0028*/ 	.byte	0x04, 0x17
        /*002a*/ 	.short	(.L_13 - .L_12)
.L_12:
        /*002c*/ 	.word	0x00000000
        /*0030*/ 	.short	0x000b
        /*0032*/ 	.short	0x0038
        /*0034*/ 	.byte	0x00, 0xf0, 0x11, 0x00


	//----- nvinfo : EIATTR_KPARAM_INFO
	.align		4
.L_13:
        /*0038*/ 	.byte	0x04, 0x17
        /*003a*/ 	.short	(.L_15 - .L_14)
.L_14:
        /*003c*/ 	.word	0x00000000
        /*0040*/ 	.short	0x000a
        /*0042*/ 	.short	0x0034
        /*0044*/ 	.byte	0x00, 0xf0, 0x11, 0x00


	//----- nvinfo : EIATTR_KPARAM_INFO
	.align		4
.L_15:
        /*0048*/ 	.byte	0x04, 0x17
        /*004a*/ 	.short	(.L_17 - .L_16)
.L_16:
        /*004c*/ 	.word	0x00000000
        /*0050*/ 	.short	0x0009
        /*0052*/ 	.short	0x0030
        /*0054*/ 	.byte	0x00, 0xf0, 0x11, 0x00


	//----- nvinfo : EIATTR_KPARAM_INFO
	.align		4
.L_17:
        /*0058*/ 	.byte	0x04, 0x17
        /*005a*/ 	.short	(.L_19 - .L_18)
.L_18:
        /*005c*/ 	.word	0x00000000
        /*0060*/ 	.short	0x0008
        /*0062*/ 	.short	0x002c
        /*0064*/ 	.byte	0x00, 0xf0, 0x11, 0x00


	//----- nvinfo : EIATTR_KPARAM_INFO
	.align		4
.L_19:
        /*0068*/ 	.byte	0x04, 0x17
        /*006a*/ 	.short	(.L_21 - .L_20)
.L_20:
        /*006c*/ 	.word	0x00000000
        /*0070*/ 	.short	0x0007
        /*0072*/ 	.short	0x0028
        /*0074*/ 	.byte	0x00, 0xf0, 0x11, 0x00


	//----- nvinfo : EIATTR_KPARAM_INFO
	.align		4
.L_21:
        /*0078*/ 	.byte	0x04, 0x17
        /*007a*/ 	.short	(.L_23 - .L_22)
.L_22:
        /*007c*/ 	.word	0x00000000
        /*0080*/ 	.short	0x0006
        /*0082*/ 	.short	0x0024
        /*0084*/ 	.byte	0x00, 0xf0, 0x11, 0x00


	//----- nvinfo : EIATTR_KPARAM_INFO
	.align		4
.L_23:
        /*0088*/ 	.byte	0x04, 0x17
        /*008a*/ 	.short	(.L_25 - .L_24)
.L_24:
        /*008c*/ 	.word	0x00000000
        /*0090*/ 	.short	0x0005
        /*0092*/ 	.short	0x0020
        /*0094*/ 	.byte	0x00, 0xf0, 0x11, 0x00


	//----- nvinfo : EIATTR_KPARAM_INFO
	.align		4
.L_25:
        /*0098*/ 	.byte	0x04, 0x17
        /*009a*/ 	.short	(.L_27 - .L_26)
.L_26:
        /*009c*/ 	.word	0x00000000
        /*00a0*/ 	.short	0x0004
        /*00a2*/ 	.short	0x001c
        /*00a4*/ 	.byte	0x00, 0xf0, 0x11, 0x00


	//----- nvinfo : EIATTR_KPARAM_INFO
	.align		4
.L_27:
        /*00a8*/ 	.byte	0x04, 0x17
        /*00aa*/ 	.short	(.L_29 - .L_28)
.L_28:
        /*00ac*/ 	.word	0x00000000
        /*00b0*/ 	.short	0x0003
        /*00b2*/ 	.short	0x0018
        /*00b4*/ 	.byte	0x00, 0xf0, 0x11, 0x00


	//----- nvinfo : EIATTR_KPARAM_INFO
	.align		4
.L_29:
        /*00b8*/ 	.byte	0x04, 0x17
        /*00ba*/ 	.short	(.L_31 - .L_30)
.L_30:
        /*00bc*/ 	.word	0x00000000
        /*00c0*/ 	.short	0x0002
        /*00c2*/ 	.short	0x0010
        /*00c4*/ 	.byte	0x00, 0xf4, 0x21, 0x00


	//----- nvinfo : EIATTR_KPARAM_INFO
	.align		4
.L_31:
        /*00c8*/ 	.byte	0x04, 0x17
        /*00ca*/ 	.short	(.L_33 - .L_32)
.L_32:
        /*00cc*/ 	.word	0x00000000
        /*00d0*/ 	.short	0x0001
        /*00d2*/ 	.short	0x0008
        /*00d4*/ 	.byte	0x00, 0xf4, 0x21, 0x00


	//----- nvinfo : EIATTR_KPARAM_INFO
	.align		4
.L_33:
        /*00d8*/ 	.byte	0x04, 0x17
        /*00da*/ 	.short	(.L_35 - .L_34)
.L_34:
        /*00dc*/ 	.word	0x00000000
        /*00e0*/ 	.short	0x0000
        /*00e2*/ 	.short	0x0000
        /*00e4*/ 	.byte	0x00, 0xf4, 0x21, 0x00


	//----- nvinfo : EIATTR_SPARSE_MMA_MASK
	.align		4
.L_35:
        /*00e8*/ 	.byte	0x03, 0x50
        /*00ea*/ 	.short	0x0000


	//----- nvinfo : EIATTR_MAXREG_COUNT
	.align		4
        /*00ec*/ 	.byte	0x03, 0x1b
        /*00ee*/ 	.short	0x0080


	//----- nvinfo : EIATTR_NUM_BARRIERS
	.align		4
        /*00f0*/ 	.byte	0x02, 0x4c
        /*00f2*/ 	.byte	0x01
	.zero		1


	//----- nvinfo : EIATTR_ANNOTATIONS
	.align		4
        /*00f4*/ 	.byte	0x04, 0x55
        /*00f6*/ 	.short	(.L_37 - .L_36)


	//   ....[0]....
.L_36:
        /*00f8*/ 	.word	0x00000001
        /*00fc*/ 	.byte	0x50, 0x06, 0x00, 0x00, 0x01, 0x00, 0x00, 0x00, 0x80, 0x06, 0x00, 0x00, 0x01, 0x00, 0x00, 0x00
        /* <DEDUP_REMOVED lines=1263> */
        /*4ffc*/ 	.byte	0x80, 0x52, 0x01, 0x00, 0x01, 0x00, 0x00, 0x00, 0xd0, 0x52, 0x01, 0x00


	//----- nvinfo : EIATTR_VRC_CTA_INIT_COUNT
	.align		4
.L_37:
        /*5008*/ 	.byte	0x02, 0x4a
	.zero		1
	.zero		1


	//----- nvinfo : EIATTR_EXIT_INSTR_OFFSETS
	.align		4
        /*500c*/ 	.byte	0x04, 0x1c
        /*500e*/ 	.short	(.L_39 - .L_38)


	//   ....[0]....
.L_38:
        /*5010*/ 	.word	0x00015630


	//   ....[1]....
        /*5014*/ 	.word	0x00015660


	//----- nvinfo : EIATTR_REQNTID
	.align		4
.L_39:
        /*5018*/ 	.byte	0x04, 0x10
        /*501a*/ 	.short	(.L_41 - .L_40)
.L_40:
        /*501c*/ 	.word	0x00000200
        /*5020*/ 	.word	0x00000001
        /*5024*/ 	.word	0x00000001


	//----- nvinfo : EIATTR_CBANK_PARAM_SIZE
	.align		4
.L_41:
        /*5028*/ 	.byte	0x03, 0x19
        /*502a*/ 	.short	0x0050


	//----- nvinfo : EIATTR_PARAM_CBANK
	.align		4
        /*502c*/ 	.byte	0x04, 0x0a
        /*502e*/ 	.short	(.L_43 - .L_42)
	.align		4
.L_42:
        /*5030*/ 	.word	index@(.nv.constant0.matmul_kernel)
        /*5034*/ 	.short	0x0380
        /*5036*/ 	.short	0x0050


	//----- nvinfo : EIATTR_SW_WAR
	.align		4
.L_43:
        /*5038*/ 	.byte	0x04, 0x36
        /*503a*/ 	.short	(.L_45 - .L_44)
.L_44:
        /*503c*/ 	.word	0x00000008
.L_45:


//--------------------- .nv.compat                --------------------------
	.section	.nv.compat,"",@"SHT_CUDA_COMPAT_INFO"
	.align	4
        /*0000*/ 	.byte	0x02, 0x02, 0x01, 0x00, 0x02, 0x05, 0x05, 0x00, 0x02, 0x03, 0x00, 0x00, 0x02, 0x06, 0x01, 0x00


//--------------------- .nv.callgraph             --------------------------
	.section	.nv.callgraph,"",@"SHT_CUDA_CALLGRAPH"
	.align	4
	.sectionentsize	8
	.align		4
        /*0000*/ 	.word	0x00000000
	.align		4
        /*0004*/ 	.word	0xffffffff
	.align		4
        /*0008*/ 	.word	0x00000000
	.align		4
        /*000c*/ 	.word	0xfffffffe
	.align		4
        /*0010*/ 	.word	0x00000000
	.align		4
        /*0014*/ 	.word	0xfffffffd
	.align		4
        /*0018*/ 	.word	0x00000000
	.align		4
        /*001c*/ 	.word	0xfffffffc


//--------------------- .text.matmul_kernel       --------------------------
	.section	.text.matmul_kernel,"ax",@progbits
	.align	128
        .global         matmul_kernel
        .type           matmul_kernel,@function
        .size           matmul_kernel,(.L_x_4 - matmul_kernel)
        .other          matmul_kernel,@"STO_CUDA_ENTRY STV_DEFAULT"
matmul_kernel:
.text.matmul_kernel:
[----:B------:R-:W0:Y:S08]  /*0000*/  LDC R1, c[0x0][0x37c] ;  /* 0x0000df00ff017b82 */ /* 0x000e300000000800 */
[----:B------:R-:W1:Y:S01]  /*0010*/  LDC.64 R4, c[0x0][0x398] ;  /* 0x0000e600ff047b82 */ /* 0x000e620000000a00 */
[----:B------:R-:W2:Y:S01]  /*0020*/  S2R R14, SR_TID.X ;  /* 0x00000000000e7919 */ /* 0x000ea20000002100 */
[----:B------:R-:W3:Y:S01]  /*0030*/  LDCU UR4, c[0x0][0x3a0] ;  /* 0x00007400ff0477ac */ /* 0x000ee20008000800 */
[----:B0-----:R-:W-:Y:S01]  /*0040*/  VIADD R1, R1, 0xfffff0b8 ;  /* 0xfffff0b801017836 */ /* 0x001fe20000000000 */
[----:B------:R-:W-:Y:S01]  /*0050*/  UMOV UR5, 0x400 ;  /* 0x0000040000057882 */ /* 0x000fe20000000000 */
[----:B------:R-:W0:Y:S03]  /*0060*/  LDCU.64 UR8, c[0x0][0x358] ;  /* 0x00006b00ff0877ac */ /* 0x000e260008000a00 */
[----:B------:R-:W4:Y:S01]  /*0070*/  S2UR UR6, SR_CgaCtaId ;  /* 0x00000000000679c3 */ /* 0x000f220000008800 */
[----:B------:R-:W0:Y:S01]  /*0080*/  LDCU UR7, c[0x0][0x3a0] ;  /* 0x00007400ff0777ac */ /* 0x000e220008000800 */
[----:B---3--:R-:W-:Y:S01]  /*0090*/  UIADD3 UR4, UPT, UPT, UR4, 0x3f, URZ ;  /* 0x0000003f04047890 */ /* 0x008fe2000fffe0ff */
[----:B-1----:R-:W-:-:S03]  /*00a0*/  VIADD R0, R5, 0xff ;  /* 0x000000ff05007836 */ /* 0x002fc60000000000 */
[----:B------:R-:W-:Y:S02]  /*00b0*/  UISETP.GT.AND UP0, UPT, UR4, 0x3f, UPT ;  /* 0x0000003f0400788c */ /* 0x000fe4000bf04270 */
[----:B------:R-:W-:Y:S01]  /*00c0*/  SHF.R.S32.HI R3, RZ, 0x1f, R0 ;  /* 0x0000001fff037819 */ /* 0x000fe20000011400 */
[----:B----4-:R-:W-:-:S03]  /*00d0*/  ULEA UR5, UR6, UR5, 0x18 ;  /* 0x0000000506057291 */ /* 0x010fc6000f8ec0ff */
[----:B------:R-:W-:-:S04]  /*00e0*/  LEA.HI R3, R3, R0, RZ, 0x8 ;  /* 0x0000000003037211 */ /* 0x000fc800078f40ff */
[----:B------:R-:W-:Y:S02]  /*00f0*/  SHF.R.S32.HI R0, RZ, 0x8, R3 ;  /* 0x00000008ff007819 */ /* 0x000fe40000011403 */
[----:B------:R-:W1:Y:S03]  /*0100*/  S2R R3, SR_CTAID.X ;  /* 0x0000000000037919 */ /* 0x000e660000002500 */
[----:B------:R-:W-:-:S05]  /*0110*/  IMAD.SHL.U32 R0, R0, 0x8, RZ ;  /* 0x0000000800007824 */ /* 0x000fca00078e00ff */
[-C--:B------:R-:W-:Y:S02]  /*0120*/  IABS R9, R0.reuse ;  /* 0x0000000000097213 */ /* 0x080fe40000000000 */
[----:B------:R-:W-:Y:S02]  /*0130*/  IABS R12, R0 ;  /* 0x00000000000c7213 */ /* 0x000fe40000000000 */
[----:B------:R-:W3:Y:S08]  /*0140*/  I2F.RP R2, R9 ;  /* 0x0000000900027306 */ /* 0x000ef00000209400 */
[----:B---3--:R-:W3:Y:S01]  /*0150*/  MUFU.RCP R2, R2 ;  /* 0x0000000200027308 */ /* 0x008ee20000001000 */
[----:B-1----:R-:W-:Y:S01]  /*0160*/  IABS R10, R3 ;  /* 0x00000003000a7213 */ /* 0x002fe20000000000 */
[----:B---3--:R-:W-:-:S02]  /*0170*/  VIADD R6, R2, 0xffffffe ;  /* 0x0ffffffe02067836 */ /* 0x008fc40000000000 */
[----:B------:R-:W-:-:S04]  /*0180*/  IMAD.MOV R2, RZ, RZ, -R12 ;  /* 0x000000ffff027224 */ /* 0x000fc800078e0a0c */
[----:B------:R1:W3:Y:S02]  /*0190*/  F2I.FTZ.U32.TRUNC.NTZ R7, R6 ;  /* 0x0000000600077305 */ /* 0x0002e4000021f000 */
[----:B-1----:R-:W-:Y:S02]  /*01a0*/  IMAD.MOV.U32 R6, RZ, RZ, RZ ;  /* 0x000000ffff067224 */ /* 0x002fe400078e00ff */
[----:B---3--:R-:W-:-:S04]  /*01b0*/  IMAD.MOV R8, RZ, RZ, -R7 ;  /* 0x000000ffff087224 */ /* 0x008fc800078e0a07 */
[----:B------:R-:W-:Y:S02]  /*01c0*/  IMAD R11, R8, R9, RZ ;  /* 0x00000009080b7224 */ /* 0x000fe400078e02ff */
[----:B------:R-:W-:Y:S02]  /*01d0*/  IMAD.MOV.U32 R8, RZ, RZ, R10 ;  /* 0x000000ffff087224 */ /* 0x000fe400078e000a */
[----:B------:R-:W-:-:S06]  /*01e0*/  IMAD.HI.U32 R7, R7, R11, R6 ;  /* 0x0000000b07077227 */ /* 0x000fcc00078e0006 */
[----:B------:R-:W-:-:S04]  /*01f0*/  IMAD.HI.U32 R7, R7, R8, RZ ;  /* 0x0000000807077227 */ /* 0x000fc800078e00ff */
[----:B------:R-:W-:-:S05]  /*0200*/  IMAD R2, R7, R2, R8 ;  /* 0x0000000207027224 */ /* 0x000fca00078e0208 */
[----:B------:R-:W-:-:S13]  /*0210*/  ISETP.GT.U32.AND P1, PT, R9, R2, PT ;  /* 0x000000020900720c */ /* 0x000fda0003f24070 */
[----:B------:R-:W-:Y:S02]  /*0220*/  @!P1 IMAD.IADD R2, R2, 0x1, -R9 ;  /* 0x0000000102029824 */ /* 0x000fe400078e0a09 */
[----:B------:R-:W-:Y:S01]  /*0230*/  @!P1 VIADD R7, R7, 0x1 ;  /* 0x0000000107079836 */ /* 0x000fe20000000000 */
[----:B------:R-:W-:Y:S02]  /*0240*/  ISETP.NE.AND P1, PT, R0, RZ, PT ;  /* 0x000000ff0000720c */ /* 0x000fe40003f25270 */
[----:B------:R-:W-:Y:S02]  /*0250*/  ISETP.GE.U32.AND P0, PT, R2, R9, PT ;  /* 0x000000090200720c */ /* 0x000fe40003f06070 */
[----:B------:R-:W-:-:S04]  /*0260*/  LOP3.LUT R2, R3, R0, RZ, 0x3c, !PT ;  /* 0x0000000003027212 */ /* 0x000fc800078e3cff */
[----:B------:R-:W-:Y:S01]  /*0270*/  ISETP.GE.AND P2, PT, R2, RZ, PT ;  /* 0x000000ff0200720c */ /* 0x000fe20003f46270 */
[----:B------:R-:W-:-:S06]  /*0280*/  VIADD R2, R4, 0xff ;  /* 0x000000ff04027836 */ /* 0x000fcc0000000000 */
[----:B------:R-:W-:-:S04]  /*0290*/  @P0 VIADD R7, R7, 0x1 ;  /* 0x0000000107070836 */ /* 0x000fc80000000000 */
[----:B------:R-:W-:Y:S01]  /*02a0*/  IMAD.MOV.U32 R8, RZ, RZ, R7 ;  /* 0x000000ffff087224 */ /* 0x000fe200078e0007 */
[----:B------:R-:W-:-:S03]  /*02b0*/  SHF.R.S32.HI R7, RZ, 0x1f, R2 ;  /* 0x0000001fff077819 */ /* 0x000fc60000011402 */
[----:B------:R-:W-:Y:S01]  /*02c0*/  @!P2 IMAD.MOV R8, RZ, RZ, -R8 ;  /* 0x000000ffff08a224 */ /* 0x000fe200078e0a08 */
[----:B------:R-:W-:Y:S02]  /*02d0*/  @!P1 LOP3.LUT R8, RZ, R0, RZ, 0x33, !PT ;  /* 0x00000000ff089212 */ /* 0x000fe400078e33ff */
[----:B------:R-:W-:-:S03]  /*02e0*/  LEA.HI R7, R7, R2, RZ, 0x8 ;  /* 0x0000000207077211 */ /* 0x000fc600078f40ff */
[----:B------:R-:W-:Y:S02]  /*02f0*/  IMAD.SHL.U32 R6, R8, 0x8, RZ ;  /* 0x0000000808067824 */ /* 0x000fe400078e00ff */
[----:B------:R-:W-:-:S03]  /*0300*/  IMAD.MOV R8, RZ, RZ, -R8 ;  /* 0x000000ffff087224 */ /* 0x000fc600078e0a08 */
[----:B------:R-:W-:Y:S01]  /*0310*/  LEA.HI.SX32 R7, R7, -R6, 0x18 ;  /* 0x8000000607077211 */ /* 0x000fe200078fc2ff */
[----:B------:R-:W-:Y:S02]  /*0320*/  IMAD R10, R0, R8, R3 ;  /* 0x00000008000a7224 */ /* 0x000fe400078e0203 */
[----:B------:R-:W-:Y:S01]  /*0330*/  IMAD.MOV.U32 R8, RZ, RZ, RZ ;  /* 0x000000ffff087224 */ /* 0x000fe200078e00ff */
[----:B------:R-:W-:Y:S02]  /*0340*/  VIMNMX R7, PT, PT, R7, 0x8, PT ;  /* 0x0000000807077848 */ /* 0x000fe40003fe0100 */
[----:B------:R-:W-:Y:S02]  /*0350*/  IABS R13, R10 ;  /* 0x0000000a000d7213 */ /* 0x000fe40000000000 */
[----:B------:R-:W-:-:S04]  /*0360*/  IABS R11, R7 ;  /* 0x00000007000b7213 */ /* 0x000fc80000000000 */
[----:B------:R-:W1:Y:S08]  /*0370*/  I2F.RP R2, R11 ;  /* 0x0000000b00027306 */ /* 0x000e700000209400 */
[----:B-1----:R-:W1:Y:S02]  /*0380*/  MUFU.RCP R2, R2 ;  /* 0x0000000200027308 */ /* 0x002e640000001000 */
[----:B-1----:R-:W-:-:S06]  /*0390*/  VIADD R9, R2, 0xffffffe ;  /* 0x0ffffffe02097836 */ /* 0x002fcc0000000000 */
[----:B------:R-:W1:Y:S02]  /*03a0*/  F2I.FTZ.U32.TRUNC.NTZ R9, R9 ;  /* 0x0000000900097305 */ /* 0x000e64000021f000 */
[----:B-1----:R-:W-:-:S04]  /*03b0*/  IMAD.MOV R12, RZ, RZ, -R9 ;  /* 0x000000ffff0c7224 */ /* 0x002fc800078e0a09 */
[----:B------:R-:W-:Y:S01]  /*03c0*/  IMAD.MOV.U32 R0, RZ, RZ, R12 ;  /* 0x000000ffff007224 */ /* 0x000fe200078e000c */
[----:B--2---:R-:W-:-:S03]  /*03d0*/  LOP3.LUT R12, R14, 0xff, RZ, 0xc0, !PT ;  /* 0x000000ff0e0c7812 */ /* 0x004fc600078ec0ff */
[----:B------:R-:W-:Y:S01]  /*03e0*/  IMAD R3, R0, R11, RZ ;  /* 0x0000000b00037224 */ /* 0x000fe200078e02ff */
[----:B------:R-:W-:-:S03]  /*03f0*/  IABS R0, R7 ;  /* 0x0000000700007213 */ /* 0x000fc60000000000 */
[----:B------:R-:W-:Y:S01]  /*0400*/  IMAD.HI.U32 R8, R9, R3, R8 ;  /* 0x0000000309087227 */ /* 0x000fe200078e0008 */
[----:B------:R-:W-:-:S03]  /*0410*/  SHF.R.U32.HI R3, RZ, 0x8, R14 ;  /* 0x00000008ff037819 */ /* 0x000fc6000001160e */
[----:B------:R-:W-:Y:S01]  /*0420*/  IMAD.MOV R0, RZ, RZ, -R0 ;  /* 0x000000ffff007224 */ /* 0x000fe200078e0a00 */
[----:B------:R-:W-:Y:S01]  /*0430*/  SGXT.U32 R15, R3, 0x1 ;  /* 0x00000001030f781a */ /* 0x000fe20000000000 */
[----:B------:R-:W-:-:S03]  /*0440*/  IMAD.HI.U32 R2, R8, R13, RZ ;  /* 0x0000000d08027227 */ /* 0x000fc600078e00ff */
[C---:B------:R-:W-:Y:S01]  /*0450*/  LOP3.LUT R3, R15.reuse, 0x2, RZ, 0xfc, !PT ;  /* 0x000000020f037812 */ /* 0x040fe200078efcff */
[----:B------:R-:W-:Y:S01]  /*0460*/  IMAD R0, R2, R0, R13 ;  /* 0x0000000002007224 */ /* 0x000fe200078e020d */
[C---:B------:R-:W-:Y:S02]  /*0470*/  LOP3.LUT R3, R15.reuse, 0x8, RZ, 0xfc, !PT ;  /* 0x000000080f037812 */ /* 0x040fe400078efcff */
[----:B------:R-:W-:Y:S02]  /*0480*/  LOP3.LUT R3, R15, 0xe, RZ, 0xfc, !PT ;  /* 0x0000000e0f037812 */ /* 0x000fe400078efcff */
[----:B------:R-:W-:Y:S02]  /*0490*/  ISETP.GT.U32.AND P1, PT, R11, R0, PT ;  /* 0x000000000b00720c */ /* 0x000fe40003f24070 */
[C---:B------:R-:W-:Y:S02]  /*04a0*/  LOP3.LUT R3, R15.reuse, 0x14, RZ, 0xfc, !PT ;  /* 0x000000140f037812 */ /* 0x040fe400078efcff */
[----:B------:R-:W-:-:S02]  /*04b0*/  LOP3.LUT R3, R15, 0x1a, RZ, 0xfc, !PT ;  /* 0x0000001a0f037812 */ /* 0x000fc400078efcff */
[C---:B------:R-:W-:Y:S02]  /*04c0*/  LOP3.LUT R3, R15.reuse, 0x20, RZ, 0xfc, !PT ;  /* 0x000000200f037812 */ /* 0x040fe400078efcff */
[C---:B------:R-:W-:Y:S02]  /*04d0*/  LOP3.LUT R3, R15.reuse, 0x26, RZ, 0xfc, !PT ;  /* 0x000000260f037812 */ /* 0x040fe400078efcff */
[C---:B------:R-:W-:Y:S02]  /*04e0*/  LOP3.LUT R3, R15.reuse, 0x2c, RZ, 0xfc, !PT ;  /* 0x0000002c0f037812 */ /* 0x040fe400078efcff */
[C---:B------:R-:W-:Y:S01]  /*04f0*/  LOP3.LUT R3, R15.reuse, 0x32, RZ, 0xfc, !PT ;  /* 0x000000320f037812 */ /* 0x040fe200078efcff */
[----:B------:R-:W-:Y:S01]  /*0500*/  @!P1 IMAD.IADD R0, R0, 0x1, -R11 ;  /* 0x0000000100009824 */ /* 0x000fe200078e0a0b */
[----:B------:R-:W-:Y:S01]  /*0510*/  LOP3.LUT R3, R15, 0x38, RZ, 0xfc, !PT ;  /* 0x000000380f037812 */ /* 0x000fe200078efcff */
[----:B------:R-:W-:Y:S01]  /*0520*/  @!P1 VIADD R2, R2, 0x1 ;  /* 0x0000000102029836 */ /* 0x000fe20000000000 */
[----:B------:R-:W-:-:S02]  /*0530*/  ISETP.NE.AND P1, PT, R7, RZ, PT ;  /* 0x000000ff0700720c */ /* 0x000fc40003f25270 */
[----:B------:R-:W-:Y:S02]  /*0540*/  ISETP.GE.U32.AND P0, PT, R0, R11, PT ;  /* 0x0000000b0000720c */ /* 0x000fe40003f06070 */
[----:B------:R-:W-:Y:S02]  /*0550*/  LOP3.LUT R0, R10, R7, RZ, 0x3c, !PT ;  /* 0x000000070a007212 */ /* 0x000fe400078e3cff */
[----:B------:R-:W-:Y:S02]  /*0560*/  LOP3.LUT R13, R14, 0x1ff, RZ, 0xc0, !PT ;  /* 0x000001ff0e0d7812 */ /* 0x000fe400078ec0ff */
[----:B------:R-:W-:Y:S02]  /*0570*/  ISETP.GE.AND P2, PT, R0, RZ, PT ;  /* 0x000000ff0000720c */ /* 0x000fe40003f46270 */
[----:B------:R-:W-:-:S05]  /*0580*/  LOP3.LUT R3, R15, 0x3e, RZ, 0xfc, !PT ;  /* 0x0000003e0f037812 */ /* 0x000fca00078efcff */
[----:B------:R-:W-:-:S06]  /*0590*/  @P0 VIADD R2, R2, 0x1 ;  /* 0x0000000102020836 */ /* 0x000fcc0000000000 */
[----:B------:R-:W-:Y:S01]  /*05a0*/  @!P2 IMAD.MOV R2, RZ, RZ, -R2 ;  /* 0x000000ffff02a224 */ /* 0x000fe200078e0a02 */
[----:B------:R-:W-:-:S05]  /*05b0*/  @!P1 LOP3.LUT R2, RZ, R7, RZ, 0x33, !PT ;  /* 0x00000007ff029212 */ /* 0x000fca00078e33ff */
[----:B------:R-:W-:Y:S02]  /*05c0*/  IMAD.MOV R0, RZ, RZ, -R2 ;  /* 0x000000ffff007224 */ /* 0x000fe400078e0a02 */
[----:B------:R-:W-:Y:S02]  /*05d0*/  IMAD.SHL.U32 R29, R2, 0x100, RZ ;  /* 0x00000100021d7824 */ /* 0x000fe400078e00ff */
[----:B------:R-:W-:-:S04]  /*05e0*/  IMAD R7, R7, R0, R10 ;  /* 0x0000000007077224 */ /* 0x000fc800078e020a */
[----:B------:R-:W-:Y:S01]  /*05f0*/  IMAD.IADD R0, R6, 0x1, R7 ;  /* 0x0000000106007824 */ /* 0x000fe200078e0207 */
[C---:B------:R-:W-:Y:S02]  /*0600*/  LOP3.LUT R7, R15.reuse, 0x4, RZ, 0xfc, !PT ;  /* 0x000000040f077812 */ /* 0x040fe400078efcff */
[C---:B------:R-:W-:Y:S01]  /*0610*/  LOP3.LUT R6, R15.reuse, 0x6, RZ, 0xfc, !PT ;  /* 0x000000060f067812 */ /* 0x040fe200078efcff */
[----:B------:R-:W-:Y:S01]  /*0620*/  IMAD R28, R0, 0x100, R12 ;  /* 0x00000100001c7824 */ /* 0x000fe200078e020c */
[C---:B------:R-:W-:Y:S02]  /*0630*/  LOP3.LUT R7, R15.reuse, 0xa, RZ, 0xfc, !PT ;  /* 0x0000000a0f077812 */ /* 0x040fe400078efcff */
[C---:B------:R-:W-:Y:S02]  /*0640*/  LOP3.LUT R6, R15.reuse, 0xc, RZ, 0xfc, !PT ;  /* 0x0000000c0f067812 */ /* 0x040fe400078efcff */
[----:B------:R1:W-:Y:S01]  /*0650*/  STL [R1+0x4b4], R28 ;  /* 0x0004b41c01007387 */ /* 0x0003e20000100800 */
[----:B------:R-:W-:-:S02]  /*0660*/  LOP3.LUT R7, R15, 0x10, RZ, 0xfc, !PT ;  /* 0x000000100f077812 */ /* 0x000fc400078efcff */
[C---:B------:R-:W-:Y:S01]  /*0670*/  LOP3.LUT R6, R15.reuse, 0x12, RZ, 0xfc, !PT ;  /* 0x000000120f067812 */ /* 0x040fe200078efcff */
[----:B------:R1:W-:Y:S01]  /*0680*/  STL [R1+0x3b0], R29 ;  /* 0x0003b01d01007387 */ /* 0x0003e20000100800 */
[C---:B------:R-:W-:Y:S02]  /*0690*/  LOP3.LUT R7, R15.reuse, 0x16, RZ, 0xfc, !PT ;  /* 0x000000160f077812 */ /* 0x040fe400078efcff */
[C---:B------:R-:W-:Y:S02]  /*06a0*/  LOP3.LUT R6, R15.reuse, 0x18, RZ, 0xfc, !PT ;  /* 0x000000180f067812 */ /* 0x040fe400078efcff */
[C---:B------:R-:W-:Y:S02]  /*06b0*/  LOP3.LUT R7, R15.reuse, 0x1c, RZ, 0xfc, !PT ;  /* 0x0000001c0f077812 */ /* 0x040fe400078efcff */
[C---:B------:R-:W-:Y:S02]  /*06c0*/  LOP3.LUT R6, R15.reuse, 0x1e, RZ, 0xfc, !PT ;  /* 0x0000001e0f067812 */ /* 0x040fe400078efcff */
[----:B------:R-:W-:-:S02]  /*06d0*/  LOP3.LUT R7, R15, 0x22, RZ, 0xfc, !PT ;  /* 0x000000220f077812 */ /* 0x000fc400078efcff */
[C---:B------:R-:W-:Y:S02]  /*06e0*/  LOP3.LUT R6, R15.reuse, 0x24, RZ, 0xfc, !PT ;  /* 0x000000240f067812 */ /* 0x040fe400078efcff */
[C---:B------:R-:W-:Y:S02]  /*06f0*/  LOP3.LUT R7, R15.reuse, 0x28, RZ, 0xfc, !PT ;  /* 0x000000280f077812 */ /* 0x040fe400078efcff */
[C---:B------:R-:W-:Y:S02]  /*0700*/  LOP3.LUT R6, R15.reuse, 0x2a, RZ, 0xfc, !PT ;  /* 0x0000002a0f067812 */ /* 0x040fe400078efcff */
[C---:B------:R-:W-:Y:S02]  /*0710*/  LOP3.LUT R7, R15.reuse, 0x2e, RZ, 0xfc, !PT ;  /* 0x0000002e0f077812 */ /* 0x040fe400078efcff */
[C---:B------:R-:W-:Y:S02]  /*0720*/  LOP3.LUT R6, R15.reuse, 0x30, RZ, 0xfc, !PT ;  /* 0x000000300f067812 */ /* 0x040fe400078efcff */
[----:B------:R-:W-:-:S02]  /*0730*/  LOP3.LUT R7, R15, 0x34, RZ, 0xfc, !PT ;  /* 0x000000340f077812 */ /* 0x000fc400078efcff */
[C---:B------:R-:W-:Y:S02]  /*0740*/  LOP3.LUT R6, R15.reuse, 0x36, RZ, 0xfc, !PT ;  /* 0x000000360f067812 */ /* 0x040fe400078efcff */
[C---:B------:R-:W-:Y:S02]  /*0750*/  LOP3.LUT R7, R15.reuse, 0x3a, RZ, 0xfc, !PT ;  /* 0x0000003a0f077812 */ /* 0x040fe400078efcff */
[----:B------:R-:W-:Y:S01]  /*0760*/  LOP3.LUT R6, R15, 0x3c, RZ, 0xfc, !PT ;  /* 0x0000003c0f067812 */ /* 0x000fe200078efcff */
[----:B01----:R-:W-:Y:S06]  /*0770*/  BRA.U UP0, `(.L_x_0) ;  /* 0x0000000100e47547 */ /* 0x003fec000b800000 */
[C---:B------:R-:W-:Y:S01]  /*0780*/  IMAD.SHL.U32 R2, R14.reuse, 0x100, RZ ;  /* 0x000001000e027824 */ /* 0x040fe200078e00ff */
[----:B------:R-:W-:Y:S01]  /*0790*/  CS2R R24, SRZ ;  /* 0x0000000000187805 */ /* 0x000fe2000001ff00 */
[----:B------:R-:W-:Y:S01]  /*07a0*/  IMAD.SHL.U32 R0, R14, 0x2, RZ ;  /* 0x000000020e007824 */ /* 0x000fe200078e00ff */
[----:B------:R-:W-:Y:S02]  /*07b0*/  CS2R R26, SRZ ;  /* 0x00000000001a7805 */ /* 0x000fe4000001ff00 */
[----:B------:R-:W-:Y:S01]  /*07c0*/  CS2R R16, SRZ ;  /* 0x0000000000107805 */ /* 0x000fe2000001ff00 */
[----:B------:R0:W-:Y:S01]  /*07d0*/  STL [R1+0x538], R2 ;  /* 0x0005380201007387 */ /* 0x0001e20000100800 */
[----:B------:R-:W-:Y:S02]  /*07e0*/  CS2R R18, SRZ ;  /* 0x0000000000127805 */ /* 0x000fe4000001ff00 */
[----:B------:R-:W-:Y:S02]  /*07f0*/  CS2R R12, SRZ ;  /* 0x00000000000c7805 */ /* 0x000fe4000001ff00 */
[----:B------:R-:W-:Y:S01]  /*0800*/  CS2R R14, SRZ ;  /* 0x00000000000e7805 */ /* 0x000fe2000001ff00 */
[----:B------:R0:W-:Y:S01]  /*0810*/  STL [R1+0x4d0], R0 ;  /* 0x0004d00001007387 */ /* 0x0001e20000100800 */
[----:B------:R-:W-:-:S02]  /*0820*/  CS2R R8, SRZ ;  /* 0x0000000000087805 */ /* 0x000fc4000001ff00 */
[----:B------:R-:W-:Y:S02]  /*0830*/  CS2R R10, SRZ ;  /* 0x00000000000a7805 */ /* 0x000fe4000001ff00 */
[----:B------:R-:W-:Y:S01]  /*0840*/  CS2R R4, SRZ ;  /* 0x0000000000047805 */ /* 0x000fe2000001ff00 */
[----:B------:R0:W-:Y:S01]  /*0850*/  STL [R1], RZ ;  /* 0x000000ff01007387 */ /* 0x0001e20000100800 */
[----:B------:R-:W-:Y:S02]  /*0860*/  CS2R R6, SRZ ;  /* 0x0000000000067805 */ /* 0x000fe4000001ff00 */
[----:B------:R-:W-:Y:S02]  /*0870*/  CS2R R20, SRZ ;  /* 0x0000000000147805 */ /* 0x000fe4000001ff00 */
[----:B------:R-:W-:Y:S01]  /*0880*/  CS2R R22, SRZ ;  /* 0x0000000000167805 */ /* 0x000fe2000001ff00 */
[----:B------:R0:W-:Y:S04]  /*0890*/  STL [R1+0x4], RZ ;  /* 0x000004ff01007387 */ /* 0x0001e80000100800 */
        /* <DEDUP_REMOVED lines=37> */
[----:B------:R0:W-:Y:S01]  /*0af0*/  STL [R1+0x11c], RZ ;  /* 0x00011cff01007387 */ /* 0x0001e20000100800 */
[----:B------:R-:W-:Y:S05]  /*0b00*/  BRA `(.L_x_1) ;  /* 0x000000f400dc7947 */ /* 0x000fea0003800000 */
.L_x_0:
[----:B------:R-:W-:Y:S01]  /*0b10*/  IABS R15, R4 ;  /* 0x00000004000f7213 */ /* 0x000fe20000000000 */
[----:B------:R-:W0:Y:S01]  /*0b20*/  S2R R23, SR_TID.X ;  /* 0x0000000000177919 */ /* 0x000e220000002100 */
[----:B------:R-:W-:Y:S01]  /*0b30*/  IABS R2, R5 ;  /* 0x0000000500027213 */ /* 0x000fe20000000000 */
[----:B------:R-:W-:Y:S01]  /*0b40*/  IMAD.MOV.U32 R6, RZ, RZ, RZ ;  /* 0x000000ffff067224 */ /* 0x000fe200078e00ff */
[----:B------:R-:W1:Y:S01]  /*0b50*/  I2F.RP R3, R15 ;  /* 0x0000000f00037306 */ /* 0x000e620000209400 */
[----:B------:R-:W-:Y:S01]  /*0b60*/  ISETP.GE.AND P1, PT, R28, RZ, PT ;  /* 0x000000ff1c00720c */ /* 0x000fe20003f26270 */
[----:B------:R2:W-:Y:S01]  /*0b70*/  STL [R1+0x5fc], R5 ;  /* 0x0005fc0501007387 */ /* 0x0005e20000100800 */
[----:B------:R-:W-:Y:S01]  /*0b80*/  ISETP.NE.AND P2, PT, R4, RZ, PT ;  /* 0x000000ff0400720c */ /* 0x000fe20003f45270 */
[----:B------:R-:W3:Y:S04]  /*0b90*/  LDCU UR6, c[0x0][0x3b0] ;  /* 0x00007600ff0677ac */ /* 0x000ee80008000800 */
[----:B------:R-:W4:Y:S01]  /*0ba0*/  I2F.RP R0, R2 ;  /* 0x0000000200007306 */ /* 0x000f220000209400 */
[----:B------:R-:W0:Y:S01]  /*0bb0*/  LDCU UR10, c[0x0][0x3a4] ;  /* 0x00007480ff0a77ac */ /* 0x000e220008000800 */
[----:B------:R-:W0:Y:S06]  /*0bc0*/  LDCU.128 UR12, c[0x0][0x380] ;  /* 0x00007000ff0c77ac */ /* 0x000e2c0008000c00 */
[----:B-1----:R-:W1:Y:S08]  /*0bd0*/  MUFU.RCP R3, R3 ;  /* 0x0000000300037308 */ /* 0x002e700000001000 */
[----:B----4-:R-:W4:Y:S01]  /*0be0*/  MUFU.RCP R0, R0 ;  /* 0x0000000000007308 */ /* 0x010f220000001000 */
[----:B0-----:R-:W-:Y:S01]  /*0bf0*/  SHF.R.U32.HI R10, RZ, 0x6, R23 ;  /* 0x00000006ff0a7819 */ /* 0x001fe20000011617 */
[C---:B--2---:R-:W-:Y:S01]  /*0c00*/  IMAD.SHL.U32 R5, R23.reuse, 0x2, RZ ;  /* 0x0000000217057824 */ /* 0x044fe200078e00ff */
[----:B------:R-:W-:Y:S01]  /*0c10*/  LOP3.LUT P0, RZ, R23, 0x100, RZ, 0xc0, !PT ;  /* 0x0000010017ff7812 */ /* 0x000fe2000780c0ff */
[----:B-1----:R-:W-:Y:S01]  /*0c20*/  VIADD R3, R3, 0xffffffe ;  /* 0x0ffffffe03037836 */ /* 0x002fe20000000000 */
[----:B------:R-:W-:-:S02]  /*0c30*/  SGXT.U32 R10, R10, 0x3 ;  /* 0x000000030a0a781a */ /* 0x000fc40000000000 */
[----:B------:R-:W-:Y:S01]  /*0c40*/  SHF.R.U32.HI R17, RZ, 0x2, R23 ;  /* 0x00000002ff117819 */ /* 0x000fe20000011617 */
[----:B------:R0:W1:Y:S03]  /*0c50*/  F2I.FTZ.U32.TRUNC.NTZ R7, R3 ;  /* 0x0000000300077305 */ /* 0x000066000021f000 */
[----:B------:R-:W-:Y:S01]  /*0c60*/  LOP3.LUT R17, R17, 0x60, RZ, 0xc0, !PT ;  /* 0x0000006011117812 */ /* 0x000fe200078ec0ff */
[----:B----4-:R-:W-:-:S03]  /*0c70*/  VIADD R0, R0, 0xffffffe ;  /* 0x0ffffffe00007836 */ /* 0x010fc60000000000 */
[----:B------:R-:W-:Y:S01]  /*0c80*/  LOP3.LUT R17, R17, 0x10, R5, 0xf8, !PT ;  /* 0x0000001011117812 */ /* 0x000fe200078ef805 */
[----:B------:R-:W2:Y:S01]  /*0c90*/  F2I.FTZ.U32.TRUNC.NTZ R9, R0 ;  /* 0x0000000000097305 */ /* 0x000ea2000021f000 */
[----:B0-----:R-:W-:Y:S01]  /*0ca0*/  IABS R3, R28 ;  /* 0x0000001c00037213 */ /* 0x001fe20000000000 */
[----:B-1----:R-:W-:-:S04]  /*0cb0*/  IMAD.MOV R8, RZ, RZ, -R7 ;  /* 0x000000ffff087224 */ /* 0x002fc800078e0a07 */
[----:B------:R-:W-:-:S04]  /*0cc0*/  IMAD R8, R8, R15, RZ ;  /* 0x0000000f08087224 */ /* 0x000fc800078e02ff */
[----:B------:R-:W-:Y:S01]  /*0cd0*/  IMAD.HI.U32 R7, R7, R8, R6 ;  /* 0x0000000807077227 */ /* 0x000fe200078e0006 */
[----:B------:R-:W-:Y:S02]  /*0ce0*/  LOP3.LUT R6, R29, R10, RZ, 0xfc, !PT ;  /* 0x0000000a1d067212 */ /* 0x000fe400078efcff */
[----:B------:R-:W-:Y:S01]  /*0cf0*/  SEL R29, RZ, 0x210, !P0 ;  /* 0x00000210ff1d7807 */ /* 0x000fe20004000000 */
[----:B--2---:R-:W-:Y:S01]  /*0d00*/  IMAD.MOV R0, RZ, RZ, -R9 ;  /* 0x000000ffff007224 */ /* 0x004fe200078e0a09 */
[----:B------:R-:W-:Y:S01]  /*0d10*/  LOP3.LUT R10, R6, 0xf8, RZ, 0xfc, !PT ;  /* 0x000000f8060a7812 */ /* 0x000fe200078efcff */
[----:B------:R-:W-:Y:S02]  /*0d20*/  IMAD.MOV.U32 R8, RZ, RZ, RZ ;  /* 0x000000ffff087224 */ /* 0x000fe400078e00ff */
[----:B------:R-:W-:Y:S01]  /*0d30*/  IMAD R11, R0, R2, RZ ;  /* 0x00000002000b7224 */ /* 0x000fe200078e02ff */
[----:B------:R-:W-:Y:S01]  /*0d40*/  ISETP.GE.AND P4, PT, R10, RZ, PT ;  /* 0x000000ff0a00720c */ /* 0x000fe20003f86270 */
[----:B------:R-:W-:-:S04]  /*0d50*/  IMAD.HI.U32 R0, R7, R3, RZ ;  /* 0x0000000307007227 */ /* 0x000fc800078e00ff */
[----:B------:R-:W-:Y:S02]  /*0d60*/  IMAD.MOV R0, RZ, RZ, -R0 ;  /* 0x000000ffff007224 */ /* 0x000fe400078e0a00 */
[----:B------:R-:W-:Y:S01]  /*0d70*/  IMAD.HI.U32 R7, R9, R11, R8 ;  /* 0x0000000b09077227 */ /* 0x000fe200078e0008 */
[----:B------:R-:W-:-:S03]  /*0d80*/  IABS R8, R10 ;  /* 0x0000000a00087213 */ /* 0x000fc60000000000 */
[----:B------:R-:W-:Y:S02]  /*0d90*/  IMAD.SHL.U32 R9, R12, 0x2, RZ ;  /* 0x000000020c097824 */ /* 0x000fe400078e00ff */
[----:B------:R-:W-:Y:S02]  /*0da0*/  IMAD R3, R15, R0, R3 ;  /* 0x000000000f037224 */ /* 0x000fe400078e0203 */
[----:B------:R-:W-:Y:S01]  /*0db0*/  IMAD.HI.U32 R14, R7, R8, RZ ;  /* 0x00000008070e7227 */ /* 0x000fe200078e00ff */
[----:B------:R-:W-:Y:S02]  /*0dc0*/  LOP3.LUT R29, R29, R9, RZ, 0x3c, !PT ;  /* 0x000000091d1d7212 */ /* 0x000fe400078e3cff */
[----:B------:R-:W-:Y:S01]  /*0dd0*/  LOP3.LUT R9, R23, 0x1c0, RZ, 0xc0, !PT ;  /* 0x000001c017097812 */ /* 0x000fe200078ec0ff */
[----:B------:R-:W-:Y:S01]  /*0de0*/  IMAD.SHL.U32 R11, R13, 0x2, RZ ;  /* 0x000000020d0b7824 */ /* 0x000fe200078e00ff */
[----:B------:R-:W-:Y:S01]  /*0df0*/  ISETP.GT.U32.AND P0, PT, R15, R3, PT ;  /* 0x000000030f00720c */ /* 0x000fe20003f04070 */
[----:B------:R-:W-:Y:S01]  /*0e00*/  IMAD.MOV R14, RZ, RZ, -R14 ;  /* 0x000000ffff0e7224 */ /* 0x000fe200078e0a0e */
[----:B------:R-:W-:Y:S01]  /*0e10*/  SHF.R.U32.HI R0, RZ, 0x2, R9 ;  /* 0x00000002ff007819 */ /* 0x000fe20000011609 */
[----:B------:R-:W-:Y:S01]  /*0e20*/  STL [R1+0x5c0], R29 ;  /* 0x0005c01d01007387 */ /* 0x000fe20000100800 */
[----:B------:R-:W-:Y:S01]  /*0e30*/  LOP3.LUT R9, R6, 0xf0, RZ, 0xfc, !PT ;  /* 0x000000f006097812 */ /* 0x000fe200078efcff */
[----:B------:R-:W-:Y:S01]  /*0e40*/  IMAD R8, R2, R14, R8 ;  /* 0x0000000e02087224 */ /* 0x000fe200078e0208 */
[----:B------:R-:W-:-:S02]  /*0e50*/  LOP3.LUT R13, R6, 0xe8, RZ, 0xfc, !PT ;  /* 0x000000e8060d7812 */ /* 0x000fc400078efcff */
[----:B------:R-:W-:Y:S02]  /*0e60*/  IABS R12, R9 ;  /* 0x00000009000c7213 */ /* 0x000fe40000000000 */
[----:B------:R-:W-:Y:S02]  /*0e70*/  LOP3.LUT R0, R11, R0, RZ, 0x3c, !PT ;  /* 0x000000000b007212 */ /* 0x000fe400078e3cff */
[----:B------:R-:W-:Y:S01]  /*0e80*/  IABS R11, R13 ;  /* 0x0000000d000b7213 */ /* 0x000fe20000000000 */
[----:B------:R-:W-:Y:S01]  /*0e90*/  IMAD.HI.U32 R16, R7, R12, RZ ;  /* 0x0000000c07107227 */ /* 0x000fe200078e00ff */
[----:B------:R-:W-:Y:S01]  /*0ea0*/  ISETP.GE.AND P6, PT, R13, RZ, PT ;  /* 0x000000ff0d00720c */ /* 0x000fe20003fc6270 */
[----:B------:R0:W-:Y:S01]  /*0eb0*/  STL [R1+0x5bc], R0 ;  /* 0x0005bc0001007387 */ /* 0x0001e20000100800 */
[----:B------:R-:W-:Y:S01]  /*0ec0*/  LOP3.LUT R13, R6, 0xc8, RZ, 0xfc, !PT ;  /* 0x000000c8060d7812 */ /* 0x000fe200078efcff */
[----:B------:R-:W-:Y:S01]  /*0ed0*/  @!P0 IMAD.IADD R3, R3, 0x1, -R15 ;  /* 0x0000000103038824 */ /* 0x000fe200078e0a0f */
[----:B------:R-:W-:Y:S01]  /*0ee0*/  ISETP.GT.U32.AND P0, PT, R2, R8, PT ;  /* 0x000000080200720c */ /* 0x000fe20003f04070 */
[----:B------:R-:W-:Y:S01]  /*0ef0*/  IMAD.MOV R16, RZ, RZ, -R16 ;  /* 0x000000ffff107224 */ /* 0x000fe200078e0a10 */
[----:B------:R1:W-:Y:S01]  /*0f00*/  STL [R1+0x4d0], R5 ;  /* 0x0004d00501007387 */ /* 0x0003e20000100800 */
[----:B------:R-:W-:Y:S01]  /*0f10*/  IMAD.HI.U32 R14, R7, R11, RZ ;  /* 0x0000000b070e7227 */ /* 0x000fe200078e00ff */
[----:B------:R-:W-:-:S02]  /*0f20*/  ISETP.GT.U32.AND P3, PT, R15, R3, PT ;  /* 0x000000030f00720c */ /* 0x000fc40003f64070 */
[----:B------:R-:W-:Y:S01]  /*0f30*/  IABS R27, R13 ;  /* 0x0000000d001b7213 */ /* 0x000fe20000000000 */
[----:B------:R-:W-:Y:S01]  /*0f40*/  IMAD R12, R2, R16, R12 ;  /* 0x00000010020c7224 */ /* 0x000fe200078e020c */
[----:B0-----:R-:W-:Y:S01]  /*0f50*/  LOP3.LUT R0, R23, 0x7, RZ, 0xc0, !PT ;  /* 0x0000000717007812 */ /* 0x001fe200078ec0ff */
[----:B------:R-:W-:-:S03]  /*0f60*/  IMAD.MOV R14, RZ, RZ, -R14 ;  /* 0x000000ffff0e7224 */ /* 0x000fc600078e0a0e */
[C---:B------:R-:W-:Y:S01]  /*0f70*/  ISETP.GT.U32.AND P5, PT, R2.reuse, R12, PT ;  /* 0x0000000c0200720c */ /* 0x040fe20003fa4070 */
[----:B------:R-:W-:Y:S01]  /*0f80*/  IMAD R10, R2, R14, R11 ;  /* 0x0000000e020a7224 */ /* 0x000fe200078e020b */
[----:B------:R-:W-:Y:S01]  /*0f90*/  LOP3.LUT R11, R6, 0xe0, RZ, 0xfc, !PT ;  /* 0x000000e0060b7812 */ /* 0x000fe200078efcff */
[----:B------:R-:W-:Y:S01]  /*0fa0*/  @!P0 IMAD.IADD R8, R8, 0x1, -R2 ;  /* 0x0000000108088824 */ /* 0x000fe200078e0a02 */
[----:B------:R-:W-:Y:S01]  /*0fb0*/  LOP3.LUT R14, R6, 0xd8, RZ, 0xfc, !PT ;  /* 0x000000d8060e7812 */ /* 0x000fe200078efcff */
[----:B------:R-:W-:Y:S01]  /*0fc0*/  @!P3 IMAD.IADD R3, R3, 0x1, -R15 ;  /* 0x000000010303b824 */ /* 0x000fe200078e0a0f */
[----:B------:R-:W-:Y:S01]  /*0fd0*/  IABS R16, R11 ;  /* 0x0000000b00107213 */ /* 0x000fe20000000000 */
[----:B------:R-:W-:Y:S01]  /*0fe0*/  IMAD R18, R0, 0x210, RZ ;  /* 0x0000021000127824 */ /* 0x000fe200078e02ff */
[C---:B------:R-:W-:Y:S01]  /*0ff0*/  ISETP.GT.U32.AND P0, PT, R2.reuse, R8, PT ;  /* 0x000000080200720c */ /* 0x040fe20003f04070 */
[----:B------:R-:W-:Y:S01]  /*1000*/  @!P1 IMAD.MOV R3, RZ, RZ, -R3 ;  /* 0x000000ffff039224 */ /* 0x000fe200078e0a03 */
[----:B------:R-:W-:Y:S01]  /*1010*/  ISETP.GT.U32.AND P1, PT, R2, R10, PT ;  /* 0x0000000a0200720c */ /* 0x000fe20003f24070 */
[----:B------:R-:W-:Y:S01]  /*1020*/  IMAD.MOV.U32 R15, RZ, RZ, R16 ;  /* 0x000000ffff0f7224 */ /* 0x000fe200078e0010 */
[----:B------:R-:W-:Y:S01]  /*1030*/  @!P2 LOP3.LUT R3, RZ, R4, RZ, 0x33, !PT ;  /* 0x00000004ff03a212 */ /* 0x000fe200078e33ff */
[--C-:B------:R-:W-:Y:S01]  /*1040*/  @!P5 IMAD.IADD R12, R12, 0x1, -R2.reuse ;  /* 0x000000010c0cd824 */ /* 0x100fe200078e0a02 */
[----:B------:R-:W-:Y:S01]  /*1050*/  ISETP.GE.AND P3, PT, R9, RZ, PT ;  /* 0x000000ff0900720c */ /* 0x000fe20003f66270 */
[C---:B------:R-:W-:Y:S01]  /*1060*/  IMAD.HI.U32 R9, R7.reuse, R15, RZ ;  /* 0x0000000f07097227 */ /* 0x040fe200078e00ff */
[----:B-1----:R-:W-:Y:S01]  /*1070*/  LOP3.LUT R5, R18, R17, RZ, 0x3c, !PT ;  /* 0x0000001112057212 */ /* 0x002fe200078e3cff */
[----:B------:R-:W-:Y:S01]  /*1080*/  STL [R1+0x614], R0 ;  /* 0x0006140001007387 */ /* 0x000fe20000100800 */
[----:B------:R-:W-:Y:S01]  /*1090*/  ISETP.GT.U32.AND P2, PT, R2, R12, PT ;  /* 0x0000000c0200720c */ /* 0x000fe20003f44070 */
[----:B------:R-:W-:Y:S01]  /*10a0*/  IMAD.MOV R9, RZ, RZ, -R9 ;  /* 0x000000ffff097224 */ /* 0x000fe200078e0a09 */
[----:B------:R-:W-:Y:S01]  /*10b0*/  IABS R19, R14 ;  /* 0x0000000e00137213 */ /* 0x000fe20000000000 */
[--C-:B------:R-:W-:Y:S01]  /*10c0*/  @!P0 IMAD.IADD R8, R8, 0x1, -R2.reuse ;  /* 0x0000000108088824 */ /* 0x100fe200078e0a02 */
[----:B------:R0:W-:Y:S01]  /*10d0*/  STL [R1+0x600], R5 ;  /* 0x0006000501007387 */ /* 0x0001e20000100800 */
[----:B------:R-:W-:Y:S01]  /*10e0*/  @!P1 IMAD.IADD R10, R10, 0x1, -R2 ;  /* 0x000000010a0a9824 */ /* 0x000fe200078e0a02 */
[----:B------:R-:W-:Y:S01]  /*10f0*/  LOP3.LUT R4, R6, 0xd0, RZ, 0xfc, !PT ;  /* 0x000000d006047812 */ /* 0x000fe200078efcff */
[C---:B------:R-:W-:Y:S01]  /*1100*/  IMAD R9, R2.reuse, R9, R15 ;  /* 0x0000000902097224 */ /* 0x040fe200078e020f */
[----:B------:R-:W-:Y:S01]  /*1110*/  STL [R1+0x5f0], R3 ;  /* 0x0005f00301007387 */ /* 0x000fe20000100800 */
[----:B------:R-:W-:Y:S01]  /*1120*/  IMAD.HI.U32 R16, R7, R19, RZ ;  /* 0x0000001307107227 */ /* 0x000fe200078e00ff */
[----:B------:R-:W-:-:S02]  /*1130*/  ISETP.GT.U32.AND P1, PT, R2, R10, PT ;  /* 0x0000000a0200720c */ /* 0x000fc40003f24070 */
[----:B------:R-:W-:Y:S01]  /*1140*/  ISETP.GE.AND P5, PT, R11, RZ, PT ;  /* 0x000000ff0b00720c */ /* 0x000fe20003fa6270 */
[----:B------:R-:W-:Y:S01]  /*1150*/  @!P2 IMAD.IADD R12, R12, 0x1, -R2 ;  /* 0x000000010c0ca824 */ /* 0x000fe200078e0a02 */
[----:B------:R-:W-:Y:S01]  /*1160*/  ISETP.GT.U32.AND P2, PT, R2, R9, PT ;  /* 0x000000090200720c */ /* 0x000fe20003f44070 */
[----:B0-----:R-:W-:Y:S01]  /*1170*/  IMAD.MOV.U32 R5, RZ, RZ, R8 ;  /* 0x000000ffff057224 */ /* 0x001fe200078e0008 */
[C---:B------:R-:W-:Y:S01]  /*1180*/  LOP3.LUT R11, R6.reuse, 0xc0, RZ, 0xfc, !PT ;  /* 0x000000c0060b7812 */ /* 0x040fe200078efcff */
[----:B------:R-:W-:Y:S01]  /*1190*/  IMAD.MOV.U32 R0, RZ, RZ, R12 ;  /* 0x000000ffff007224 */ /* 0x000fe200078e000c */
[----:B------:R-:W-:Y:S01]  /*11a0*/  LOP3.LUT R8, R6, 0xb0, RZ, 0xfc, !PT ;  /* 0x000000b006087812 */ /* 0x000fe200078efcff */
[----:B------:R-:W-:Y:S01]  /*11b0*/  @!P4 IMAD.MOV R5, RZ, RZ, -R5 ;  /* 0x000000ffff05c224 */ /* 0x000fe200078e0a05 */
[----:B------:R-:W-:Y:S01]  /*11c0*/  ISETP.GE.AND P4, PT, R4, RZ, PT ;  /* 0x000000ff0400720c */ /* 0x000fe20003f86270 */
[----:B------:R-:W-:Y:S01]  /*11d0*/  @!P3 IMAD.MOV R0, RZ, RZ, -R0 ;  /* 0x000000ffff00b224 */ /* 0x000fe200078e0a00 */
[----:B------:R-:W-:Y:S01]  /*11e0*/  IABS R4, R4 ;  /* 0x0000000400047213 */ /* 0x000fe20000000000 */
[----:B------:R-:W-:Y:S01]  /*11f0*/  IMAD.MOV R16, RZ, RZ, -R16 ;  /* 0x000000ffff107224 */ /* 0x000fe200078e0a10 */
[----:B------:R-:W-:Y:S01]  /*1200*/  STL [R1+0x8], R5 ;  /* 0x0000080501007387 */ /* 0x000fe20000100800 */
[--C-:B------:R-:W-:Y:S01]  /*1210*/  @!P1 IMAD.IADD R10, R10, 0x1, -R2.reuse ;  /* 0x000000010a0a9824 */ /* 0x100fe200078e0a02 */
[----:B------:R-:W-:Y:S01]  /*1220*/  ISETP.GE.AND P3, PT, R13, RZ, PT ;  /* 0x000000ff0d00720c */ /* 0x000fe20003f66270 */
[----:B------:R-:W-:Y:S01]  /*1230*/  IMAD R19, R2, R16, R19 ;  /* 0x0000001002137224 */ /* 0x000fe200078e0213 */
[----:B------:R0:W-:Y:S01]  /*1240*/  STL [R1+0x4], R0 ;  /* 0x0000040001007387 */ /* 0x0001e20000100800 */
[----:B------:R-:W-:Y:S01]  /*1250*/  @!P2 IMAD.IADD R9, R9, 0x1, -R2 ;  /* 0x000000010909a824 */ /* 0x000fe200078e0a02 */
[----:B------:R-:W-:Y:S01]  /*1260*/  ISETP.GE.AND P1, PT, R11, RZ, PT ;  /* 0x000000ff0b00720c */ /* 0x000fe20003f26270 */
[----:B------:R-:W-:Y:S01]  /*1270*/  IMAD.HI.U32 R12, R7, R4, RZ ;  /* 0x00000004070c7227 */ /* 0x000fe200078e00ff */
[----:B------:R-:W-:-:S02]  /*1280*/  IABS R11, R11 ;  /* 0x0000000b000b7213 */ /* 0x000fc40000000000 */
[----:B------:R-:W-:Y:S01]  /*1290*/  ISETP.GT.U32.AND P2, PT, R2, R9, PT ;  /* 0x000000090200720c */ /* 0x000fe20003f44070 */
[----:B------:R-:W-:Y:S01]  /*12a0*/  IMAD.MOV R12, RZ, RZ, -R12 ;  /* 0x000000ffff0c7224 */ /* 0x000fe200078e0a0c */
[----:B------:R-:W-:Y:S01]  /*12b0*/  IABS R13, R8 ;  /* 0x00000008000d7213 */ /* 0x000fe20000000000 */
[----:B------:R-:W-:Y:S01]  /*12c0*/  IMAD.HI.U32 R15, R7, R27, RZ ;  /* 0x0000001b070f7227 */ /* 0x000fe200078e00ff */
[----:B------:R-:W-:Y:S02]  /*12d0*/  ISETP.GE.AND P0, PT, R14, RZ, PT ;  /* 0x000000ff0e00720c */ /* 0x000fe40003f06270 */
[C---:B------:R-:W-:Y:S01]  /*12e0*/  LOP3.LUT R14, R6.reuse, 0xb8, RZ, 0xfc, !PT ;  /* 0x000000b8060e7812 */ /* 0x040fe200078efcff */
[----:B0-----:R-:W-:Y:S01]  /*12f0*/  IMAD.MOV.U32 R0, RZ, RZ, R10 ;  /* 0x000000ffff007224 */ /* 0x001fe200078e000a */
[----:B------:R-:W-:Y:S01]  /*1300*/  LOP3.LUT R17, R6, 0xa8, RZ, 0xfc, !PT ;  /* 0x000000a806117812 */ /* 0x000fe200078efcff */
[C---:B------:R-:W-:Y:S01]  /*1310*/  IMAD R4, R2.reuse, R12, R4 ;  /* 0x0000000c02047224 */ /* 0x040fe200078e0204 */
[----:B------:R-:W-:Y:S01]  /*1320*/  IABS R12, R14 ;  /* 0x0000000e000c7213 */ /* 0x000fe20000000000 */
[----:B------:R-:W-:Y:S01]  /*1330*/  @!P6 IMAD.MOV R0, RZ, RZ, -R0 ;  /* 0x000000ffff00e224 */ /* 0x000fe200078e0a00 */
[C---:B------:R-:W-:Y:S01]  /*1340*/  ISETP.GT.U32.AND P6, PT, R2.reuse, R19, PT ;  /* 0x000000130200720c */ /* 0x040fe20003fc4070 */
[----:B------:R-:W-:Y:S01]  /*1350*/  @!P2 IMAD.IADD R9, R9, 0x1, -R2 ;  /* 0x000000010909a824 */ /* 0x000fe200078e0a02 */
[----:B------:R-:W-:Y:S01]  /*1360*/  ISETP.GT.U32.AND P2, PT, R2, R4, PT ;  /* 0x000000040200720c */ /* 0x000fe20003f44070 */
[----:B------:R-:W-:Y:S01]  /*1370*/  IMAD.MOV R15, RZ, RZ, -R15 ;  /* 0x000000ffff0f7224 */ /* 0x000fe200078e0a0f */
[----:B------:R-:W-:Y:S01]  /*1380*/  IABS R16, R17 ;  /* 0x0000001100107213 */ /* 0x000fe20000000000 */
[----:B------:R-:W-:Y:S01]  /*1390*/  IMAD.HI.U32 R10, R7, R11, RZ ;  /* 0x0000000b070a7227 */ /* 0x000fe200078e00ff */
[----:B------:R0:W-:Y:S01]  /*13a0*/  STL [R1], R0 ;  /* 0x0000000001007387 */ /* 0x0001e20000100800 */
[----:B------:R-:W-:-:S02]  /*13b0*/  LOP3.LUT R5, R6, 0x30, RZ, 0xfc, !PT ;  /* 0x0000003006057812 */ /* 0x000fc400078efcff */
[----:B------:R-:W-:Y:S02]  /*13c0*/  IMAD R27, R2, R15, R27 ;  /* 0x0000000f021b7224 */ /* 0x000fe400078e021b */
[----:B------:R-:W-:Y:S01]  /*13d0*/  IMAD.HI.U32 R18, R7, R13, RZ ;  /* 0x0000000d07127227 */ /* 0x000fe200078e00ff */
[----:B------:R-:W-:-:S03]  /*13e0*/  IABS R26, R5 ;  /* 0x00000005001a7213 */ /* 0x000fc60000000000 */
[--C-:B------:R-:W-:Y:S02]  /*13f0*/  @!P6 IMAD.IADD R19, R19, 0x1, -R2.reuse ;  /* 0x000000011313e824 */ /* 0x100fe400078e0a02 */
[----:B------:R-:W-:Y:S02]  /*1400*/  @!P2 IMAD.IADD R4, R4, 0x1, -R2 ;  /* 0x000000010404a824 */ /* 0x000fe400078e0a02 */
[----:B------:R-:W-:Y:S01]  /*1410*/  IMAD.MOV R10, RZ, RZ, -R10 ;  /* 0x000000ffff0a7224 */ /* 0x000fe200078e0a0a */
[C---:B------:R-:W-:Y:S01]  /*1420*/  ISETP.GT.U32.AND P6, PT, R2.reuse, R19, PT ;  /* 0x000000130200720c */ /* 0x040fe20003fc4070 */
[----:B------:R-:W-:Y:S01]  /*1430*/  IMAD.MOV R18, RZ, RZ, -R18 ;  /* 0x000000ffff127224 */ /* 0x000fe200078e0a12 */
[C---:B------:R-:W-:Y:S01]  /*1440*/  ISETP.GT.U32.AND P2, PT, R2.reuse, R4, PT ;  /* 0x000000040200720c */ /* 0x040fe20003f44070 */
[----:B------:R-:W-:Y:S01]  /*1450*/  IMAD R11, R2, R10, R11 ;  /* 0x0000000a020b7224 */ /* 0x000fe200078e020b */
[----:B------:R-:W-:Y:S01]  /*1460*/  LOP3.LUT R10, R6, 0xa0, RZ, 0xfc, !PT ;  /* 0x000000a0060a7812 */ /* 0x000fe200078efcff */
[----:B------:R-:W-:-:S02]  /*1470*/  IMAD R13, R2, R18, R13 ;  /* 0x00000012020d7224 */ /* 0x000fc400078e020d */
[----:B------:R-:W-:Y:S01]  /*1480*/  IMAD.MOV.U32 R3, RZ, RZ, R9 ;  /* 0x000000ffff037224 */ /* 0x000fe200078e0009 */
[----:B------:R-:W-:Y:S01]  /*1490*/  IABS R15, R10 ;  /* 0x0000000a000f7213 */ /* 0x000fe20000000000 */
[----:B------:R-:W-:-:S04]  /*14a0*/  IMAD.HI.U32 R20, R7, R12, RZ ;  /* 0x0000000c07147227 */ /* 0x000fc800078e00ff */
[----:B------:R-:W-:Y:S01]  /*14b0*/  @!P6 IMAD.IADD R19, R19, 0x1, -R2 ;  /* 0x000000011313e824 */ /* 0x000fe200078e0a02 */
[C---:B------:R-:W-:Y:S01]  /*14c0*/  ISETP.GT.U32.AND P6, PT, R2.reuse, R27, PT ;  /* 0x0000001b0200720c */ /* 0x040fe20003fc4070 */
[----:B------:R-:W-:Y:S01]  /*14d0*/  @!P5 IMAD.MOV R3, RZ, RZ, -R3 ;  /* 0x000000ffff03d224 */ /* 0x000fe200078e0a03 */
[----:B------:R-:W-:Y:S01]  /*14e0*/  ISETP.GT.U32.AND P5, PT, R2, R11, PT ;  /* 0x0000000b0200720c */ /* 0x000fe20003fa4070 */
[----:B------:R-:W-:-:S03]  /*14f0*/  IMAD.HI.U32 R18, R7, R16, RZ ;  /* 0x0000001007127227 */ /* 0x000fc600078e00ff */
[----:B------:R-:W-:Y:S01]  /*1500*/  STL [R1+0x24], R3 ;  /* 0x0000240301007387 */ /* 0x000fe20000100800 */
[----:B------:R-:W-:Y:S02]  /*1510*/  IMAD.MOV R20, RZ, RZ, -R20 ;  /* 0x000000ffff147224 */ /* 0x000fe400078e0a14 */
[----:B------:R-:W-:-:S04]  /*1520*/  IMAD.HI.U32 R9, R7, R15, RZ ;  /* 0x0000000f07097227 */ /* 0x000fc800078e00ff */
[----:B------:R-:W-:Y:S01]  /*1530*/  @!P6 IMAD.IADD R27, R27, 0x1, -R2 ;  /* 0x000000011b1be824 */ /* 0x000fe200078e0a02 */
[----:B------:R-:W-:Y:S01]  /*1540*/  ISETP.GT.U32.AND P6, PT, R2, R13, PT ;  /* 0x0000000d0200720c */ /* 0x000fe20003fc4070 */
[----:B------:R-:W-:Y:S02]  /*1550*/  IMAD.MOV R18, RZ, RZ, -R18 ;  /* 0x000000ffff127224 */ /* 0x000fe400078e0a12 */
[----:B------:R-:W-:Y:S01]  /*1560*/  @!P2 IMAD.IADD R4, R4, 0x1, -R2 ;  /* 0x000000010404a824 */ /* 0x000fe200078e0a02 */
[----:B------:R-:W-:Y:S01]  /*1570*/  ISETP.GE.AND P2, PT, R14, RZ, PT ;  /* 0x000000ff0e00720c */ /* 0x000fe20003f46270 */
[----:B------:R-:W-:Y:S02]  /*1580*/  IMAD R12, R2, R20, R12 ;  /* 0x00000014020c7224 */ /* 0x000fe400078e020c */
[----:B0-----:R-:W-:Y:S01]  /*1590*/  IMAD.MOV.U32 R0, RZ, RZ, R19 ;  /* 0x000000ffff007224 */ /* 0x001fe200078e0013 */
[----:B------:R-:W-:Y:S01]  /*15a0*/  LOP3.LUT R19, R6, 0x88, RZ, 0xfc, !PT ;  /* 0x0000008806137812 */ /* 0x000fe200078efcff */
[----:B------:R-:W-:-:S02]  /*15b0*/  IMAD.MOV R9, RZ, RZ, -R9 ;  /* 0x000000ffff097224 */ /* 0x000fc400078e0a09 */
[----:B------:R-:W-:Y:S01]  /*15c0*/  IMAD R14, R2, R18, R16 ;  /* 0x00000012020e7224 */ /* 0x000fe200078e0210 */
[----:B------:R-:W-:Y:S01]  /*15d0*/  LOP3.LUT R16, R6, 0x98, RZ, 0xfc, !PT ;  /* 0x0000009806107812 */ /* 0x000fe200078efcff */
[----:B------:R-:W-:Y:S01]  /*15e0*/  @!P0 IMAD.MOV R0, RZ, RZ, -R0 ;  /* 0x000000ffff008224 */ /* 0x000fe200078e0a00 */
[C---:B------:R-:W-:Y:S01]  /*15f0*/  ISETP.GT.U32.AND P0, PT, R2.reuse, R12, PT ;  /* 0x0000000c0200720c */ /* 0x040fe20003f04070 */
[C---:B------:R-:W-:Y:S01]  /*1600*/  IMAD R15, R2.reuse, R9, R15 ;  /* 0x00000009020f7224 */ /* 0x040fe200078e020f */
[----:B------:R-:W-:Y:S01]  /*1610*/  IABS R9, R16 ;  /* 0x0000001000097213 */ /* 0x000fe20000000000 */
[--C-:B------:R-:W-:Y:S01]  /*1620*/  @!P5 IMAD.IADD R11, R11, 0x1, -R2.reuse ;  /* 0x000000010b0bd824 */ /* 0x100fe200078e0a02 */
[----:B------:R-:W-:Y:S01]  /*1630*/  ISETP.GT.U32.AND P5, PT, R2, R27, PT ;  /* 0x0000001b0200720c */ /* 0x000fe20003fa4070 */
[----:B------:R-:W-:Y:S01]  /*1640*/  @!P6 IMAD.IADD R13, R13, 0x1, -R2 ;  /* 0x000000010d0de824 */ /* 0x000fe200078e0a02 */
[----:B------:R-:W-:Y:S01]  /*1650*/  LOP3.LUT R18, R6, 0x90, RZ, 0xfc, !PT ;  /* 0x0000009006127812 */ /* 0x000fe200078efcff */
[----:B------:R-:W-:Y:S01]  /*1660*/  IMAD.HI.U32 R22, R7, R9, RZ ;  /* 0x0000000907167227 */ /* 0x000fe200078e00ff */
[----:B------:R-:W-:Y:S02]  /*1670*/  STL [R1+0x34], R0 ;  /* 0x0000340001007387 */ /* 0x000fe40000100800 */
[----:B------:R-:W-:Y:S01]  /*1680*/  ISETP.GT.U32.AND P6, PT, R2, R13, PT ;  /* 0x0000000d0200720c */ /* 0x000fe20003fc4070 */
[----:B------:R-:W-:Y:S01]  /*1690*/  IMAD.MOV R22, RZ, RZ, -R22 ;  /* 0x000000ffff167224 */ /* 0x000fe200078e0a16 */
[----:B------:R-:W-:Y:S01]  /*16a0*/  IABS R20, R18 ;  /* 0x0000001200147213 */ /* 0x000fe20000000000 */
[----:B------:R-:W-:Y:S01]  /*16b0*/  @!P0 IMAD.IADD R12, R12, 0x1, -R2 ;  /* 0x000000010c0c8824 */ /* 0x000fe200078e0a02 */
[C---:B------:R-:W-:Y:S01]  /*16c0*/  ISETP.GT.U32.AND P0, PT, R2.reuse, R11, PT ;  /* 0x0000000b0200720c */ /* 0x040fe20003f04070 */
[----:B------:R-:W-:Y:S01]  /*16d0*/  IMAD.MOV.U32 R29, RZ, RZ, R4 ;  /* 0x000000ffff1d7224 */ /* 0x000fe200078e0004 */
[----:B------:R-:W-:Y:S01]  /*16e0*/  IABS R4, R19 ;  /* 0x0000001300047213 */ /* 0x000fe20000000000 */
[----:B------:R-:W-:Y:S01]  /*16f0*/  @!P5 IMAD.IADD R27, R27, 0x1, -R2 ;  /* 0x000000011b1bd824 */ /* 0x000fe200078e0a02 */
[C---:B------:R-:W-:Y:S01]  /*1700*/  ISETP.GT.U32.AND P5, PT, R2.reuse, R14, PT ;  /* 0x0000000e0200720c */ /* 0x040fe20003fa4070 */
[----:B------:R-:W-:-:S02]  /*1710*/  IMAD R9, R2, R22, R9 ;  /* 0x0000001602097224 */ /* 0x000fc400078e0209 */
[----:B------:R-:W-:Y:S01]  /*1720*/  @!P4 IMAD.MOV R29, RZ, RZ, -R29 ;  /* 0x000000ffff1dc224 */ /* 0x000fe200078e0a1d */
[C---:B------:R-:W-:Y:S01]  /*1730*/  ISETP.GT.U32.AND P4, PT, R2.reuse, R12, PT ;  /* 0x0000000c0200720c */ /* 0x040fe20003f84070 */
[--C-:B------:R-:W-:Y:S01]  /*1740*/  @!P6 IMAD.IADD R13, R13, 0x1, -R2.reuse ;  /* 0x000000010d0de824 */ /* 0x100fe200078e0a02 */
[C---:B------:R-:W-:Y:S01]  /*1750*/  ISETP.GT.U32.AND P6, PT, R2.reuse, R9, PT ;  /* 0x000000090200720c */ /* 0x040fe20003fc4070 */
[----:B------:R-:W-:Y:S01]  /*1760*/  IMAD.HI.U32 R21, R7, R20, RZ ;  /* 0x0000001407157227 */ /* 0x000fe200078e00ff */
[----:B------:R0:W-:Y:S03]  /*1770*/  STL [R1+0x5f4], R29 ;  /* 0x0005f41d01007387 */ /* 0x0001e60000100800 */
[--C-:B------:R-:W-:Y:S01]  /*1780*/  @!P0 IMAD.IADD R11, R11, 0x1, -R2.reuse ;  /* 0x000000010b0b8824 */ /* 0x100fe200078e0a02 */
[----:B------:R-:W-:Y:S01]  /*1790*/  ISETP.GT.U32.AND P0, PT, R2, R15, PT ;  /* 0x0000000f0200720c */ /* 0x000fe20003f04070 */
[----:B------:R-:W-:Y:S01]  /*17a0*/  @!P5 IMAD.IADD R14, R14, 0x1, -R2 ;  /* 0x000000010e0ed824 */ /* 0x000fe200078e0a02 */
[----:B------:R-:W-:Y:S01]  /*17b0*/  ISETP.GE.AND P5, PT, R17, RZ, PT ;  /* 0x000000ff1100720c */ /* 0x000fe20003fa6270 */
[----:B------:R-:W-:-:S02]  /*17c0*/  IMAD.MOV R21, RZ, RZ, -R21 ;  /* 0x000000ffff157224 */ /* 0x000fc400078e0a15 */
[--C-:B------:R-:W-:Y:S01]  /*17d0*/  @!P4 IMAD.IADD R12, R12, 0x1, -R2.reuse ;  /* 0x000000010c0cc824 */ /* 0x100fe200078e0a02 */
[----:B------:R-:W-:Y:S01]  /*17e0*/  ISETP.GE.AND P4, PT, R8, RZ, PT ;  /* 0x000000ff0800720c */ /* 0x000fe20003f86270 */
[----:B------:R-:W-:Y:S01]  /*17f0*/  @!P6 IMAD.IADD R9, R9, 0x1, -R2 ;  /* 0x000000010909e824 */ /* 0x000fe200078e0a02 */
[----:B------:R-:W-:Y:S01]  /*1800*/  ISETP.GT.U32.AND P6, PT, R2, R14, PT ;  /* 0x0000000e0200720c */ /* 0x000fe20003fc4070 */
[----:B------:R-:W-:Y:S01]  /*1810*/  IMAD.HI.U32 R8, R7, R4, RZ ;  /* 0x0000000407087227 */ /* 0x000fe200078e00ff */
[----:B0-----:R-:W-:-:S03]  /*1820*/  LOP3.LUT R29, R6, 0x50, RZ, 0xfc, !PT ;  /* 0x00000050061d7812 */ /* 0x001fc600078efcff */
[----:B------:R-:W-:Y:S01]  /*1830*/  IMAD.MOV R17, RZ, RZ, -R8 ;  /* 0x000000ffff117224 */ /* 0x000fe200078e0a08 */
[----:B------:R-:W-:Y:S01]  /*1840*/  IABS R22, R29 ;  /* 0x0000001d00167213 */ /* 0x000fe20000000000 */
[----:B------:R-:W-:Y:S01]  /*1850*/  IMAD R8, R2, R21, R20 ;  /* 0x0000001502087224 */ /* 0x000fe200078e0214 */
[----:B------:R-:W-:Y:S01]  /*1860*/  LOP3.LUT R20, R6, 0x80, RZ, 0xfc, !PT ;  /* 0x0000008006147812 */ /* 0x000fe200078efcff */
[----:B------:R-:W-:Y:S02]  /*1870*/  IMAD R4, R2, R17, R4 ;  /* 0x0000001102047224 */ /* 0x000fe400078e0204 */
[--C-:B------:R-:W-:Y:S01]  /*1880*/  @!P0 IMAD.IADD R15, R15, 0x1, -R2.reuse ;  /* 0x000000010f0f8824 */ /* 0x100fe200078e0a02 */
[----:B------:R-:W-:Y:S01]  /*1890*/  ISETP.GE.AND P0, PT, R10, RZ, PT ;  /* 0x000000ff0a00720c */ /* 0x000fe20003f06270 */
[----:B------:R-:W-:Y:S01]  /*18a0*/  @!P6 IMAD.IADD R14, R14, 0x1, -R2 ;  /* 0x000000010e0ee824 */ /* 0x000fe200078e0a02 */
[C---:B------:R-:W-:Y:S01]  /*18b0*/  ISETP.GT.U32.AND P6, PT, R2.reuse, R4, PT ;  /* 0x000000040200720c */ /* 0x040fe20003fc4070 */
[----:B------:R-:W-:Y:S01]  /*18c0*/  @!P3 IMAD.MOV R27, RZ, RZ, -R27 ;  /* 0x000000ffff1bb224 */ /* 0x000fe200078e0a1b */
[----:B------:R-:W-:Y:S01]  /*18d0*/  ISETP.GT.U32.AND P3, PT, R2, R9, PT ;  /* 0x000000090200720c */ /* 0x000fe20003f64070 */
[----:B------:R-:W-:Y:S01]  /*18e0*/  @!P4 IMAD.MOV R13, RZ, RZ, -R13 ;  /* 0x000000ffff0dc224 */ /* 0x000fe200078e0a0d */
[----:B------:R-:W-:Y:S01]  /*18f0*/  LOP3.LUT R10, R6, 0x78, RZ, 0xfc, !PT ;  /* 0x00000078060a7812 */ /* 0x000fe200078efcff */
[----:B------:R-:W-:Y:S01]  /*1900*/  @!P2 IMAD.MOV R12, RZ, RZ, -R12 ;  /* 0x000000ffff0ca224 */ /* 0x000fe200078e0a0c */
[----:B------:R-:W-:Y:S01]  /*1910*/  IABS R17, R20 ;  /* 0x0000001400117213 */ /* 0x000fe20000000000 */
[----:B------:R-:W-:Y:S01]  /*1920*/  @!P1 IMAD.MOV R11, RZ, RZ, -R11 ;  /* 0x000000ffff0b9224 */ /* 0x000fe200078e0a0b */
[----:B------:R-:W-:Y:S01]  /*1930*/  IABS R21, R10 ;  /* 0x0000000a00157213 */ /* 0x000fe20000000000 */
[----:B------:R-:W-:Y:S01]  /*1940*/  @!P5 IMAD.MOV R14, RZ, RZ, -R14 ;  /* 0x000000ffff0ed224 */ /* 0x000fe200078e0a0e */
[----:B------:R-:W-:Y:S01]  /*1950*/  ISETP.GE.AND P4, PT, R16, RZ, PT ;  /* 0x000000ff1000720c */ /* 0x000fe20003f86270 */
[----:B------:R-:W-:Y:S01]  /*1960*/  IMAD.MOV.U32 R16, RZ, RZ, R17 ;  /* 0x000000ffff107224 */ /* 0x000fe200078e0011 */
[----:B------:R-:W-:Y:S01]  /*1970*/  ISETP.GT.U32.AND P2, PT, R2, R8, PT ;  /* 0x000000080200720c */ /* 0x000fe20003f44070 */
[----:B------:R-:W-:Y:S01]  /*1980*/  @!P6 IMAD.IADD R4, R4, 0x1, -R2 ;  /* 0x000000010404e824 */ /* 0x000fe200078e0a02 */
[C---:B------:R-:W-:Y:S01]  /*1990*/  ISETP.GT.U32.AND P1, PT, R2.reuse, R15, PT ;  /* 0x0000000f0200720c */ /* 0x040fe20003f24070 */
[----:B------:R-:W-:Y:S01]  /*19a0*/  IMAD.MOV.U32 R17, RZ, RZ, R21 ;  /* 0x000000ffff117224 */ /* 0x000fe200078e0015 */
[----:B------:R-:W-:Y:S01]  /*19b0*/  STL [R1+0x5f8], R27 ;  /* 0x0005f81b01007387 */ /* 0x000fe20000100800 */
[----:B------:R-:W-:Y:S01]  /*19c0*/  IMAD.HI.U32 R21, R7, R16, RZ ;  /* 0x0000001007157227 */ /* 0x000fe200078e00ff */
[----:B------:R-:W-:-:S02]  /*19d0*/  ISETP.GT.U32.AND P6, PT, R2, R4, PT ;  /* 0x000000040200720c */ /* 0x000fc40003fc4070 */
[----:B------:R-:W-:Y:S01]  /*19e0*/  STL [R1+0x604], R11 ;  /* 0x0006040b01007387 */ /* 0x000fe20000100800 */
[--C-:B------:R-:W-:Y:S01]  /*19f0*/  @!P3 IMAD.IADD R9, R9, 0x1, -R2.reuse ;  /* 0x000000010909b824 */ /* 0x100fe200078e0a02 */
[----:B------:R-:W-:Y:S01]  /*1a00*/  ISETP.GE.AND P3, PT, R19, RZ, PT ;  /* 0x000000ff1300720c */ /* 0x000fe20003f66270 */
[----:B------:R-:W-:Y:S01]  /*1a10*/  IMAD.MOV R19, RZ, RZ, -R21 ;  /* 0x000000ffff137224 */ /* 0x000fe200078e0a15 */
[----:B------:R-:W-:Y:S01]  /*1a20*/  STL [R1+0x608], R12 ;  /* 0x0006080c01007387 */ /* 0x000fe20000100800 */
[----:B------:R-:W-:Y:S01]  /*1a30*/  @!P2 IMAD.IADD R8, R8, 0x1, -R2 ;  /* 0x000000010808a824 */ /* 0x000fe200078e0a02 */
[----:B------:R-:W-:Y:S01]  /*1a40*/  LOP3.LUT R21, R6, 0x58, RZ, 0xfc, !PT ;  /* 0x0000005806157812 */ /* 0x000fe200078efcff */
[----:B------:R-:W-:Y:S01]  /*1a50*/  IMAD R16, R2, R19, R16 ;  /* 0x0000001302107224 */ /* 0x000fe200078e0210 */
[----:B------:R0:W-:Y:S01]  /*1a60*/  STL [R1+0x60c], R13 ;  /* 0x00060c0d01007387 */ /* 0x0001e20000100800 */
[--C-:B------:R-:W-:Y:S01]  /*1a70*/  @!P1 IMAD.IADD R15, R15, 0x1, -R2.reuse ;  /* 0x000000010f0f9824 */ /* 0x100fe200078e0a02 */
[----:B------:R-:W-:Y:S01]  /*1a80*/  ISETP.GE.AND P1, PT, R18, RZ, PT ;  /* 0x000000ff1200720c */ /* 0x000fe20003f26270 */
[----:B------:R-:W-:Y:S01]  /*1a90*/  @!P6 IMAD.IADD R4, R4, 0x1, -R2 ;  /* 0x000000010404e824 */ /* 0x000fe200078e0a02 */
[C---:B------:R-:W-:Y:S01]  /*1aa0*/  ISETP.GT.U32.AND P6, PT, R2.reuse, R16, PT ;  /* 0x000000100200720c */ /* 0x040fe20003fc4070 */
[----:B------:R-:W-:Y:S01]  /*1ab0*/  IMAD.HI.U32 R18, R7, R17, RZ ;  /* 0x0000001107127227 */ /* 0x000fe200078e00ff */
[----:B------:R-:W-:Y:S01]  /*1ac0*/  ISETP.GT.U32.AND P5, PT, R2, R8, PT ;  /* 0x000000080200720c */ /* 0x000fe20003fa4070 */
[----:B------:R-:W-:Y:S01]  /*1ad0*/  STL [R1+0x610], R14 ;  /* 0x0006100e01007387 */ /* 0x000fe20000100800 */
[----:B------:R-:W-:Y:S01]  /*1ae0*/  LOP3.LUT R19, R6, 0x68, RZ, 0xfc, !PT ;  /* 0x0000006806137812 */ /* 0x000fe200078efcff */
[----:B------:R-:W-:Y:S01]  /*1af0*/  IMAD.MOV R18, RZ, RZ, -R18 ;  /* 0x000000ffff127224 */ /* 0x000fe200078e0a12 */
[----:B------:R-:W-:Y:S01]  /*1b00*/  ISETP.GE.AND P2, PT, R20, RZ, PT ;  /* 0x000000ff1400720c */ /* 0x000fe20003f46270 */
[----:B------:R-:W-:Y:S01]  /*1b10*/  IMAD.MOV.U32 R0, RZ, RZ, R9 ;  /* 0x000000ffff007224 */ /* 0x000fe200078e0009 */
[----:B------:R-:W-:Y:S01]  /*1b20*/  LOP3.LUT R20, R6, 0x60, RZ, 0xfc, !PT ;  /* 0x0000006006147812 */ /* 0x000fe200078efcff */
[----:B------:R-:W-:Y:S01]  /*1b30*/  IMAD R17, R2, R18, R17 ;  /* 0x0000001202117224 */ /* 0x000fe200078e0211 */
[----:B------:R-:W-:Y:S01]  /*1b40*/  LOP3.LUT R18, R6, 0x70, RZ, 0xfc, !PT ;  /* 0x0000007006127812 */ /* 0x000fe200078efcff */
[----:B------:R-:W-:Y:S01]  /*1b50*/  @!P0 IMAD.MOV R15, RZ, RZ, -R15 ;  /* 0x000000ffff0f8224 */ /* 0x000fe200078e0a0f */
[----:B------:R-:W-:Y:S01]  /*1b60*/  ISETP.GE.AND P0, PT, R10, RZ, PT ;  /* 0x000000ff0a00720c */ /* 0x000fe20003f06270 */
[----:B------:R-:W-:Y:S01]  /*1b70*/  @!P6 IMAD.IADD R16, R16, 0x1, -R2 ;  /* 0x000000011010e824 */ /* 0x000fe200078e0a02 */
[----:B0-----:R-:W-:Y:S01]  /*1b80*/  LOP3.LUT R13, R6, 0x28, RZ, 0xfc, !PT ;  /* 0x00000028060d7812 */ /* 0x001fe200078efcff */
[----:B------:R-:W-:Y:S01]  /*1b90*/  @!P4 IMAD.MOV R0, RZ, RZ, -R0 ;  /* 0x000000ffff00c224 */ /* 0x000fe200078e0a00 */
[----:B------:R-:W-:Y:S01]  /*1ba0*/  ISETP.GE.AND P4, PT, R18, RZ, PT ;  /* 0x000000ff1200720c */ /* 0x000fe20003f86270 */
[----:B------:R-:W-:Y:S01]  /*1bb0*/  @!P5 IMAD.IADD R8, R8, 0x1, -R2 ;  /* 0x000000010808d824 */ /* 0x000fe200078e0a02 */
[----:B------:R-:W-:Y:S01]  /*1bc0*/  ISETP.GT.U32.AND P6, PT, R2, R16, PT ;  /* 0x000000100200720c */ /* 0x000fe20003fc4070 */
[----:B------:R-:W-:Y:S01]  /*1bd0*/  STL [R1+0x618], R15 ;  /* 0x0006180f01007387 */ /* 0x000fe20000100800 */
[----:B------:R-:W-:Y:S01]  /*1be0*/  IABS R18, R18 ;  /* 0x0000001200127213 */ /* 0x000fe20000000000 */
[----:B------:R-:W-:Y:S01]  /*1bf0*/  IMAD.MOV.U32 R3, RZ, RZ, R4 ;  /* 0x000000ffff037224 */ /* 0x000fe200078e0004 */
[----:B------:R-:W-:Y:S01]  /*1c00*/  ISETP.GE.AND P5, PT, R19, RZ, PT ;  /* 0x000000ff1300720c */ /* 0x000fe20003fa6270 */
[----:B------:R0:W-:Y:S01]  /*1c10*/  STL [R1+0x18], R0 ;  /* 0x0000180001007387 */ /* 0x0001e20000100800 */
[----:B------:R-:W-:Y:S01]  /*1c20*/  IABS R19, R19 ;  /* 0x0000001300137213 */ /* 0x000fe20000000000 */
[----:B------:R-:W-:Y:S01]  /*1c30*/  IMAD.HI.U32 R4, R7, R18, RZ ;  /* 0x0000001207047227 */ /* 0x000fe200078e00ff */
[----:B------:R-:W-:-:S02]  /*1c40*/  LOP3.LUT R27, R6, 0x20, RZ, 0xfc, !PT ;  /* 0x00000020061b7812 */ /* 0x000fc400078efcff */
[----:B------:R-:W-:Y:S01]  /*1c50*/  LOP3.LUT R11, R6, 0x10, RZ, 0xfc, !PT ;  /* 0x00000010060b7812 */ /* 0x000fe200078efcff */
[----:B------:R-:W-:Y:S01]  /*1c60*/  @!P3 IMAD.MOV R3, RZ, RZ, -R3 ;  /* 0x000000ffff03b224 */ /* 0x000fe200078e0a03 */
[----:B------:R-:W-:Y:S01]  /*1c70*/  ISETP.GE.AND P3, PT, R21, RZ, PT ;  /* 0x000000ff1500720c */ /* 0x000fe20003f66270 */
[----:B------:R-:W-:Y:S01]  /*1c80*/  @!P6 IMAD.IADD R16, R16, 0x1, -R2 ;  /* 0x000000011010e824 */ /* 0x000fe200078e0a02 */
[----:B------:R-:W-:Y:S01]  /*1c90*/  ISETP.GT.U32.AND P6, PT, R2, R17, PT ;  /* 0x000000110200720c */ /* 0x000fe20003fc4070 */
[----:B0-----:R-:W-:Y:S01]  /*1ca0*/  IMAD.MOV.U32 R0, RZ, RZ, R8 ;  /* 0x000000ffff007224 */ /* 0x001fe200078e0008 */
[----:B------:R-:W-:Y:S01]  /*1cb0*/  IABS R21, R21 ;  /* 0x0000001500157213 */ /* 0x000fe20000000000 */
[----:B------:R-:W-:Y:S01]  /*1cc0*/  IMAD.MOV R4, RZ, RZ, -R4 ;  /* 0x000000ffff047224 */ /* 0x000fe200078e0a04 */
[----:B------:R-:W-:Y:S01]  /*1cd0*/  LOP3.LUT R15, R6, 0x40, RZ, 0xfc, !PT ;  /* 0x00000040060f7812 */ /* 0x000fe200078efcff */
[----:B------:R-:W-:Y:S01]  /*1ce0*/  @!P1 IMAD.MOV R0, RZ, RZ, -R0 ;  /* 0x000000ffff009224 */ /* 0x000fe200078e0a00 */
[----:B------:R-:W-:Y:S01]  /*1cf0*/  ISETP.GE.AND P1, PT, R20, RZ, PT ;  /* 0x000000ff1400720c */ /* 0x000fe20003f26270 */
[----:B------:R-:W-:Y:S01]  /*1d00*/  IMAD R18, R2, R4, R18 ;  /* 0x0000000402127224 */ /* 0x000fe200078e0212 */
[----:B------:R-:W-:Y:S01]  /*1d10*/  IABS R20, R20 ;  /* 0x0000001400147213 */ /* 0x000fe20000000000 */
[----:B------:R-:W-:Y:S01]  /*1d20*/  IMAD.HI.U32 R4, R7, R21, RZ ;  /* 0x0000001507047227 */ /* 0x000fe200078e00ff */
[----:B------:R0:W-:Y:S01]  /*1d30*/  STL [R1+0x1c], R0 ;  /* 0x00001c0001007387 */ /* 0x0001e20000100800 */
[----:B------:R-:W-:-:S02]  /*1d40*/  IABS R24, R15 ;  /* 0x0000000f00187213 */ /* 0x000fc40000000000 */
[----:B------:R-:W-:Y:S01]  /*1d50*/  IMAD.MOV R4, RZ, RZ, -R4 ;  /* 0x000000ffff047224 */ /* 0x000fe200078e0a04 */
[----:B------:R1:W-:Y:S01]  /*1d60*/  STL [R1+0x61c], R3 ;  /* 0x00061c0301007387 */ /* 0x0003e20000100800 */
[----:B------:R-:W-:Y:S01]  /*1d70*/  @!P6 IMAD.IADD R17, R17, 0x1, -R2 ;  /* 0x000000011111e824 */ /* 0x000fe200078e0a02 */
[----:B------:R-:W-:Y:S01]  /*1d80*/  LOP3.LUT R12, R6, 0x18, RZ, 0xfc, !PT ;  /* 0x00000018060c7812 */ /* 0x000fe200078efcff */
[C---:B------:R-:W-:Y:S02]  /*1d90*/  IMAD R21, R2.reuse, R4, R21 ;  /* 0x0000000402157224 */ /* 0x040fe400078e0215 */
[C---:B------:R-:W-:Y:S01]  /*1da0*/  IMAD.HI.U32 R10, R7.reuse, R19, RZ ;  /* 0x00000013070a7227 */ /* 0x040fe200078e00ff */
[----:B------:R-:W-:Y:S02]  /*1db0*/  ISETP.GT.U32.AND P6, PT, R2, R17, PT ;  /* 0x000000110200720c */ /* 0x000fe40003fc4070 */
[C---:B0-----:R-:W-:Y:S01]  /*1dc0*/  LOP3.LUT R0, R6.reuse, 0x38, RZ, 0xfc, !PT ;  /* 0x0000003806007812 */ /* 0x041fe200078efcff */
[----:B------:R-:W-:Y:S01]  /*1dd0*/  IMAD.MOV R10, RZ, RZ, -R10 ;  /* 0x000000ffff0a7224 */ /* 0x000fe200078e0a0a */
[----:B-1----:R-:W-:Y:S01]  /*1de0*/  LOP3.LUT R3, R6, 0x48, RZ, 0xfc, !PT ;  /* 0x0000004806037812 */ /* 0x002fe200078efcff */
[----:B------:R-:W-:Y:S01]  /*1df0*/  IMAD.HI.U32 R8, R7, R22, RZ ;  /* 0x0000001607087227 */ /* 0x000fe200078e00ff */
[----:B------:R-:W-:-:S02]  /*1e00*/  IABS R25, R0 ;  /* 0x0000000000197213 */ /* 0x000fc40000000000 */
[----:B------:R-:W-:Y:S01]  /*1e10*/  IABS R23, R3 ;  /* 0x0000000300177213 */ /* 0x000fe20000000000 */
[C---:B------:R-:W-:Y:S01]  /*1e20*/  IMAD.HI.U32 R9, R7.reuse, R20, RZ ;  /* 0x0000001407097227 */ /* 0x040fe200078e00ff */
[----:B------:R-:W-:Y:S03]  /*1e30*/  STL [R1+0x624], R3 ;  /* 0x0006240301007387 */ /* 0x000fe60000100800 */
[----:B------:R-:W-:Y:S01]  /*1e40*/  IMAD.HI.U32 R4, R7, R23, RZ ;  /* 0x0000001707047227 */ /* 0x000fe200078e00ff */
[----:B------:R0:W-:Y:S03]  /*1e50*/  STL [R1+0x44], R5 ;  /* 0x0000440501007387 */ /* 0x0001e60000100800 */
[----:B------:R-:W-:Y:S01]  /*1e60*/  IMAD.MOV R4, RZ, RZ, -R4 ;  /* 0x000000ffff047224 */ /* 0x000fe200078e0a04 */
[----:B------:R1:W-:Y:S01]  /*1e70*/  STL [R1+0x620], R15 ;  /* 0x0006200f01007387 */ /* 0x0003e20000100800 */
[C---:B------:R-:W-:Y:S01]  /*1e80*/  IMAD R19, R2.reuse, R10, R19 ;  /* 0x0000000a02137224 */ /* 0x040fe200078e0213 */
[----:B------:R-:W-:Y:S01]  /*1e90*/  IABS R10, R13 ;  /* 0x0000000d000a7213 */ /* 0x000fe20000000000 */
[----:B------:R-:W-:-:S02]  /*1ea0*/  IMAD R23, R2, R4, R23 ;  /* 0x0000000402177224 */ /* 0x000fc400078e0217 */
[----:B------:R-:W-:Y:S01]  /*1eb0*/  IMAD.MOV R8, RZ, RZ, -R8 ;  /* 0x000000ffff087224 */ /* 0x000fe200078e0a08 */
[----:B0-----:R-:W-:Y:S01]  /*1ec0*/  LOP3.LUT R5, R6, 0x8, RZ, 0xfc, !PT ;  /* 0x0000000806057812 */ /* 0x001fe200078efcff */
[----:B------:R-:W-:-:S04]  /*1ed0*/  IMAD.HI.U32 R4, R7, R24, RZ ;  /* 0x0000001807047227 */ /* 0x000fc800078e00ff */
[----:B------:R-:W-:Y:S02]  /*1ee0*/  IMAD.MOV R9, RZ, RZ, -R9 ;  /* 0x000000ffff097224 */ /* 0x000fe400078e0a09 */
[C---:B------:R-:W-:Y:S02]  /*1ef0*/  IMAD R22, R2.reuse, R8, R22 ;  /* 0x0000000802167224 */ /* 0x040fe400078e0216 */
[----:B------:R-:W-:Y:S02]  /*1f00*/  IMAD.MOV R4, RZ, RZ, -R4 ;  /* 0x000000ffff047224 */ /* 0x000fe400078e0a04 */
[----:B------:R-:W-:Y:S02]  /*1f10*/  IMAD R20, R2, R9, R20 ;  /* 0x0000000902147224 */ /* 0x000fe400078e0214 */
[----:B------:R-:W-:-:S04]  /*1f20*/  IMAD.HI.U32 R8, R7, R25, RZ ;  /* 0x0000001907087227 */ /* 0x000fc800078e00ff */
[----:B------:R-:W-:-:S04]  /*1f30*/  IMAD.HI.U32 R9, R7, R10, RZ ;  /* 0x0000000a07097227 */ /* 0x000fc800078e00ff */
[----:B------:R-:W-:Y:S01]  /*1f40*/  @!P6 IMAD.IADD R17, R17, 0x1, -R2 ;  /* 0x000000011111e824 */ /* 0x000fe200078e0a02 */
[C---:B------:R-:W-:Y:S01]  /*1f50*/  ISETP.GT.U32.AND P6, PT, R2.reuse, R19, PT ;  /* 0x000000130200720c */ /* 0x040fe20003fc4070 */
[C---:B------:R-:W-:Y:S02]  /*1f60*/  IMAD R24, R2.reuse, R4, R24 ;  /* 0x0000000402187224 */ /* 0x040fe400078e0218 */
[----:B------:R-:W-:Y:S02]  /*1f70*/  IMAD.MOV R4, RZ, RZ, -R8 ;  /* 0x000000ffff047224 */ /* 0x000fe400078e0a08 */
[----:B------:R-:W-:Y:S02]  /*1f80*/  IMAD.MOV R9, RZ, RZ, -R9 ;  /* 0x000000ffff097224 */ /* 0x000fe400078e0a09 */
[C---:B------:R-:W-:Y:S01]  /*1f90*/  IMAD R25, R2.reuse, R4, R25 ;  /* 0x0000000402197224 */ /* 0x040fe200078e0219 */
[----:B------:R-:W-:Y:S01]  /*1fa0*/  IABS R4, R5 ;  /* 0x0000000500047213 */ /* 0x000fe20000000000 */
[----:B------:R-:W-:Y:S01]  /*1fb0*/  IMAD R10, R2, R9, R10 ;  /* 0x00000009020a7224 */ /* 0x000fe200078e020a */
[----:B------:R-:W-:Y:S01]  /*1fc0*/  IABS R9, R27 ;  /* 0x0000001b00097213 */ /* 0x000fe20000000000 */
[----:B------:R-:W-:-:S04]  /*1fd0*/  IMAD.HI.U32 R28, R7, R26, RZ ;  /* 0x0000001a071c7227 */ /* 0x000fc800078e00ff */
[----:B------:R-:W-:Y:S01]  /*1fe0*/  IMAD.MOV R8, RZ, RZ, -R28 ;  /* 0x000000ffff087224 */ /* 0x000fe200078e0a1c */
[----:B------:R-:W-:Y:S01]  /*1ff0*/  IABS R28, R6 ;  /* 0x00000006001c7213 */ /* 0x000fe20000000000 */
[----:B-1----:R-:W-:Y:S02]  /*2000*/  IMAD.MOV.U32 R15, RZ, RZ, R4 ;  /* 0x000000ffff0f7224 */ /* 0x002fe400078e0004 */
[----:B------:R-:W-:-:S04]  /*2010*/  IMAD.HI.U32 R4, R7, R9, RZ ;  /* 0x0000000907047227 */ /* 0x000fc800078e00ff */
[----:B------:R-:W-:Y:S01]  /*2020*/  @!P6 IMAD.IADD R19, R19, 0x1, -R2 ;  /* 0x000000011313e824 */ /* 0x000fe200078e0a02 */
[----:B------:R-:W-:Y:S01]  /*2030*/  ISETP.GE.AND P6, PT, R6, RZ, PT ;  /* 0x000000ff0600720c */ /* 0x000fe20003fc6270 */
[----:B------:R-:W-:Y:S01]  /*2040*/  IMAD R26, R2, R8, R26 ;  /* 0x00000008021a7224 */ /* 0x000fe200078e021a */
[----:B------:R-:W-:Y:S01]  /*2050*/  IABS R6, R11 ;  /* 0x0000000b00067213 */ /* 0x000fe20000000000 */
[----:B------:R-:W-:Y:S01]  /*2060*/  IMAD.MOV R4, RZ, RZ, -R4 ;  /* 0x000000ffff047224 */ /* 0x000fe200078e0a04 */
[----:B------:R-:W-:Y:S01]  /*2070*/  IABS R8, R12 ;  /* 0x0000000c00087213 */ /* 0x000fe20000000000 */
[----:B------:R-:W-:Y:S02]  /*2080*/  IMAD.MOV.U32 R3, RZ, RZ, R28 ;  /* 0x000000ffff037224 */ /* 0x000fe400078e001c */
[----:B------:R-:W-:-:S04]  /*2090*/  IMAD.HI.U32 R14, R7, R6, RZ ;  /* 0x00000006070e7227 */ /* 0x000fc800078e00ff */
[----:B------:R-:W-:Y:S02]  /*20a0*/  IMAD R9, R2, R4, R9 ;  /* 0x0000000402097224 */ /* 0x000fe400078e0209 */
[----:B------:R-:W-:-:S04]  /*20b0*/  IMAD.HI.U32 R28, R7, R8, RZ ;  /* 0x00000008071c7227 */ /* 0x000fc800078e00ff */
[----:B------:R-:W-:-:S04]  /*20c0*/  IMAD.HI.U32 R4, R7, R15, RZ ;  /* 0x0000000f07047227 */ /* 0x000fc800078e00ff */
[----:B------:R-:W-:-:S04]  /*20d0*/  IMAD.HI.U32 R7, R7, R3, RZ ;  /* 0x0000000307077227 */ /* 0x000fc800078e00ff */
[----:B------:R-:W-:Y:S02]  /*20e0*/  IMAD.MOV R14, RZ, RZ, -R14 ;  /* 0x000000ffff0e7224 */ /* 0x000fe400078e0a0e */
[----:B------:R-:W-:Y:S02]  /*20f0*/  IMAD.MOV R7, RZ, RZ, -R7 ;  /* 0x000000ffff077224 */ /* 0x000fe400078e0a07 */
[----:B------:R-:W-:Y:S02]  /*2100*/  IMAD.MOV R4, RZ, RZ, -R4 ;  /* 0x000000ffff047224 */ /* 0x000fe400078e0a04 */
[C---:B------:R-:W-:Y:S02]  /*2110*/  IMAD R6, R2.reuse, R14, R6 ;  /* 0x0000000e02067224 */ /* 0x040fe400078e0206 */
[----:B------:R-:W2:Y:S01]  /*2120*/  LDL R14, [R1+0x4d0] ;  /* 0x0004d000010e7983 */ /* 0x000ea20000100800 */
[C---:B------:R-:W-:Y:S02]  /*2130*/  IMAD R7, R2.reuse, R7, R3 ;  /* 0x0000000702077224 */ /* 0x040fe400078e0203 */
[C---:B------:R-:W-:Y:S01]  /*2140*/  IMAD R4, R2.reuse, R4, R15 ;  /* 0x0000000402047224 */ /* 0x040fe200078e020f */
[----:B------:R-:W4:Y:S01]  /*2150*/  LDL.LU R3, [R1+0x624] ;  /* 0x0006240001037983 */ /* 0x000f220000300800 */
[----:B------:R-:W-:Y:S01]  /*2160*/  @!P2 IMAD.MOV R16, RZ, RZ, -R16 ;  /* 0x000000ffff10a224 */ /* 0x000fe200078e0a10 */
[C---:B------:R-:W-:Y:S01]  /*2170*/  ISETP.GT.U32.AND P2, PT, R2.reuse, R18, PT ;  /* 0x000000120200720c */ /* 0x040fe20003f44070 */
[----:B------:R-:W-:Y:S01]  /*2180*/  @!P0 IMAD.MOV R17, RZ, RZ, -R17 ;  /* 0x000000ffff118224 */ /* 0x000fe200078e0a11 */
[----:B------:R-:W2:Y:S01]  /*2190*/  LDL.LU R15, [R1+0x620] ;  /* 0x00062000010f7983 */ /* 0x000ea20000300800 */
[----:B------:R-:W-:Y:S01]  /*21a0*/  ISETP.GT.U32.AND P0, PT, R2, R20, PT ;  /* 0x000000140200720c */ /* 0x000fe20003f04070 */
[----:B------:R-:W-:-:S04]  /*21b0*/  IMAD.MOV R28, RZ, RZ, -R28 ;  /* 0x000000ffff1c7224 */ /* 0x000fc800078e0a1c */
[----:B------:R-:W-:-:S05]  /*21c0*/  IMAD R8, R2, R28, R8 ;  /* 0x0000001c02087224 */ /* 0x000fca00078e0208 */
[----:B------:R-:W-:-:S03]  /*21d0*/  @!P2 IMAD.IADD R18, R18, 0x1, -R2 ;  /* 0x000000011212a824 */ /* 0x000fc600078e0a02 */
[----:B------:R-:W-:Y:S01]  /*21e0*/  @!P0 IMAD.IADD R20, R20, 0x1, -R2 ;  /* 0x0000000114148824 */ /* 0x000fe200078e0a02 */
[C---:B------:R-:W-:Y:S02]  /*21f0*/  ISETP.GT.U32.AND P0, PT, R2.reuse, R19, PT ;  /* 0x000000130200720c */ /* 0x040fe40003f04070 */
[----:B------:R-:W-:-:S11]  /*2200*/  ISETP.GT.U32.AND P2, PT, R2, R18, PT ;  /* 0x000000120200720c */ /* 0x000fd60003f44070 */
[--C-:B------:R-:W-:Y:S01]  /*2210*/  @!P0 IMAD.IADD R19, R19, 0x1, -R2.reuse ;  /* 0x0000000113138824 */ /* 0x100fe200078e0a02 */
[----:B------:R-:W-:Y:S01]  /*2220*/  ISETP.GT.U32.AND P0, PT, R2, R22, PT ;  /* 0x000000160200720c */ /* 0x000fe20003f04070 */
[----:B------:R-:W-:Y:S01]  /*2230*/  @!P2 IMAD.IADD R18, R18, 0x1, -R2 ;  /* 0x000000011212a824 */ /* 0x000fe200078e0a02 */
[----:B------:R-:W-:-:S03]  /*2240*/  ISETP.GT.U32.AND P2, PT, R2, R21, PT ;  /* 0x000000150200720c */ /* 0x000fc60003f44070 */
[----:B------:R-:W-:Y:S01]  /*2250*/  @!P4 IMAD.MOV R18, RZ, RZ, -R18 ;  /* 0x000000ffff12c224 */ /* 0x000fe200078e0a12 */
[----:B------:R-:W-:-:S07]  /*2260*/  ISETP.GT.U32.AND P4, PT, R2, R20, PT ;  /* 0x000000140200720c */ /* 0x000fce0003f84070 */
[--C-:B------:R-:W-:Y:S01]  /*2270*/  @!P0 IMAD.IADD R22, R22, 0x1, -R2.reuse ;  /* 0x0000000116168824 */ /* 0x100fe200078e0a02 */
[----:B------:R-:W-:Y:S01]  /*2280*/  ISETP.GT.U32.AND P0, PT, R2, R25, PT ;  /* 0x000000190200720c */ /* 0x000fe20003f04070 */
[----:B------:R-:W-:-:S04]  /*2290*/  @!P2 IMAD.IADD R21, R21, 0x1, -R2 ;  /* 0x000000011515a824 */ /* 0x000fc800078e0a02 */
[----:B------:R-:W-:Y:S01]  /*22a0*/  @!P4 IMAD.IADD R20, R20, 0x1, -R2 ;  /* 0x000000011414c824 */ /* 0x000fe200078e0a02 */
[C---:B------:R-:W-:Y:S02]  /*22b0*/  ISETP.GT.U32.AND P2, PT, R2.reuse, R21, PT ;  /* 0x000000150200720c */ /* 0x040fe40003f44070 */
[----:B------:R-:W-:-:S11]  /*22c0*/  ISETP.GT.U32.AND P4, PT, R2, R23, PT ;  /* 0x000000170200720c */ /* 0x000fd60003f84070 */
[--C-:B------:R-:W-:Y:S01]  /*22d0*/  @!P2 IMAD.IADD R21, R21, 0x1, -R2.reuse ;  /* 0x000000011515a824 */ /* 0x100fe200078e0a02 */
[C---:B------:R-:W-:Y:S01]  /*22e0*/  ISETP.GT.U32.AND P2, PT, R2.reuse, R24, PT ;  /* 0x000000180200720c */ /* 0x040fe20003f44070 */
[--C-:B------:R-:W-:Y:S02]  /*22f0*/  @!P4 IMAD.IADD R23, R23, 0x1, -R2.reuse ;  /* 0x000000011717c824 */ /* 0x100fe400078e0a02 */
[----:B------:R-:W-:Y:S01]  /*2300*/  @!P0 IMAD.IADD R25, R25, 0x1, -R2 ;  /* 0x0000000119198824 */ /* 0x000fe200078e0a02 */
[C---:B------:R-:W-:Y:S01]  /*2310*/  ISETP.GT.U32.AND P0, PT, R2.reuse, R22, PT ;  /* 0x000000160200720c */ /* 0x040fe20003f04070 */
[----:B------:R-:W-:Y:S01]  /*2320*/  @!P5 IMAD.MOV R19, RZ, RZ, -R19 ;  /* 0x000000ffff13d224 */ /* 0x000fe200078e0a13 */
[----:B------:R-:W-:Y:S01]  /*2330*/  ISETP.GT.U32.AND P5, PT, R2, R23, PT ;  /* 0x000000170200720c */ /* 0x000fe20003fa4070 */
[----:B------:R-:W-:-:S06]  /*2340*/  @!P1 IMAD.MOV R20, RZ, RZ, -R20 ;  /* 0x000000ffff149224 */ /* 0x000fcc00078e0a14 */
[----:B------:R-:W-:-:S05]  /*2350*/  @!P2 IMAD.IADD R24, R24, 0x1, -R2 ;  /* 0x000000011818a824 */ /* 0x000fca00078e0a02 */
[----:B------:R-:W-:Y:S01]  /*2360*/  ISETP.GT.U32.AND P1, PT, R2, R24, PT ;  /* 0x000000180200720c */ /* 0x000fe20003f24070 */
[--C-:B------:R-:W-:Y:S01]  /*2370*/  @!P0 IMAD.IADD R22, R22, 0x1, -R2.reuse ;  /* 0x0000000116168824 */ /* 0x100fe200078e0a02 */
[C---:B------:R-:W-:Y:S01]  /*2380*/  ISETP.GT.U32.AND P0, PT, R2.reuse, R9, PT ;  /* 0x000000090200720c */ /* 0x040fe20003f04070 */
[----:B------:R-:W-:Y:S01]  /*2390*/  @!P5 IMAD.IADD R23, R23, 0x1, -R2 ;  /* 0x000000011717d824 */ /* 0x000fe200078e0a02 */
[----:B------:R-:W-:-:S09]  /*23a0*/  ISETP.GT.U32.AND P5, PT, R2, R8, PT ;  /* 0x000000080200720c */ /* 0x000fd20003fa4070 */
[--C-:B------:R-:W-:Y:S01]  /*23b0*/  @!P1 IMAD.IADD R24, R24, 0x1, -R2.reuse ;  /* 0x0000000118189824 */ /* 0x100fe200078e0a02 */
[----:B------:R-:W-:Y:S01]  /*23c0*/  ISETP.GT.U32.AND P1, PT, R2, R7, PT ;  /* 0x000000070200720c */ /* 0x000fe20003f24070 */
[--C-:B------:R-:W-:Y:S02]  /*23d0*/  @!P0 IMAD.IADD R9, R9, 0x1, -R2.reuse ;  /* 0x0000000109098824 */ /* 0x100fe400078e0a02 */
[----:B------:R-:W-:-:S10]  /*23e0*/  @!P5 IMAD.IADD R8, R8, 0x1, -R2 ;  /* 0x000000010808d824 */ /* 0x000fd400078e0a02 */
[----:B------:R-:W-:Y:S01]  /*23f0*/  @!P1 IMAD.IADD R7, R7, 0x1, -R2 ;  /* 0x0000000107079824 */ /* 0x000fe200078e0a02 */
[----:B------:R-:W-:Y:S02]  /*2400*/  ISETP.GE.AND P1, PT, R0, RZ, PT ;  /* 0x000000ff0000720c */ /* 0x000fe40003f26270 */
[----:B----4-:R-:W-:Y:S02]  /*2410*/  ISETP.GE.AND P0, PT, R3, RZ, PT ;  /* 0x000000ff0300720c */ /* 0x010fe40003f06270 */
[----:B------:R-:W4:Y:S01]  /*2420*/  LDL.LU R3, [R1+0x61c] ;  /* 0x00061c0001037983 */ /* 0x000f220000300800 */
[----:B--2---:R-:W-:-:S03]  /*2430*/  ISETP.GE.AND P5, PT, R15, RZ, PT ;  /* 0x000000ff0f00720c */ /* 0x004fc60003fa6270 */
[----:B------:R-:W2:Y:S04]  /*2440*/  LDL.LU R15, [R1+0x618] ;  /* 0x00061800010f7983 */ /* 0x000ea80000300800 */
[----:B------:R-:W2:Y:S01]  /*2450*/  LDL.LU R0, [R1+0x614] ;  /* 0x0006140001007983 */ /* 0x000ea20000300800 */
[----:B------:R-:W-:-:S13]  /*2460*/  ISETP.GT.U32.AND P4, PT, R2, R26, PT ;  /* 0x0000001a0200720c */ /* 0x000fda0003f84070 */
[----:B------:R-:W-:Y:S01]  /*2470*/  @!P4 IMAD.IADD R26, R26, 0x1, -R2 ;  /* 0x000000011a1ac824 */ /* 0x000fe200078e0a02 */
[----:B------:R-:W-:-:S13]  /*2480*/  ISETP.GT.U32.AND P4, PT, R2, R25, PT ;  /* 0x000000190200720c */ /* 0x000fda0003f84070 */
[----:B------:R-:W-:Y:S01]  /*2490*/  @!P4 IMAD.IADD R25, R25, 0x1, -R2 ;  /* 0x000000011919c824 */ /* 0x000fe200078e0a02 */
[----:B------:R-:W-:Y:S02]  /*24a0*/  ISETP.GE.AND P4, PT, R29, RZ, PT ;  /* 0x000000ff1d00720c */ /* 0x000fe40003f86270 */
[----:B------:R-:W0:Y:S02]  /*24b0*/  S2R R29, SR_TID.X ;  /* 0x00000000001d7919 */ /* 0x000e240000002100 */
[----:B0-----:R-:W-:-:S05]  /*24c0*/  IMAD.SHL.U32 R28, R29, 0x20, RZ ;  /* 0x000000201d1c7824 */ /* 0x001fca00078e00ff */
[----:B------:R-:W-:-:S05]  /*24d0*/  LOP3.LUT R28, R28, 0xc00, RZ, 0xc0, !PT ;  /* 0x00000c001c1c7812 */ /* 0x000fca00078ec0ff */
[----:B--2---:R-:W-:Y:S02]  /*24e0*/  IMAD R0, R0, 0x80, R28 ;  /* 0x0000008000007824 */ /* 0x004fe400078e021c */
[----:B------:R-:W2:Y:S01]  /*24f0*/  LDL.LU R28, [R1+0x44] ;  /* 0x00004400011c7983 */ /* 0x000ea20000300800 */
[----:B------:R-:W-:Y:S01]  /*2500*/  @!P3 IMAD.MOV R21, RZ, RZ, -R21 ;  /* 0x000000ffff15b224 */ /* 0x000fe200078e0a15 */
[C---:B------:R-:W-:Y:S02]  /*2510*/  ISETP.GT.U32.AND P3, PT, R2.reuse, R26, PT ;  /* 0x0000001a0200720c */ /* 0x040fe40003f64070 */
[----:B------:R-:W-:-:S11]  /*2520*/  ISETP.GT.U32.AND P2, PT, R2, R10, PT ;  /* 0x0000000a0200720c */ /* 0x000fd60003f44070 */
[--C-:B------:R-:W-:Y:S01]  /*2530*/  @!P3 IMAD.IADD R26, R26, 0x1, -R2.reuse ;  /* 0x000000011a1ab824 */ /* 0x100fe200078e0a02 */
[----:B------:R-:W-:Y:S01]  /*2540*/  ISETP.GT.U32.AND P3, PT, R2, R6, PT ;  /* 0x000000060200720c */ /* 0x000fe20003f64070 */
[----:B------:R-:W-:-:S12]  /*2550*/  @!P2 IMAD.IADD R10, R10, 0x1, -R2 ;  /* 0x000000010a0aa824 */ /* 0x000fd800078e0a02 */
[----:B------:R-:W-:Y:S01]  /*2560*/  @!P3 IMAD.IADD R6, R6, 0x1, -R2 ;  /* 0x000000010606b824 */ /* 0x000fe200078e0a02 */
[----:B------:R-:W-:-:S13]  /*2570*/  ISETP.GT.U32.AND P2, PT, R2, R10, PT ;  /* 0x0000000a0200720c */ /* 0x000fda0003f44070 */
[----:B------:R-:W-:Y:S01]  /*2580*/  @!P2 IMAD.IADD R10, R10, 0x1, -R2 ;  /* 0x000000010a0aa824 */ /* 0x000fe200078e0a02 */
[C---:B------:R-:W-:Y:S01]  /*2590*/  ISETP.GT.U32.AND P2, PT, R2.reuse, R4, PT ;  /* 0x000000040200720c */ /* 0x040fe20003f44070 */
[----:B------:R-:W-:Y:S01]  /*25a0*/  @!P0 IMAD.MOV R23, RZ, RZ, -R23 ;  /* 0x000000ffff178224 */ /* 0x000fe200078e0a17 */
[C---:B------:R-:W-:Y:S01]  /*25b0*/  ISETP.GT.U32.AND P0, PT, R2.reuse, R8, PT ;  /* 0x000000080200720c */ /* 0x040fe20003f04070 */
[----:B------:R-:W-:Y:S01]  /*25c0*/  @!P4 IMAD.MOV R22, RZ, RZ, -R22 ;  /* 0x000000ffff16c224 */ /* 0x000fe200078e0a16 */
[C---:B------:R-:W-:Y:S01]  /*25d0*/  ISETP.GT.U32.AND P4, PT, R2.reuse, R7, PT ;  /* 0x000000070200720c */ /* 0x040fe20003f84070 */
[----:B------:R-:W-:Y:S01]  /*25e0*/  @!P1 IMAD.MOV R25, RZ, RZ, -R25 ;  /* 0x000000ffff199224 */ /* 0x000fe200078e0a19 */
[----:B------:R-:W-:-:S07]  /*25f0*/  ISETP.GT.U32.AND P1, PT, R2, R6, PT ;  /* 0x000000060200720c */ /* 0x000fce0003f24070 */
[--C-:B------:R-:W-:Y:S01]  /*2600*/  @!P2 IMAD.IADD R4, R4, 0x1, -R2.reuse ;  /* 0x000000010404a824 */ /* 0x100fe200078e0a02 */
[----:B------:R-:W-:Y:S01]  /*2610*/  ISETP.GT.U32.AND P2, PT, R2, R9, PT ;  /* 0x000000090200720c */ /* 0x000fe20003f44070 */
[--C-:B------:R-:W-:Y:S01]  /*2620*/  @!P0 IMAD.IADD R8, R8, 0x1, -R2.reuse ;  /* 0x0000000108088824 */ /* 0x100fe200078e0a02 */
[----:B------:R-:W-:Y:S01]  /*2630*/  ISETP.GE.AND P0, PT, R12, RZ, PT ;  /* 0x000000ff0c00720c */ /* 0x000fe20003f06270 */
[--C-:B------:R-:W-:Y:S01]  /*2640*/  @!P4 IMAD.IADD R7, R7, 0x1, -R2.reuse ;  /* 0x000000010707c824 */ /* 0x100fe200078e0a02 */
[----:B------:R-:W-:Y:S01]  /*2650*/  ISETP.GE.AND P4, PT, R11, RZ, PT ;  /* 0x000000ff0b00720c */ /* 0x000fe20003f86270 */
[----:B------:R-:W-:Y:S01]  /*2660*/  @!P1 IMAD.IADD R6, R6, 0x1, -R2 ;  /* 0x0000000106069824 */ /* 0x000fe200078e0a02 */
[----:B------:R-:W-:-:S07]  /*2670*/  ISETP.GE.AND P1, PT, R5, RZ, PT ;  /* 0x000000ff0500720c */ /* 0x000fce0003f26270 */
[----:B------:R-:W-:Y:S01]  /*2680*/  @!P2 IMAD.IADD R9, R9, 0x1, -R2 ;  /* 0x000000010909a824 */ /* 0x000fe200078e0a02 */
[----:B------:R-:W-:Y:S02]  /*2690*/  ISETP.GE.AND P2, PT, R27, RZ, PT ;  /* 0x000000ff1b00720c */ /* 0x000fe40003f46270 */
[----:B--2---:R-:W-:Y:S02]  /*26a0*/  ISETP.GE.AND P3, PT, R28, RZ, PT ;  /* 0x000000ff1c00720c */ /* 0x004fe40003f66270 */
[----:B------:R-:W0:Y:S11]  /*26b0*/  S2R R28, SR_TID.X ;  /* 0x00000000001c7919 */ /* 0x000e360000002100 */
[----:B------:R-:W-:Y:S01]  /*26c0*/  @!P3 IMAD.MOV R26, RZ, RZ, -R26 ;  /* 0x000000ffff1ab224 */ /* 0x000fe200078e0a1a */
[----:B------:R-:W-:-:S02]  /*26d0*/  ISETP.GE.AND P3, PT, R13, RZ, PT ;  /* 0x000000ff0d00720c */ /* 0x000fc40003f66270 */
[----:B0-----:R-:W-:-:S05]  /*26e0*/  LOP3.LUT R28, R28, 0x7, RZ, 0xc0, !PT ;  /* 0x000000071c1c7812 */ /* 0x001fca00078ec0ff */
[----:B------:R-:W-:-:S05]  /*26f0*/  IMAD.SHL.U32 R28, R28, 0x10, RZ ;  /* 0x000000101c1c7824 */ /* 0x000fca00078e00ff */
[----:B------:R-:W-:Y:S02]  /*2700*/  LOP3.LUT R28, R28, 0x30, R14, 0x78, !PT ;  /* 0x000000301c1c7812 */ /* 0x000fe400078e780e */
[----:B------:R-:W2:Y:S03]  /*2710*/  LDL.LU R14, [R1+0x610] ;  /* 0x00061000010e7983 */ /* 0x000ea60000300800 */
[----:B------:R-:W-:Y:S01]  /*2720*/  IMAD.IADD R0, R0, 0x1, R28 ;  /* 0x0000000100007824 */ /* 0x000fe200078e021c */
[----:B------:R-:W2:Y:S01]  /*2730*/  LDL.LU R13, [R1+0x60c] ;  /* 0x00060c00010d7983 */ /* 0x000ea20000300800 */
[----:B------:R-:W-:-:S03]  /*2740*/  IMAD.SHL.U32 R28, R29, 0x100, RZ ;  /* 0x000001001d1c7824 */ /* 0x000fc600078e00ff */
[----:B------:R-:W-:Y:S04]  /*2750*/  STL [R1+0x380], R0 ;  /* 0x0003800001007387 */ /* 0x000fe80000100800 */
[----:B------:R0:W-:Y:S04]  /*2760*/  STL [R1+0x5c4], R0 ;  /* 0x0005c40001007387 */ /* 0x0001e80000100800 */
[----:B------:R-:W2:Y:S04]  /*2770*/  LDL.LU R27, [R1+0x8] ;  /* 0x00000800011b7983 */ /* 0x000ea80000300800 */
[----:B------:R1:W-:Y:S04]  /*2780*/  STL [R1+0x538], R28 ;  /* 0x0005381c01007387 */ /* 0x0003e80000100800 */
[----:B------:R-:W2:Y:S04]  /*2790*/  LDL.LU R29, [R1+0x4] ;  /* 0x00000400011d7983 */ /* 0x000ea80000300800 */
[----:B0-----:R-:W2:Y:S04]  /*27a0*/  LDL.LU R0, [R1+0x34] ;  /* 0x0000340001007983 */ /* 0x001ea80000300800 */
[----:B------:R-:W2:Y:S04]  /*27b0*/  LDL.LU R12, [R1+0x608] ;  /* 0x00060800010c7983 */ /* 0x000ea80000300800 */
[----:B------:R-:W2:Y:S04]  /*27c0*/  LDL.LU R11, [R1+0x604] ;  /* 0x00060400010b7983 */ /* 0x000ea80000300800 */
[----:B------:R-:W2:Y:S01]  /*27d0*/  LDL.LU R5, [R1+0x600] ;  /* 0x0006000001057983 */ /* 0x000ea20000300800 */
[----:B-1----:R-:W-:Y:S01]  /*27e0*/  LOP3.LUT R28, R28, 0x1000, RZ, 0xc0, !PT ;  /* 0x000010001c1c7812 */ /* 0x002fe200078ec0ff */
[----:B------:R-:W-:Y:S01]  /*27f0*/  @!P5 IMAD.MOV R24, RZ, RZ, -R24 ;  /* 0x000000ffff18d224 */ /* 0x000fe200078e0a18 */
[----:B------:R-:W-:-:S02]  /*2800*/  ISETP.GT.U32.AND P5, PT, R2, R4, PT ;  /* 0x000000040200720c */ /* 0x000fc40003fa4070 */
[----:B--2---:R-:W-:Y:S02]  /*2810*/  IADD3 R28, PT, PT, R5, UR5, R28 ;  /* 0x00000005051c7c10 */ /* 0x004fe4000fffe01c */
[----:B------:R-:W2:Y:S09]  /*2820*/  LDL.LU R5, [R1+0x5fc] ;  /* 0x0005fc0001057983 */ /* 0x000eb20000300800 */
[----:B------:R-:W-:Y:S01]  /*2830*/  @!P5 IMAD.IADD R4, R4, 0x1, -R2 ;  /* 0x000000010404d824 */ /* 0x000fe200078e0a02 */
[----:B------:R0:W-:Y:S04]  /*2840*/  STL [R1+0x5c8], R28 ;  /* 0x0005c81c01007387 */ /* 0x0001e80000100800 */
[----:B0-----:R-:W3:Y:S01]  /*2850*/  LDL.LU R28, [R1+0x24] ;  /* 0x00002400011c7983 */ /* 0x001ee20000300800 */
[----:B--2---:R-:W-:-:S02]  /*2860*/  ISETP.NE.AND P5, PT, R5, RZ, PT ;  /* 0x000000ff0500720c */ /* 0x004fc40003fa5270 */
[----:B------:R-:W-:Y:S02]  /*2870*/  LOP3.LUT R2, RZ, R5, RZ, 0x33, !PT ;  /* 0x00000005ff027212 */ /* 0x000fe400078e33ff */
[----:B------:R-:W2:Y:S02]  /*2880*/  LDL.LU R5, [R1] ;  /* 0x0000000001057983 */ /* 0x000ea40000300800 */
[C---:B------:R-:W-:Y:S02]  /*2890*/  SEL R27, R2.reuse, R27, !P5 ;  /* 0x0000001b021b7207 */ /* 0x040fe40006800000 */
[----:B------:R-:W-:-:S03]  /*28a0*/  SEL R29, R2, R29, !P5 ;  /* 0x0000001d021d7207 */ /* 0x000fc60006800000 */
[----:B------:R0:W-:Y:S04]  /*28b0*/  STL [R1+0xc], R27 ;  /* 0x00000c1b01007387 */ /* 0x0001e80000100800 */
[----:B0-----:R-:W2:Y:S04]  /*28c0*/  LDL.LU R27, [R1+0x5f8] ;  /* 0x0005f800011b7983 */ /* 0x001ea80000300800 */
[----:B------:R0:W-:Y:S04]  /*28d0*/  STL [R1+0x8], R29 ;  /* 0x0000081d01007387 */ /* 0x0001e80000100800 */
[----:B0-----:R-:W4:Y:S01]  /*28e0*/  LDL.LU R29, [R1+0x5f4] ;  /* 0x0005f400011d7983 */ /* 0x001f220000300800 */
[----:B---3--:R-:W-:-:S02]  /*28f0*/  SEL R28, R2, R28, !P5 ;  /* 0x0000001c021c7207 */ /* 0x008fc40006800000 */
[----:B------:R-:W-:-:S03]  /*2900*/  SEL R0, R2, R0, !P5 ;  /* 0x0000000002007207 */ /* 0x000fc60006800000 */
[----:B------:R-:W-:Y:S04]  /*2910*/  STL [R1], R28 ;  /* 0x0000001c01007387 */ /* 0x000fe80000100800 */
[----:B------:R0:W-:Y:S02]  /*2920*/  STL [R1+0x10], R0 ;  /* 0x0000100001007387 */ /* 0x0001e40000100800 */
[C---:B0-----:R-:W-:Y:S02]  /*2930*/  SEL R0, R2.reuse, R11, !P5 ;  /* 0x0000000b02007207 */ /* 0x041fe40006800000 */
[C---:B--2---:R-:W-:Y:S02]  /*2940*/  SEL R27, R2.reuse, R27, !P5 ;  /* 0x0000001b021b7207 */ /* 0x044fe40006800000 */
[----:B----4-:R-:W-:-:S02]  /*2950*/  SEL R28, R2, R29, !P5 ;  /* 0x0000001d021c7207 */ /* 0x010fc40006800000 */
[----:B------:R-:W-:-:S03]  /*2960*/  SEL R29, R2, R12, !P5 ;  /* 0x0000000c021d7207 */ /* 0x000fc60006800000 */
[----:B------:R-:W-:Y:S04]  /*2970*/  STL [R1+0x30], R28 ;  /* 0x0000301c01007387 */ /* 0x000fe80000100800 */
[----:B------:R-:W2:Y:S04]  /*2980*/  LDL.LU R11, [R1+0x1c] ;  /* 0x00001c00010b7983 */ /* 0x000ea80000300800 */
[----:B------:R-:W-:Y:S04]  /*2990*/  STL [R1+0x2c], R27 ;  /* 0x00002c1b01007387 */ /* 0x000fe80000100800 */
[----:B------:R-:W-:Y:S04]  /*29a0*/  STL [R1+0x28], R0 ;  /* 0x0000280001007387 */ /* 0x000fe80000100800 */
[----:B------:R-:W3:Y:S04]  /*29b0*/  LDL.LU R12, [R1+0x18] ;  /* 0x00001800010c7983 */ /* 0x000ee80000300800 */
[----:B------:R0:W-:Y:S04]  /*29c0*/  STL [R1+0x5e0], R29 ;  /* 0x0005e01d01007387 */ /* 0x0001e80000100800 */
[----:B0-----:R-:W4:Y:S04]  /*29d0*/  LDL.LU R29, [R1+0x28] ;  /* 0x00002800011d7983 */ /* 0x001f280000300800 */
[----:B----4-:R0:W-:Y:S04]  /*29e0*/  STL [R1+0x5e4], R29 ;  /* 0x0005e41d01007387 */ /* 0x0101e80000100800 */
[----:B0-----:R-:W4:Y:S04]  /*29f0*/  LDL.LU R29, [R1+0x2c] ;  /* 0x00002c00011d7983 */ /* 0x001f280000300800 */
[----:B----4-:R0:W-:Y:S04]  /*2a00*/  STL [R1+0x5e8], R29 ;  /* 0x0005e81d01007387 */ /* 0x0101e80000100800 */
[----:B0-----:R-:W4:Y:S01]  /*2a10*/  LDL.LU R29, [R1+0x30] ;  /* 0x00003000011d7983 */ /* 0x001f220000300800 */
[----:B------:R-:W-:-:S02]  /*2a20*/  SEL R28, R2, R13, !P5 ;  /* 0x0000000d021c7207 */ /* 0x000fc40006800000 */
[----:B------:R-:W-:Y:S01]  /*2a30*/  SEL R13, R2, R3, !P5 ;  /* 0x00000003020d7207 */ /* 0x000fe20006800000 */
[----:B----4-:R0:W-:Y:S04]  /*2a40*/  STL [R1+0x5ec], R29 ;  /* 0x0005ec1d01007387 */ /* 0x0101e80000100800 */
[----:B0-----:R-:W4:Y:S04]  /*2a50*/  LDL.LU R29, [R1+0x10] ;  /* 0x00001000011d7983 */ /* 0x001f280000300800 */
[----:B------:R-:W4:Y:S01]  /*2a60*/  LDL.LU R3, [R1+0x5f0] ;  /* 0x0005f00001037983 */ /* 0x000f220000300800 */
[----:B------:R-:W-:-:S02]  /*2a70*/  @!P4 IMAD.MOV R6, RZ, RZ, -R6 ;  /* 0x000000ffff06c224 */ /* 0x000fc400078e0a06 */
[----:B------:R-:W-:Y:S02]  /*2a80*/  @!P3 IMAD.MOV R10, RZ, RZ, -R10 ;  /* 0x000000ffff0ab224 */ /* 0x000fe400078e0a0a */
[----:B------:R-:W-:Y:S02]  /*2a90*/  @!P2 IMAD.MOV R9, RZ, RZ, -R9 ;  /* 0x000000ffff09a224 */ /* 0x000fe400078e0a09 */
[----:B------:R-:W-:Y:S02]  /*2aa0*/  @!P0 IMAD.MOV R8, RZ, RZ, -R8 ;  /* 0x000000ffff088224 */ /* 0x000fe400078e0a08 */
[----:B------:R-:W-:Y:S02]  /*2ab0*/  @!P6 IMAD.MOV R7, RZ, RZ, -R7 ;  /* 0x000000ffff07e224 */ /* 0x000fe400078e0a07 */
[----:B------:R-:W-:Y:S01]  /*2ac0*/  @!P1 IMAD.MOV R4, RZ, RZ, -R4 ;  /* 0x000000ffff049224 */ /* 0x000fe200078e0a04 */
[C---:B------:R-:W-:Y:S02]  /*2ad0*/  SEL R0, R2.reuse, R14, !P5 ;  /* 0x0000000e02007207 */ /* 0x040fe40006800000 */
[----:B------:R-:W-:-:S02]  /*2ae0*/  SEL R27, R2, R15, !P5 ;  /* 0x0000000f021b7207 */ /* 0x000fc40006800000 */
[C---:B--2---:R-:W-:Y:S02]  /*2af0*/  SEL R14, R2.reuse, R11, !P5 ;  /* 0x0000000b020e7207 */ /* 0x044fe40006800000 */
[C---:B---3--:R-:W-:Y:S02]  /*2b00*/  SEL R15, R2.reuse, R12, !P5 ;  /* 0x0000000c020f7207 */ /* 0x048fe40006800000 */
[C---:B------:R-:W-:Y:S02]  /*2b10*/  SEL R11, R2.reuse, R6, !P5 ;  /* 0x00000006020b7207 */ /* 0x040fe40006800000 */
[C---:B------:R-:W-:Y:S01]  /*2b20*/  SEL R5, R2.reuse, R5, !P5 ;  /* 0x0000000502057207 */ /* 0x040fe20006800000 */
[----:B------:R-:W2:Y:S01]  /*2b30*/  LDL.LU R6, [R1+0x8] ;  /* 0x0000080001067983 */ /* 0x000ea20000300800 */
[C---:B------:R-:W-:Y:S02]  /*2b40*/  SEL R16, R2.reuse, R16, !P5 ;  /* 0x0000001002107207 */ /* 0x040fe40006800000 */
[----:B------:R-:W-:-:S02]  /*2b50*/  SEL R17, R2, R17, !P5 ;  /* 0x0000001102117207 */ /* 0x000fc40006800000 */
[C---:B------:R-:W-:Y:S02]  /*2b60*/  SEL R18, R2.reuse, R18, !P5 ;  /* 0x0000001202127207 */ /* 0x040fe40006800000 */
[C---:B------:R-:W-:Y:S02]  /*2b70*/  SEL R19, R2.reuse, R19, !P5 ;  /* 0x0000001302137207 */ /* 0x040fe40006800000 */
[C---:B------:R-:W-:Y:S02]  /*2b80*/  SEL R20, R2.reuse, R20, !P5 ;  /* 0x0000001402147207 */ /* 0x040fe40006800000 */
[C---:B------:R-:W-:Y:S02]  /*2b90*/  SEL R21, R2.reuse, R21, !P5 ;  /* 0x0000001502157207 */ /* 0x040fe40006800000 */
        /* <DEDUP_REMOVED lines=9> */
[----:B------:R-:W-:Y:S02]  /*2c30*/  SEL R12, R2, R7, !P5 ;  /* 0x00000007020c7207 */ /* 0x000fe40006800000 */
[----:B------:R-:W3:Y:S01]  /*2c40*/  LDL.LU R7, [R1+0xc] ;  /* 0x00000c0001077983 */ /* 0x000ee20000300800 */
[----:B----4-:R-:W-:Y:S02]  /*2c50*/  IMAD R29, R29, UR6, RZ ;  /* 0x000000061d1d7c24 */ /* 0x010fe4000f8e02ff */
[----:B------:R-:W-:Y:S02]  /*2c60*/  IMAD R2, R3, UR10, RZ ;  /* 0x0000000a03027c24 */ /* 0x000fe4000f8e02ff */
[----:B------:R-:W4:Y:S04]  /*2c70*/  LDL.LU R3, [R1] ;  /* 0x0000000001037983 */ /* 0x000f280000300800 */
[----:B------:R0:W-:Y:S04]  /*2c80*/  STL [R1], R29 ;  /* 0x0000001d01007387 */ /* 0x0001e80000100800 */
[----:B0-----:R-:W2:Y:S02]  /*2c90*/  LDL.LU R29, [R1+0x5ec] ;  /* 0x0005ec00011d7983 */ /* 0x001ea40000300800 */
[----:B--2---:R-:W-:-:S05]  /*2ca0*/  IMAD R29, R29, UR6, RZ ;  /* 0x000000061d1d7c24 */ /* 0x004fca000f8e02ff */
[----:B------:R0:W-:Y:S04]  /*2cb0*/  STL [R1+0x8], R29 ;  /* 0x0000081d01007387 */ /* 0x0001e80000100800 */
[----:B0-----:R-:W2:Y:S02]  /*2cc0*/  LDL.LU R29, [R1+0x5e8] ;  /* 0x0005e800011d7983 */ /* 0x001ea40000300800 */
[----:B--2---:R-:W-:-:S05]  /*2cd0*/  IMAD R29, R29, UR6, RZ ;  /* 0x000000061d1d7c24 */ /* 0x004fca000f8e02ff */
[----:B------:R0:W-:Y:S04]  /*2ce0*/  STL [R1+0xc], R29 ;  /* 0x00000c1d01007387 */ /* 0x0001e80000100800 */
[----:B0-----:R-:W2:Y:S02]  /*2cf0*/  LDL.LU R29, [R1+0x5e4] ;  /* 0x0005e400011d7983 */ /* 0x001ea40000300800 */
[----:B--2---:R-:W-:-:S05]  /*2d00*/  IMAD R29, R29, UR6, RZ ;  /* 0x000000061d1d7c24 */ /* 0x004fca000f8e02ff */
[----:B------:R0:W-:Y:S04]  /*2d10*/  STL [R1+0x10], R29 ;  /* 0x0000101d01007387 */ /* 0x0001e80000100800 */
[----:B0-----:R-:W2:Y:S01]  /*2d20*/  LDL.LU R29, [R1+0x5e0] ;  /* 0x0005e000011d7983 */ /* 0x001ea20000300800 */
[----:B------:R-:W-:Y:S02]  /*2d30*/  IMAD R28, R28, UR6, RZ ;  /* 0x000000061c1c7c24 */ /* 0x000fe4000f8e02ff */
[----:B------:R-:W-:-:S03]  /*2d40*/  IMAD R14, R14, UR6, RZ ;  /* 0x000000060e0e7c24 */ /* 0x000fc6000f8e02ff */
[----:B------:R-:W-:Y:S01]  /*2d50*/  STL [R1+0x5dc], R28 ;  /* 0x0005dc1c01007387 */ /* 0x000fe20000100800 */
[----:B------:R-:W-:Y:S02]  /*2d60*/  IMAD R13, R13, UR6, RZ ;  /* 0x000000060d0d7c24 */ /* 0x000fe4000f8e02ff */
[----:B------:R-:W-:Y:S02]  /*2d70*/  IMAD R17, R17, UR6, RZ ;  /* 0x0000000611117c24 */ /* 0x000fe4000f8e02ff */
[----:B------:R-:W-:Y:S02]  /*2d80*/  IMAD R18, R18, UR6, RZ ;  /* 0x0000000612127c24 */ /* 0x000fe4000f8e02ff */
[----:B---3--:R-:W-:Y:S02]  /*2d90*/  IMAD R7, R7, UR6, RZ ;  /* 0x0000000607077c24 */ /* 0x008fe4000f8e02ff */
[----:B------:R-:W-:Y:S02]  /*2da0*/  IMAD R6, R6, UR6, RZ ;  /* 0x0000000606067c24 */ /* 0x000fe4000f8e02ff */
[----:B--2---:R-:W-:-:S05]  /*2db0*/  IMAD R29, R29, UR6, RZ ;  /* 0x000000061d1d7c24 */ /* 0x004fca000f8e02ff */
[----:B------:R-:W-:Y:S04]  /*2dc0*/  STL [R1+0x14], R29 ;  /* 0x0000141d01007387 */ /* 0x000fe80000100800 */
[----:B------:R0:W-:Y:S04]  /*2dd0*/  STL [R1+0x5d8], R14 ;  /* 0x0005d80e01007387 */ /* 0x0001e80000100800 */
[----:B0-----:R-:W2:Y:S04]  /*2de0*/  LDL.LU R14, [R1] ;  /* 0x00000000010e7983 */ /* 0x001ea80000300800 */
[----:B------:R0:W-:Y:S04]  /*2df0*/  STL [R1+0x5d4], R13 ;  /* 0x0005d40d01007387 */ /* 0x0001e80000100800 */
[----:B0-----:R-:W3:Y:S04]  /*2e00*/  LDL.LU R13, [R1+0x8] ;  /* 0x00000800010d7983 */ /* 0x001ee80000300800 */
[----:B------:R0:W-:Y:S04]  /*2e10*/  STL [R1+0x5d0], R17 ;  /* 0x0005d01101007387 */ /* 0x0001e80000100800 */
[----:B0-----:R-:W3:Y:S04]  /*2e20*/  LDL.LU R17, [R1+0xc] ;  /* 0x00000c0001117983 */ /* 0x001ee80000300800 */
[----:B------:R0:W-:Y:S04]  /*2e30*/  STL [R1+0x5cc], R18 ;  /* 0x0005cc1201007387 */ /* 0x0001e80000100800 */
[----:B0-----:R-:W3:Y:S01]  /*2e40*/  LDL.LU R18, [R1+0x10] ;  /* 0x0000100001127983 */ /* 0x001ee20000300800 */
[----:B------:R-:W-:Y:S01]  /*2e50*/  LEA R28, P2, R7, UR14, 0x1 ;  /* 0x0000000e071c7c11 */ /* 0x000fe2000f8408ff */
[----:B------:R-:W-:-:S04]  /*2e60*/  IMAD R5, R5, UR6, RZ ;  /* 0x0000000605057c24 */ /* 0x000fc8000f8e02ff */
[----:B------:R0:W-:Y:S01]  /*2e70*/  STL [R1+0x49c], R28 ;  /* 0x00049c1c01007387 */ /* 0x0001e20000100800 */
[----:B----4-:R-:W-:Y:S01]  /*2e80*/  IMAD R3, R3, UR6, RZ ;  /* 0x0000000603037c24 */ /* 0x010fe2000f8e02ff */
[----:B0-----:R-:W-:-:S05]  /*2e90*/  LEA R28, P3, R6, UR14, 0x1 ;  /* 0x0000000e061c7c11 */ /* 0x001fca000f8608ff */
[----:B------:R0:W-:Y:S02]  /*2ea0*/  STL [R1+0x494], R28 ;  /* 0x0004941c01007387 */ /* 0x0001e40000100800 */
[----:B0-----:R-:W-:-:S05]  /*2eb0*/  LEA R28, P4, R5, UR14, 0x1 ;  /* 0x0000000e051c7c11 */ /* 0x001fca000f8808ff */
[----:B------:R0:W-:Y:S01]  /*2ec0*/  STL [R1+0x390], R28 ;  /* 0x0003901c01007387 */ /* 0x0001e20000100800 */
[----:B------:R-:W-:Y:S01]  /*2ed0*/  IMAD R29, R26, UR6, RZ ;  /* 0x000000061a1d7c24 */ /* 0x000fe2000f8e02ff */
[----:B0-----:R-:W-:Y:S01]  /*2ee0*/  LEA R28, P5, R3, UR14, 0x1 ;  /* 0x0000000e031c7c11 */ /* 0x001fe2000f8a08ff */
[----:B------:R-:W-:-:S04]  /*2ef0*/  IMAD R26, R10, UR6, RZ ;  /* 0x000000060a1a7c24 */ /* 0x000fc8000f8e02ff */
[----:B------:R2:W-:Y:S01]  /*2f00*/  STL [R1+0x388], R28 ;  /* 0x0003881c01007387 */ /* 0x0005e20000100800 */
[----:B------:R-:W-:Y:S02]  /*2f10*/  IMAD R10, R9, UR6, RZ ;  /* 0x00000006090a7c24 */ /* 0x000fe4000f8e02ff */
[----:B------:R-:W-:Y:S02]  /*2f20*/  IMAD R9, R8, UR6, RZ ;  /* 0x0000000608097c24 */ /* 0x000fe4000f8e02ff */
[----:B------:R-:W-:Y:S01]  /*2f30*/  IMAD R8, R4, UR6, RZ ;  /* 0x0000000604087c24 */ /* 0x000fe2000f8e02ff */
[----:B------:R-:W-:-:S04]  /*2f40*/  LEA R4, P1, R2, UR12, 0x1 ;  /* 0x0000000c02047c11 */ /* 0x000fc8000f8208ff */
[----:B------:R-:W-:Y:S02]  /*2f50*/  LEA.HI.X.SX32 R2, R2, UR13, 0x1, P1 ;  /* 0x0000000d02027c11 */ /* 0x000fe400088f0eff */
[----:B--2---:R-:W-:-:S05]  /*2f60*/  LEA R28, P6, R14, UR14, 0x1 ;  /* 0x0000000e0e1c7c11 */ /* 0x004fca000f8c08ff */
[----:B------:R3:W-:Y:S02]  /*2f70*/  STL [R1+0x378], R28 ;  /* 0x0003781c01007387 */ /* 0x0007e40000100800 */
[----:B---3--:R-:W-:-:S05]  /*2f80*/  LEA R28, P0, R13, UR14, 0x1 ;  /* 0x0000000e0d1c7c11 */ /* 0x008fca000f8008ff */
[----:B------:R0:W-:Y:S02]  /*2f90*/  STL [R1+0x370], R28 ;  /* 0x0003701c01007387 */ /* 0x0001e40000100800 */
[----:B0-----:R-:W-:-:S05]  /*2fa0*/  LEA R28, P1, R17, UR14, 0x1 ;  /* 0x0000000e111c7c11 */ /* 0x001fca000f8208ff */
[----:B------:R0:W-:Y:S02]  /*2fb0*/  STL [R1+0x368], R28 ;  /* 0x0003681c01007387 */ /* 0x0001e40000100800 */
[----:B0-----:R-:W-:Y:S02]  /*2fc0*/  LEA.HI.X.SX32 R28, R7, UR15, 0x1, P2 ;  /* 0x0000000f071c7c11 */ /* 0x001fe400090f0eff */
[----:B------:R-:W2:Y:S04]  /*2fd0*/  LDL.LU R7, [R1+0x14] ;  /* 0x0000140001077983 */ /* 0x000ea80000300800 */
[----:B------:R0:W-:Y:S02]  /*2fe0*/  STL [R1+0x498], R28 ;  /* 0x0004981c01007387 */ /* 0x0001e40000100800 */
[----:B0-----:R-:W-:-:S05]  /*2ff0*/  LEA R28, P2, R18, UR14, 0x1 ;  /* 0x0000000e121c7c11 */ /* 0x001fca000f8408ff */
[----:B------:R0:W-:Y:S04]  /*3000*/  STL [R1+0x360], R28 ;  /* 0x0003601c01007387 */ /* 0x0001e80000100800 */
[----:B0-----:R-:W3:Y:S01]  /*3010*/  LDL.LU R28, [R1+0x5dc] ;  /* 0x0005dc00011c7983 */ /* 0x001ee20000300800 */
[----:B------:R-:W-:-:S05]  /*3020*/  LEA.HI.X.SX32 R6, R6, UR15, 0x1, P3 ;  /* 0x0000000f06067c11 */ /* 0x000fca00098f0eff */
[----:B------:R2:W-:Y:S01]  /*3030*/  STL [R1+0x394], R6 ;  /* 0x0003940601007387 */ /* 0x0005e20000100800 */
[----:B------:R-:W-:Y:S01]  /*3040*/  LEA.HI.X.SX32 R5, R5, UR15, 0x1, P4 ;  /* 0x0000000f05057c11 */ /* 0x000fe2000a0f0eff */
[----:B------:R-:W-:Y:S02]  /*3050*/  IMAD R0, R0, UR6, RZ ;  /* 0x0000000600007c24 */ /* 0x000fe4000f8e02ff */
[----:B------:R-:W-:Y:S02]  /*3060*/  IMAD R27, R27, UR6, RZ ;  /* 0x000000061b1b7c24 */ /* 0x000fe4000f8e02ff */
[----:B------:R-:W-:Y:S01]  /*3070*/  IMAD R15, R15, UR6, RZ ;  /* 0x000000060f0f7c24 */ /* 0x000fe2000f8e02ff */
[----:B--2---:R-:W-:-:S05]  /*3080*/  LEA R6, P3, R7, UR14, 0x1 ;  /* 0x0000000e07067c11 */ /* 0x004fca000f8608ff */
[----:B------:R-:W-:Y:S04]  /*3090*/  STL [R1+0x358], R6 ;  /* 0x0003580601007387 */ /* 0x000fe80000100800 */
[----:B------:R0:W-:Y:S02]  /*30a0*/  STL [R1+0x38c], R5 ;  /* 0x00038c0501007387 */ /* 0x0001e40000100800 */
[----:B0-----:R-:W-:Y:S02]  /*30b0*/  LEA.HI.X.SX32 R5, R3, UR15, 0x1, P5 ;  /* 0x0000000f03057c11 */ /* 0x001fe4000a8f0eff */
[----:B------:R-:W-:Y:S02]  /*30c0*/  LEA R3, P5, R0, UR14, 0x1 ;  /* 0x0000000e00037c11 */ /* 0x000fe4000f8a08ff */
[----:B---3--:R-:W-:-:S05]  /*30d0*/  LEA R6, P4, R28, UR14, 0x1 ;  /* 0x0000000e1c067c11 */ /* 0x008fca000f8808ff */
[----:B------:R0:W-:Y:S04]  /*30e0*/  STL [R1+0x350], R6 ;  /* 0x0003500601007387 */ /* 0x0001e80000100800 */
[----:B------:R1:W-:Y:S01]  /*30f0*/  STL [R1+0x37c], R5 ;  /* 0x00037c0501007387 */ /* 0x0003e20000100800 */
[----:B0-----:R-:W-:-:S03]  /*3100*/  LEA.HI.X.SX32 R6, R14, UR15, 0x1, P6 ;  /* 0x0000000f0e067c11 */ /* 0x001fc6000b0f0eff */
[----:B------:R-:W2:Y:S01]  /*3110*/  LDL.LU R14, [R1+0x5d8] ;  /* 0x0005d800010e7983 */ /* 0x000ea20000300800 */
[----:B-1----:R-:W-:-:S03]  /*3120*/  LEA.HI.X.SX32 R5, R13, UR15, 0x1, P0 ;  /* 0x0000000f0d057c11 */ /* 0x002fc600080f0eff */
[----:B------:R0:W-:Y:S04]  /*3130*/  STL [R1+0x348], R3 ;  /* 0x0003480301007387 */ /* 0x0001e80000100800 */
[----:B------:R1:W-:Y:S04]  /*3140*/  STL [R1+0x374], R6 ;  /* 0x0003740601007387 */ /* 0x0003e80000100800 */
[----:B------:R-:W3:Y:S01]  /*3150*/  LDL.LU R13, [R1+0x5d4] ;  /* 0x0005d400010d7983 */ /* 0x000ee20000300800 */
[----:B0-----:R-:W-:-:S05]  /*3160*/  LEA R3, P6, R27, UR14, 0x1 ;  /* 0x0000000e1b037c11 */ /* 0x001fca000f8c08ff */
[----:B------:R0:W-:Y:S01]  /*3170*/  STL [R1+0x340], R3 ;  /* 0x0003400301007387 */ /* 0x0001e20000100800 */
[----:B-1----:R-:W-:-:S03]  /*3180*/  LEA.HI.X.SX32 R6, R17, UR15, 0x1, P1 ;  /* 0x0000000f11067c11 */ /* 0x002fc600088f0eff */
[----:B------:R-:W-:Y:S04]  /*3190*/  STL [R1+0x36c], R5 ;  /* 0x00036c0501007387 */ /* 0x000fe80000100800 */
[----:B------:R-:W4:Y:S01]  /*31a0*/  LDL.LU R17, [R1+0x5d0] ;  /* 0x0005d00001117983 */ /* 0x000f220000300800 */
[----:B0-----:R-:W-:-:S05]  /*31b0*/  LEA R3, P0, R15, UR14, 0x1 ;  /* 0x0000000e0f037c11 */ /* 0x001fca000f8008ff */
[----:B------:R0:W-:Y:S04]  /*31c0*/  STL [R1+0x268], R3 ;  /* 0x0002680301007387 */ /* 0x0001e80000100800 */
[----:B------:R3:W-:Y:S01]  /*31d0*/  STL [R1+0x364], R6 ;  /* 0x0003640601007387 */ /* 0x0007e20000100800 */
[----:B0-----:R-:W-:-:S03]  /*31e0*/  LEA.HI.X.SX32 R3, R18, UR15, 0x1, P2 ;  /* 0x0000000f12037c11 */ /* 0x001fc600090f0eff */
[----:B------:R-:W4:Y:S01]  /*31f0*/  LDL.LU R18, [R1+0x5cc] ;  /* 0x0005cc0001127983 */ /* 0x000f220000300800 */
[----:B------:R-:W-:Y:S02]  /*3200*/  IMAD R16, R16, UR6, RZ ;  /* 0x0000000610107c24 */ /* 0x000fe4000f8e02ff */
[----:B------:R-:W-:Y:S02]  /*3210*/  IMAD R19, R19, UR6, RZ ;  /* 0x0000000613137c24 */ /* 0x000fe4000f8e02ff */
[----:B------:R-:W-:Y:S02]  /*3220*/  IMAD R20, R20, UR6, RZ ;  /* 0x0000000614147c24 */ /* 0x000fe4000f8e02ff */
[----:B------:R-:W-:Y:S02]  /*3230*/  IMAD R21, R21, UR6, RZ ;  /* 0x0000000615157c24 */ /* 0x000fe4000f8e02ff */
[----:B------:R-:W-:Y:S02]  /*3240*/  IMAD R22, R22, UR6, RZ ;  /* 0x0000000616167c24 */ /* 0x000fe4000f8e02ff */
[----:B------:R-:W-:-:S02]  /*3250*/  IMAD R23, R23, UR6, RZ ;  /* 0x0000000617177c24 */ /* 0x000fc4000f8e02ff */
[----:B------:R-:W-:Y:S02]  /*3260*/  IMAD R24, R24, UR6, RZ ;  /* 0x0000000618187c24 */ /* 0x000fe4000f8e02ff */
[----:B------:R-:W-:Y:S02]  /*3270*/  IMAD R25, R25, UR6, RZ ;  /* 0x0000000619197c24 */ /* 0x000fe4000f8e02ff */
[----:B------:R-:W-:Y:S02]  /*3280*/  IMAD R11, R11, UR6, RZ ;  /* 0x000000060b0b7c24 */ /* 0x000fe4000f8e02ff */
[----:B------:R-:W-:Y:S01]  /*3290*/  IMAD R12, R12, UR6, RZ ;  /* 0x000000060c0c7c24 */ /* 0x000fe2000f8e02ff */
[----:B--2---:R-:W-:-:S05]  /*32a0*/  LEA R5, P1, R14, UR14, 0x1 ;  /* 0x0000000e0e057c11 */ /* 0x004fca000f8208ff */
[----:B------:R0:W-:Y:S01]  /*32b0*/  STL [R1+0x260], R5 ;  /* 0x0002600501007387 */ /* 0x0001e20000100800 */
[----:B---3--:R-:W-:-:S03]  /*32c0*/  LEA R6, P2, R13, UR14, 0x1 ;  /* 0x0000000e0d067c11 */ /* 0x008fc6000f8408ff */
[----:B------:R1:W-:Y:S01]  /*32d0*/  STL [R1+0x35c], R3 ;  /* 0x00035c0301007387 */ /* 0x0003e20000100800 */
[----:B0-----:R-:W-:-:S03]  /*32e0*/  LEA.HI.X.SX32 R5, R7, UR15, 0x1, P3 ;  /* 0x0000000f07057c11 */ /* 0x001fc600098f0eff */
[----:B------:R0:W-:Y:S01]  /*32f0*/  STL [R1+0x1c8], R6 ;  /* 0x0001c80601007387 */ /* 0x0001e20000100800 */
[----:B-1----:R-:W-:-:S03]  /*3300*/  LEA R3, P3, R16, UR14, 0x1 ;  /* 0x0000000e10037c11 */ /* 0x002fc6000f8608ff */
[----:B------:R4:W-:Y:S01]  /*3310*/  STL [R1+0x354], R5 ;  /* 0x0003540501007387 */ /* 0x0009e20000100800 */
[----:B0-----:R-:W-:-:S03]  /*3320*/  LEA.HI.X.SX32 R6, R28, UR15, 0x1, P4 ;  /* 0x0000000f1c067c11 */ /* 0x001fc6000a0f0eff */
[----:B------:R0:W5:Y:S04]  /*3330*/  LDL.LU R28, [R1+0x5c8] ;  /* 0x0005c800011c7983 */ /* 0x0001680000300800 */
[----:B------:R1:W-:Y:S01]  /*3340*/  STL [R1+0x1c0], R3 ;  /* 0x0001c00301007387 */ /* 0x0003e20000100800 */
[----:B----4-:R-:W-:-:S03]  /*3350*/  LEA R5, P4, R17, UR14, 0x1 ;  /* 0x0000000e11057c11 */ /* 0x010fc6000f8808ff */
[----:B------:R2:W-:Y:S01]  /*3360*/  STL [R1+0x34c], R6 ;  /* 0x00034c0601007387 */ /* 0x0005e20000100800 */
[----:B-1----:R-:W-:-:S03]  /*3370*/  LEA.HI.X.SX32 R3, R0, UR15, 0x1, P5 ;  /* 0x0000000f00037c11 */ /* 0x002fc6000a8f0eff */
[----:B------:R-:W3:Y:S01]  /*3380*/  LDL.LU R0, [R1+0x5c4] ;  /* 0x0005c40001007983 */ /* 0x000ee20000300800 */
[----:B--2---:R-:W-:-:S03]  /*3390*/  LEA R6, P5, R18, UR14, 0x1 ;  /* 0x0000000e12067c11 */ /* 0x004fc6000f8a08ff */
[----:B------:R1:W-:Y:S04]  /*33a0*/  STL [R1+0x1b8], R5 ;  /* 0x0001b80501007387 */ /* 0x0003e80000100800 */
[----:B------:R2:W-:Y:S04]  /*33b0*/  STL [R1+0x344], R3 ;  /* 0x0003440301007387 */ /* 0x0005e80000100800 */
[----:B------:R4:W-:Y:S01]  /*33c0*/  STL [R1+0x1b0], R6 ;  /* 0x0001b00601007387 */ /* 0x0009e20000100800 */
[----:B-1----:R-:W-:Y:S02]  /*33d0*/  LEA.HI.X.SX32 R5, R27, UR15, 0x1, P6 ;  /* 0x0000000f1b057c11 */ /* 0x002fe4000b0f0eff */
[----:B--2---:R-:W-:-:S03]  /*33e0*/  LEA R3, P6, R19, UR14, 0x1 ;  /* 0x0000000e13037c11 */ /* 0x004fc6000f8c08ff */
[----:B------:R1:W-:Y:S01]  /*33f0*/  STL [R1+0x26c], R5 ;  /* 0x00026c0501007387 */ /* 0x0003e20000100800 */
[----:B----4-:R-:W-:-:S03]  /*3400*/  LEA.HI.X.SX32 R6, R15, UR15, 0x1, P0 ;  /* 0x0000000f0f067c11 */ /* 0x010fc600080f0eff */
[----:B------:R2:W-:Y:S04]  /*3410*/  STL [R1+0x198], R3 ;  /* 0x0001980301007387 */ /* 0x0005e80000100800 */
[----:B------:R4:W-:Y:S01]  /*3420*/  STL [R1+0x264], R6 ;  /* 0x0002640601007387 */ /* 0x0009e20000100800 */
[----:B-1----:R-:W-:Y:S02]  /*3430*/  LEA R5, P0, R20, UR14, 0x1 ;  /* 0x0000000e14057c11 */ /* 0x002fe4000f8008ff */
[----:B--2---:R-:W-:-:S03]  /*3440*/  LEA.HI.X.SX32 R3, R14, UR15, 0x1, P1 ;  /* 0x0000000f0e037c11 */ /* 0x004fc600088f0eff */
[----:B------:R1:W-:Y:S01]  /*3450*/  STL [R1+0x190], R5 ;  /* 0x0001900501007387 */ /* 0x0003e20000100800 */
[----:B----4-:R-:W-:-:S03]  /*3460*/  LEA R6, P1, R21, UR14, 0x1 ;  /* 0x0000000e15067c11 */ /* 0x010fc6000f8208ff */
        /* <DEDUP_REMOVED lines=40> */
[----:B------:R-:W-:Y:S01]  /*36f0*/  STL [R1+0x12c], R5 ;  /* 0x00012c0501007387 */ /* 0x000fe20000100800 */
[----:B----4-:R-:W-:-:S03]  /*3700*/  LEA.HI.X.SX32 R6, R25, UR15, 0x1, P5 ;  /* 0x0000000f19067c11 */ /* 0x010fc6000a8f0eff */
[----:B------:R1:W-:Y:S04]  /*3710*/  STL [R1+0x10], R3 ;  /* 0x0000100301007387 */ /* 0x0003e80000100800 */
[----:B------:R2:W-:Y:S01]  /*3720*/  STL [R1+0x124], R6 ;  /* 0x0001240601007387 */ /* 0x0005e20000100800 */
[----:B-1----:R-:W-:-:S03]  /*3730*/  LEA.HI.X.SX32 R3, R29, UR15, 0x1, P6 ;  /* 0x0000000f1d037c11 */ /* 0x002fc6000b0f0eff */
[----:B------:R-:W4:Y:S01]  /*3740*/  LDL.LU R29, [R1+0x5c0] ;  /* 0x0005c000011d7983 */ /* 0x000f220000300800 */
[----:B------:R-:W-:Y:S02]  /*3750*/  LEA R5, P5, R12, UR14, 0x1 ;  /* 0x0000000e0c057c11 */ /* 0x000fe4000f8a08ff */
[----:B--2---:R-:W-:-:S03]  /*3760*/  LEA.HI.X.SX32 R6, R10, UR15, 0x1, P1 ;  /* 0x0000000f0a067c11 */ /* 0x004fc600088f0eff */
[----:B------:R1:W-:Y:S04]  /*3770*/  STL [R1+0x8], R5 ;  /* 0x0000080501007387 */ /* 0x0003e80000100800 */
[----:B------:R2:W-:Y:S01]  /*3780*/  STL [R1+0x11c], R3 ;  /* 0x00011c0301007387 */ /* 0x0005e20000100800 */
[----:B-1----:R-:W-:Y:S02]  /*3790*/  LEA.HI.X.SX32 R5, R26, UR15, 0x1, P0 ;  /* 0x0000000f1a057c11 */ /* 0x002fe400080f0eff */
[----:B--2---:R-:W-:-:S03]  /*37a0*/  LEA.HI.X.SX32 R3, R9, UR15, 0x1, P2 ;  /* 0x0000000f09037c11 */ /* 0x004fc600090f0eff */
[----:B------:R1:W-:Y:S04]  /*37b0*/  STL [R1+0x2c], R5 ;  /* 0x00002c0501007387 */ /* 0x0003e80000100800 */
[----:B------:R-:W-:Y:S04]  /*37c0*/  STL [R1+0x24], R6 ;  /* 0x0000240601007387 */ /* 0x000fe80000100800 */
[----:B------:R2:W-:Y:S01]  /*37d0*/  STL [R1+0x1c], R3 ;  /* 0x00001c0301007387 */ /* 0x0005e20000100800 */
[----:B-1----:R-:W-:Y:S02]  /*37e0*/  LEA.HI.X.SX32 R5, R11, UR15, 0x1, P3 ;  /* 0x0000000f0b057c11 */ /* 0x002fe400098f0eff */
[----:B--2---:R-:W-:-:S03]  /*37f0*/  LEA.HI.X.SX32 R3, R8, UR15, 0x1, P4 ;  /* 0x0000000f08037c11 */ /* 0x004fc6000a0f0eff */
[----:B------:R1:W-:Y:S04]  /*3800*/  STL [R1+0x14], R5 ;  /* 0x0000140501007387 */ /* 0x0003e80000100800 */
[----:B------:R2:W-:Y:S04]  /*3810*/  STL [R1+0xc], R3 ;  /* 0x00000c0301007387 */ /* 0x0005e80000100800 */
[----:B------:R-:W-:Y:S01]  /*3820*/  STL [R1+0x1d0], RZ ;  /* 0x0001d0ff01007387 */ /* 0x000fe20000100800 */
[----:B-1----:R-:W1:Y:S03]  /*3830*/  LDC R5, c[0x0][0x3ac] ;  /* 0x0000eb00ff057b82 */ /* 0x002e660000000800 */
[----:B------:R-:W-:Y:S04]  /*3840*/  STL [R1+0x1d4], RZ ;  /* 0x0001d4ff01007387 */ /* 0x000fe80000100800 */
[----:B------:R-:W-:Y:S01]  /*3850*/  STL [R1+0x1d8], RZ ;  /* 0x0001d8ff01007387 */ /* 0x000fe20000100800 */
[----:B--2---:R-:W2:Y:S03]  /*3860*/  LDC R3, c[0x0][0x3a8] ;  /* 0x0000ea00ff037b82 */ /* 0x004ea60000000800 */
[----:B------:R-:W-:Y:S04]  /*3870*/  STL [R1+0x1dc], RZ ;  /* 0x0001dcff01007387 */ /* 0x000fe80000100800 */
        /* <DEDUP_REMOVED lines=21> */
[----:B------:R-:W-:Y:S01]  /*39d0*/  STL [R1+0x314], RZ ;  /* 0x000314ff01007387 */ /* 0x000fe20000100800 */
[----:B------:R-:W0:Y:S03]  /*39e0*/  S2R R6, SR_TID.X ;  /* 0x0000000000067919 */ /* 0x000e260000002100 */
        /* <DEDUP_REMOVED lines=30> */
[----:B0-----:R-:W-:-:S03]  /*3bd0*/  LOP3.LUT R16, R6, 0x3f, RZ, 0xc0, !PT ;  /* 0x0000003f06107812 */ /* 0x001fc600078ec0ff */
[----:B------:R-:W-:Y:S04]  /*3be0*/  STL [R1+0x2ec], RZ ;  /* 0x0002ecff01007387 */ /* 0x000fe80000100800 */
[----:B------:R-:W-:Y:S04]  /*3bf0*/  STL [R1+0x2d0], RZ ;  /* 0x0002d0ff01007387 */ /* 0x000fe80000100800 */
[----:B------:R-:W-:Y:S04]  /*3c00*/  STL [R1+0x2d4], RZ ;  /* 0x0002d4ff01007387 */ /* 0x000fe80000100800 */
[----:B------:R-:W-:Y:S04]  /*3c10*/  STL [R1+0x2d8], RZ ;  /* 0x0002d8ff01007387 */ /* 0x000fe80000100800 */
[----:B------:R-:W-:Y:S01]  /*3c20*/  STL [R1+0x2dc], RZ ;  /* 0x0002dcff01007387 */ /* 0x000fe20000100800 */
[----:B-1----:R-:W-:-:S03]  /*3c30*/  IMAD R5, R16, R5, RZ ;  /* 0x0000000510057224 */ /* 0x002fc600078e02ff */
[----:B------:R-:W-:Y:S01]  /*3c40*/  STL [R1+0x2c0], RZ ;  /* 0x0002c0ff01007387 */ /* 0x000fe20000100800 */
[----:B------:R-:W-:-:S03]  /*3c50*/  SHF.R.U32.HI R16, RZ, 0x8, R17 ;  /* 0x00000008ff107819 */ /* 0x000fc60000011611 */
[----:B------:R-:W-:Y:S01]  /*3c60*/  STL [R1+0x2c4], RZ ;  /* 0x0002c4ff01007387 */ /* 0x000fe20000100800 */
[----:B------:R-:W-:-:S03]  /*3c70*/  SHF.R.U32.HI R17, RZ, 0x8, R17 ;  /* 0x00000008ff117819 */ /* 0x000fc60000011611 */
[----:B------:R-:W-:Y:S04]  /*3c80*/  STL [R1+0x2c8], RZ ;  /* 0x0002c8ff01007387 */ /* 0x000fe80000100800 */
[----:B------:R-:W-:Y:S04]  /*3c90*/  STL [R1+0x2cc], RZ ;  /* 0x0002ccff01007387 */ /* 0x000fe80000100800 */
[----:B------:R-:W-:Y:S04]  /*3ca0*/  STL [R1+0x90], RZ ;  /* 0x000090ff01007387 */ /* 0x000fe80000100800 */
[----:B------:R-:W-:Y:S01]  /*3cb0*/  STL [R1+0x94], RZ ;  /* 0x000094ff01007387 */ /* 0x000fe20000100800 */
[----:B------:R-:W-:-:S03]  /*3cc0*/  SGXT.U32 R17, R17, 0x1 ;  /* 0x000000011111781a */ /* 0x000fc60000000000 */
[----:B------:R-:W-:Y:S04]  /*3cd0*/  STL [R1+0x98], RZ ;  /* 0x000098ff01007387 */ /* 0x000fe80000100800 */
[----:B------:R-:W-:Y:S04]  /*3ce0*/  STL [R1+0x9c], RZ ;  /* 0x00009cff01007387 */ /* 0x000fe80000100800 */
[----:B------:R-:W-:Y:S04]  /*3cf0*/  STL [R1+0xa0], RZ ;  /* 0x0000a0ff01007387 */ /* 0x000fe80000100800 */
[----:B------:R-:W-:Y:S04]  /*3d00*/  STL [R1+0xa4], RZ ;  /* 0x0000a4ff01007387 */ /* 0x000fe80000100800 */
[----:B------:R-:W-:Y:S01]  /*3d10*/  STL [R1+0xa8], RZ ;  /* 0x0000a8ff01007387 */ /* 0x000fe20000100800 */
[----:B------:R-:W-:-:S03]  /*3d20*/  LOP3.LUT R20, R17, 0x3e, RZ, 0xfc, !PT ;  /* 0x0000003e11147812 */ /* 0x000fc600078efcff */
[----:B------:R-:W-:Y:S01]  /*3d30*/  STL [R1+0xac], RZ ;  /* 0x0000acff01007387 */ /* 0x000fe20000100800 */
[----:B------:R-:W-:-:S03]  /*3d40*/  LOP3.LUT R19, R17, 0x3c, RZ, 0xfc, !PT ;  /* 0x0000003c11137812 */ /* 0x000fc600078efcff */
        /* <DEDUP_REMOVED lines=24> */
[----:B------:R-:W-:Y:S01]  /*3ed0*/  STL [R1+0x274], RZ ;  /* 0x000274ff01007387 */ /* 0x000fe20000100800 */
[----:B------:R-:W-:-:S03]  /*3ee0*/  SGXT.U32 R16, R16, 0x1 ;  /* 0x000000011010781a */ /* 0x000fc60000000000 */
[----:B------:R-:W-:Y:S04]  /*3ef0*/  STL [R1+0x278], RZ ;  /* 0x000278ff01007387 */ /* 0x000fe80000100800 */
[----:B------:R-:W-:Y:S01]  /*3f00*/  STL [R1+0x27c], RZ ;  /* 0x00027cff01007387 */ /* 0x000fe20000100800 */
[----:B--2---:R-:W-:-:S03]  /*3f10*/  IMAD R5, R7, R3, RZ ;  /* 0x0000000307057224 */ /* 0x004fc600078e02ff */
[----:B------:R-:W-:Y:S01]  /*3f20*/  STL [R1+0x70], RZ ;  /* 0x000070ff01007387 */ /* 0x000fe20000100800 */
[----:B------:R-:W-:-:S03]  /*3f30*/  IMAD R5, R20, R3, RZ ;  /* 0x0000000314057224 */ /* 0x000fc600078e02ff */
[----:B------:R-:W-:Y:S01]  /*3f40*/  STL [R1+0x74], RZ ;  /* 0x000074ff01007387 */ /* 0x000fe20000100800 */
[----:B------:R-:W-:-:S03]  /*3f50*/  LOP3.LUT R18, R16, 0x3a, RZ, 0xfc, !PT ;  /* 0x0000003a10127812 */ /* 0x000fc600078efcff */
[----:B------:R-:W-:Y:S04]  /*3f60*/  STL [R1+0x78], RZ ;  /* 0x000078ff01007387 */ /* 0x000fe80000100800 */
[----:B------:R-:W-:Y:S04]  /*3f70*/  STL [R1+0x7c], RZ ;  /* 0x00007cff01007387 */ /* 0x000fe80000100800 */
[----:B------:R-:W-:Y:S04]  /*3f80*/  STL [R1+0x60], RZ ;  /* 0x000060ff01007387 */ /* 0x000fe80000100800 */
[----:B------:R-:W-:Y:S04]  /*3f90*/  STL [R1+0x64], RZ ;  /* 0x000064ff01007387 */ /* 0x000fe80000100800 */
[----:B------:R-:W-:Y:S04]  /*3fa0*/  STL [R1+0x68], RZ ;  /* 0x000068ff01007387 */ /* 0x000fe80000100800 */
[----:B------:R-:W-:Y:S04]  /*3fb0*/  STL [R1+0x6c], RZ ;  /* 0x00006cff01007387 */ /* 0x000fe80000100800 */
[----:B------:R-:W-:Y:S01]  /*3fc0*/  STL [R1+0x210], RZ ;  /* 0x000210ff01007387 */ /* 0x000fe20000100800 */
[----:B------:R-:W-:-:S03]  /*3fd0*/  IMAD R19, R19, R3, RZ ;  /* 0x0000000313137224 */ /* 0x000fc600078e02ff */
[----:B------:R1:W-:Y:S01]  /*3fe0*/  STL [R1+0x5b4], R5 ;  /* 0x0005b40501007387 */ /* 0x0003e20000100800 */
[----:B------:R-:W-:Y:S01]  /*3ff0*/  LOP3.LUT R16, R16, 0x38, RZ, 0xfc, !PT ;  /* 0x0000003810107812 */ /* 0x000fe200078efcff */
[-C--:B-1----:R-:W-:Y:S01]  /*4000*/  IMAD R5, R18, R3.reuse, RZ ;  /* 0x0000000312057224 */ /* 0x082fe200078e02ff */
[--C-:B0-----:R-:W-:Y:S01]  /*4010*/  SHF.R.U32.HI R18, RZ, 0x8, R17.reuse ;  /* 0x00000008ff127819 */ /* 0x101fe20000011611 */
[----:B------:R0:W-:Y:S03]  /*4020*/  STL [R1+0x5b0], R19 ;  /* 0x0005b01301007387 */ /* 0x0001e60000100800 */
[----:B------:R-:W-:Y:S01]  /*4030*/  SGXT.U32 R18, R18, 0x1 ;  /* 0x000000011212781a */ /* 0x000fe20000000000 */
[----:B------:R1:W-:Y:S03]  /*4040*/  STL [R1+0x5ac], R5 ;  /* 0x0005ac0501007387 */ /* 0x0003e60000100800 */
[----:B0-----:R-:W-:Y:S01]  /*4050*/  LOP3.LUT R19, R18, 0x36, RZ, 0xfc, !PT ;  /* 0x0000003612137812 */ /* 0x001fe200078efcff */
[----:B-1----:R-:W-:Y:S01]  /*4060*/  IMAD R5, R16, R3, RZ ;  /* 0x0000000310057224 */ /* 0x002fe200078e02ff */
[----:B------:R-:W-:-:S02]  /*4070*/  SHF.R.U32.HI R16, RZ, 0x8, R17 ;  /* 0x00000008ff107819 */ /* 0x000fc40000011611 */
[----:B------:R-:W-:Y:S01]  /*4080*/  SHF.R.U32.HI R17, RZ, 0x8, R17 ;  /* 0x00000008ff117819 */ /* 0x000fe20000011611 */
[----:B------:R-:W-:-:S03]  /*4090*/  IMAD R19, R19, R3, RZ ;  /* 0x0000000313137224 */ /* 0x000fc600078e02ff */
[----:B------:R-:W-:Y:S01]  /*40a0*/  SGXT.U32 R17, R17, 0x1 ;  /* 0x000000011111781a */ /* 0x000fe20000000000 */
[----:B------:R-:W-:Y:S01]  /*40b0*/  STL [R1+0x5a8], R5 ;  /* 0x0005a80501007387 */ /* 0x000fe20000100800 */
[----:B------:R-:W-:Y:S02]  /*40c0*/  LOP3.LUT R18, R18, 0x34, RZ, 0xfc, !PT ;  /* 0x0000003412127812 */ /* 0x000fe400078efcff */
[C---:B------:R-:W-:Y:S01]  /*40d0*/  LOP3.LUT R20, R17.reuse, 0x32, RZ, 0xfc, !PT ;  /* 0x0000003211147812 */ /* 0x040fe200078efcff */
[----:B------:R0:W-:Y:S01]  /*40e0*/  STL [R1+0x5a4], R19 ;  /* 0x0005a41301007387 */ /* 0x0001e20000100800 */
[----:B------:R-:W-:Y:S02]  /*40f0*/  SGXT.U32 R16, R16, 0x1 ;  /* 0x000000011010781a */ /* 0x000fe40000000000 */
[----:B0-----:R-:W-:Y:S02]  /*4100*/  LOP3.LUT R19, R17, 0x30, RZ, 0xfc, !PT ;  /* 0x0000003011137812 */ /* 0x001fe400078efcff */
[----:B------:R-:W0:Y:S01]  /*4110*/  S2R R17, SR_TID.X ;  /* 0x0000000000117919 */ /* 0x000e220000002100 */
[-C--:B------:R-:W-:Y:S01]  /*4120*/  IMAD R5, R18, R3.reuse, RZ ;  /* 0x0000000312057224 */ /* 0x080fe200078e02ff */
[----:B------:R-:W-:Y:S01]  /*4130*/  LOP3.LUT R18, R16, 0x2e, RZ, 0xfc, !PT ;  /* 0x0000002e10127812 */ /* 0x000fe200078efcff */
[----:B------:R-:W-:-:S03]  /*4140*/  IMAD R19, R19, R3, RZ ;  /* 0x0000000313137224 */ /* 0x000fc600078e02ff */
[----:B------:R1:W-:Y:S01]  /*4150*/  STL [R1+0x5a0], R5 ;  /* 0x0005a00501007387 */ /* 0x0003e20000100800 */
[----:B------:R-:W-:-:S03]  /*4160*/  LOP3.LUT R16, R16, 0x2c, RZ, 0xfc, !PT ;  /* 0x0000002c10107812 */ /* 0x000fc600078efcff */
[----:B------:R-:W-:Y:S01]  /*4170*/  STL [R1+0x598], R19 ;  /* 0x0005981301007387 */ /* 0x000fe20000100800 */
[-C--:B-1----:R-:W-:Y:S02]  /*4180*/  IMAD R5, R20, R3.reuse, RZ ;  /* 0x0000000314057224 */ /* 0x082fe400078e02ff */
[----:B------:R-:W-:-:S05]  /*4190*/  IMAD R5, R18, R3, RZ ;  /* 0x0000000312057224 */ /* 0x000fca00078e02ff */
[----:B------:R1:W-:Y:S02]  /*41a0*/  STL [R1+0x594], R5 ;  /* 0x0005940501007387 */ /* 0x0003e40000100800 */
[----:B-1----:R-:W-:Y:S02]  /*41b0*/  IMAD R5, R16, R3, RZ ;  /* 0x0000000310057224 */ /* 0x002fe400078e02ff */
[----:B------:R-:W1:Y:S01]  /*41c0*/  S2R R16, SR_TID.X ;  /* 0x0000000000107919 */ /* 0x000e620000002100 */
[----:B0-----:R-:W-:-:S04]  /*41d0*/  SHF.R.U32.HI R18, RZ, 0x8, R17 ;  /* 0x00000008ff127819 */ /* 0x001fc80000011611 */
[----:B------:R-:W-:Y:S02]  /*41e0*/  SGXT.U32 R18, R18, 0x1 ;  /* 0x000000011212781a */ /* 0x000fe40000000000 */
[----:B------:R-:W-:Y:S02]  /*41f0*/  SHF.R.U32.HI R17, RZ, 0x8, R17 ;  /* 0x00000008ff117819 */ /* 0x000fe40000011611 */
[C---:B------:R-:W-:Y:S02]  /*4200*/  LOP3.LUT R20, R18.reuse, 0x2a, RZ, 0xfc, !PT ;  /* 0x0000002a12147812 */ /* 0x040fe400078efcff */
[C---:B------:R-:W-:Y:S02]  /*4210*/  LOP3.LUT R19, R18.reuse, 0x28, RZ, 0xfc, !PT ;  /* 0x0000002812137812 */ /* 0x040fe400078efcff */
[----:B------:R-:W-:Y:S02]  /*4220*/  LOP3.LUT R18, R18, 0x26, RZ, 0xfc, !PT ;  /* 0x0000002612127812 */ /* 0x000fe400078efcff */
[----:B------:R-:W-:Y:S01]  /*4230*/  SGXT.U32 R17, R17, 0x1 ;  /* 0x000000011111781a */ /* 0x000fe20000000000 */
[-C--:B------:R-:W-:Y:S01]  /*4240*/  IMAD R21, R20, R3.reuse, RZ ;  /* 0x0000000314157224 */ /* 0x080fe200078e02ff */
[----:B------:R0:W-:Y:S01]  /*4250*/  STL [R1+0x590], R5 ;  /* 0x0005900501007387 */ /* 0x0001e20000100800 */
[-C--:B------:R-:W-:Y:S01]  /*4260*/  IMAD R20, R19, R3.reuse, RZ ;  /* 0x0000000313147224 */ /* 0x080fe200078e02ff */
[C---:B------:R-:W-:Y:S01]  /*4270*/  LOP3.LUT R19, R17.reuse, 0x24, RZ, 0xfc, !PT ;  /* 0x0000002411137812 */ /* 0x040fe200078efcff */
[----:B0-----:R-:W-:Y:S01]  /*4280*/  IMAD R5, R18, R3, RZ ;  /* 0x0000000312057224 */ /* 0x001fe200078e02ff */
[----:B------:R-:W-:-:S03]  /*4290*/  LOP3.LUT R18, R17, 0x22, RZ, 0xfc, !PT ;  /* 0x0000002211127812 */ /* 0x000fc600078efcff */
[----:B------:R-:W-:Y:S01]  /*42a0*/  IMAD R19, R19, R3, RZ ;  /* 0x0000000313137224 */ /* 0x000fe200078e02ff */
[--C-:B-1----:R-:W-:Y:S01]  /*42b0*/  SHF.R.U32.HI R17, RZ, 0x8, R16.reuse ;  /* 0x00000008ff117819 */ /* 0x102fe20000011610 */
[----:B------:R-:W-:Y:S03]  /*42c0*/  STL [R1+0x588], R20 ;  /* 0x0005881401007387 */ /* 0x000fe60000100800 */
[----:B------:R-:W-:Y:S01]  /*42d0*/  SGXT.U32 R17, R17, 0x1 ;  /* 0x000000011111781a */ /* 0x000fe20000000000 */
[----:B------:R0:W-:Y:S01]  /*42e0*/  STL [R1+0x584], R5 ;  /* 0x0005840501007387 */ /* 0x0001e20000100800 */
[----:B------:R-:W-:-:S03]  /*42f0*/  SHF.R.U32.HI R16, RZ, 0x8, R16 ;  /* 0x00000008ff107819 */ /* 0x000fc60000011610 */
[----:B------:R1:W-:Y:S01]  /*4300*/  STL [R1+0x580], R19 ;  /* 0x0005801301007387 */ /* 0x0003e20000100800 */
[----:B------:R-:W-:Y:S01]  /*4310*/  SGXT.U32 R16, R16, 0x1 ;  /* 0x000000011010781a */ /* 0x000fe20000000000 */
[-C--:B0-----:R-:W-:Y:S01]  /*4320*/  IMAD R5, R18, R3.reuse, RZ ;  /* 0x0000000312057224 */ /* 0x081fe200078e02ff */
[C---:B------:R-:W-:Y:S02]  /*4330*/  LOP3.LUT R18, R17.reuse, 0x1e, RZ, 0xfc, !PT ;  /* 0x0000001e11127812 */ /* 0x040fe400078efcff */
[C---:B-1----:R-:W-:Y:S02]  /*4340*/  LOP3.LUT R19, R17.reuse, 0x20, RZ, 0xfc, !PT ;  /* 0x0000002011137812 */ /* 0x042fe400078efcff */
[----:B------:R-:W-:Y:S01]  /*4350*/  LOP3.LUT R17, R17, 0x1c, RZ, 0xfc, !PT ;  /* 0x0000001c11117812 */ /* 0x000fe200078efcff */
[----:B------:R0:W-:Y:S02]  /*4360*/  STL [R1+0x57c], R5 ;  /* 0x00057c0501007387 */ /* 0x0001e40000100800 */
[----:B------:R-:W-:-:S02]  /*4370*/  IMAD R20, R19, R3, RZ ;  /* 0x0000000313147224 */ /* 0x000fc400078e02ff */
[-C--:B------:R-:W-:Y:S01]  /*4380*/  IMAD R19, R18, R3.reuse, RZ ;  /* 0x0000000312137224 */ /* 0x080fe200078e02ff */
[C---:B------:R-:W-:Y:S01]  /*4390*/  LOP3.LUT R18, R16.reuse, 0x1a, RZ, 0xfc, !PT ;  /* 0x0000001a10127812 */ /* 0x040fe200078efcff */
[-C--:B0-----:R-:W-:Y:S01]  /*43a0*/  IMAD R5, R17, R3.reuse, RZ ;  /* 0x0000000311057224 */ /* 0x081fe200078e02ff */
[----:B------:R-:W-:Y:S02]  /*43b0*/  LOP3.LUT R17, R16, 0x18, RZ, 0xfc, !PT ;  /* 0x0000001810117812 */ /* 0x000fe400078efcff */
[--C-:B------:R-:W-:Y:S01]  /*43c0*/  SHF.R.U32.HI R16, RZ, 0x8, R6.reuse ;  /* 0x00000008ff107819 */ /* 0x100fe20000011606 */
[-C--:B------:R-:W-:Y:S01]  /*43d0*/  IMAD R18, R18, R3.reuse, RZ ;  /* 0x0000000312127224 */ /* 0x080fe200078e02ff */
[----:B------:R-:W-:Y:S02]  /*43e0*/  STL [R1+0x578], R20 ;  /* 0x0005781401007387 */ /* 0x000fe40000100800 */
[----:B------:R-:W-:Y:S02]  /*43f0*/  SGXT.U32 R16, R16, 0x1 ;  /* 0x000000011010781a */ /* 0x000fe40000000000 */
[----:B------:R-:W-:Y:S04]  /*4400*/  STL [R1+0x574], R19 ;  /* 0x0005741301007387 */ /* 0x000fe80000100800 */
[----:B------:R0:W-:Y:S04]  /*4410*/  STL [R1+0x570], R5 ;  /* 0x0005700501007387 */ /* 0x0001e80000100800 */
[----:B------:R1:W-:Y:S01]  /*4420*/  STL [R1+0x56c], R18 ;  /* 0x00056c1201007387 */ /* 0x0003e20000100800 */
[----:B------:R-:W-:Y:S01]  /*4430*/  SHF.R.U32.HI R6, RZ, 0x8, R6 ;  /* 0x00000008ff067819 */ /* 0x000fe20000011606 */
[----:B0-----:R-:W-:Y:S01]  /*4440*/  IMAD R5, R17, R3, RZ ;  /* 0x0000000311057224 */ /* 0x001fe200078e02ff */
[----:B------:R-:W-:-:S02]  /*4450*/  LOP3.LUT R17, R16, 0x14, RZ, 0xfc, !PT ;  /* 0x0000001410117812 */ /* 0x000fc400078efcff */
[C---:B-1----:R-:W-:Y:S02]  /*4460*/  LOP3.LUT R18, R16.reuse, 0x16, RZ, 0xfc, !PT ;  /* 0x0000001610127812 */ /* 0x042fe400078efcff */
[----:B------:R-:W-:Y:S01]  /*4470*/  LOP3.LUT R16, R16, 0x12, RZ, 0xfc, !PT ;  /* 0x0000001210107812 */ /* 0x000fe200078efcff */
[-C--:B------:R-:W-:Y:S02]  /*4480*/  IMAD R17, R17, R3.reuse, RZ ;  /* 0x0000000311117224 */ /* 0x080fe400078e02ff */
[-C--:B------:R-:W-:Y:S01]  /*4490*/  IMAD R18, R18, R3.reuse, RZ ;  /* 0x0000000312127224 */ /* 0x080fe200078e02ff */
[----:B------:R-:W-:Y:S01]  /*44a0*/  SGXT.U32 R6, R6, 0x1 ;  /* 0x000000010606781a */ /* 0x000fe20000000000 */
[----:B------:R0:W-:Y:S04]  /*44b0*/  STL [R1+0x568], R5 ;  /* 0x0005680501007387 */ /* 0x0001e80000100800 */
[----:B------:R1:W-:Y:S04]  /*44c0*/  STL [R1+0x564], R18 ;  /* 0x0005641201007387 */ /* 0x0003e80000100800 */
[----:B------:R2:W-:Y:S01]  /*44d0*/  STL [R1+0x560], R17 ;  /* 0x0005601101007387 */ /* 0x0005e20000100800 */
[----:B0-----:R-:W-:Y:S01]  /*44e0*/  IMAD R5, R16, R3, RZ ;  /* 0x0000000310057224 */ /* 0x001fe200078e02ff */
[----:B------:R-:W-:-:S02]  /*44f0*/  LOP3.LUT R16, R6, 0xc, RZ, 0xfc, !PT ;  /* 0x0000000c06107812 */ /* 0x000fc400078efcff */
[C---:B-1----:R-:W-:Y:S02]  /*4500*/  LOP3.LUT R18, R6.reuse, 0x10, RZ, 0xfc, !PT ;  /* 0x0000001006127812 */ /* 0x042fe400078efcff */
[----:B------:R0:W-:Y:S01]  /*4510*/  STL [R1+0x55c], R5 ;  /* 0x00055c0501007387 */ /* 0x0001e20000100800 */
[----:B--2---:R-:W-:Y:S01]  /*4520*/  LOP3.LUT R17, R6, 0xe, RZ, 0xfc, !PT ;  /* 0x0000000e06117812 */ /* 0x004fe200078efcff */
[----:B------:R-:W-:Y:S01]  /*4530*/  IMAD R16, R16, R3, RZ ;  /* 0x0000000310107224 */ /* 0x000fe200078e02ff */
[----:B------:R-:W-:-:S03]  /*4540*/  LOP3.LUT R6, R6, 0xa, RZ, 0xfc, !PT ;  /* 0x0000000a06067812 */ /* 0x000fc600078efcff */
[-C--:B------:R-:W-:Y:S02]  /*4550*/  IMAD R17, R17, R3.reuse, RZ ;  /* 0x0000000311117224 */ /* 0x080fe400078e02ff */
[----:B0-----:R-:W-:-:S05]  /*4560*/  IMAD R5, R18, R3, RZ ;  /* 0x0000000312057224 */ /* 0x001fca00078e02ff */
[----:B------:R0:W-:Y:S04]  /*4570*/  STL [R1+0x558], R5 ;  /* 0x0005580501007387 */ /* 0x0001e80000100800 */
[----:B------:R1:W-:Y:S04]  /*4580*/  STL [R1+0x554], R17 ;  /* 0x0005541101007387 */ /* 0x0003e80000100800 */
[----:B------:R2:W-:Y:S01]  /*4590*/  STL [R1+0x550], R16 ;  /* 0x0005501001007387 */ /* 0x0005e20000100800 */
[----:B0-----:R-:W-:Y:S01]  /*45a0*/  IMAD R5, R6, R3, RZ ;  /* 0x0000000306057224 */ /* 0x001fe200078e02ff */
[----:B------:R-:W-:-:S02]  /*45b0*/  LOP3.LUT R6, R7, 0x4, RZ, 0xfc, !PT ;  /* 0x0000000407067812 */ /* 0x000fc400078efcff */
[C---:B-1----:R-:W-:Y:S02]  /*45c0*/  LOP3.LUT R17, R7.reuse, 0x8, RZ, 0xfc, !PT ;  /* 0x0000000807117812 */ /* 0x042fe400078efcff */
[C---:B--2---:R-:W-:Y:S02]  /*45d0*/  LOP3.LUT R16, R7.reuse, 0x6, RZ, 0xfc, !PT ;  /* 0x0000000607107812 */ /* 0x044fe400078efcff */
[----:B------:R-:W-:Y:S01]  /*45e0*/  LOP3.LUT R7, R7, 0x2, RZ, 0xfc, !PT ;  /* 0x0000000207077812 */ /* 0x000fe200078efcff */
[-C--:B------:R-:W-:Y:S01]  /*45f0*/  IMAD R17, R17, R3.reuse, RZ ;  /* 0x0000000311117224 */ /* 0x080fe200078e02ff */
[----:B------:R0:W-:Y:S01]  /*4600*/  STL [R1+0x54c], R5 ;  /* 0x00054c0501007387 */ /* 0x0001e20000100800 */
[----:B------:R-:W-:-:S03]  /*4610*/  IMAD R16, R16, R3, RZ ;  /* 0x0000000310107224 */ /* 0x000fc600078e02ff */
[----:B------:R-:W-:Y:S01]  /*4620*/  STL [R1+0x548], R17 ;  /* 0x0005481101007387 */ /* 0x000fe20000100800 */
[-C--:B0-----:R-:W-:Y:S02]  /*4630*/  IMAD R5, R6, R3.reuse, RZ ;  /* 0x0000000306057224 */ /* 0x081fe400078e02ff */
[----:B------:R-:W-:Y:S01]  /*4640*/  IMAD R3, R7, R3, RZ ;  /* 0x0000000307037224 */ /* 0x000fe200078e02ff */
[----:B------:R-:W-:Y:S04]  /*4650*/  STL [R1+0x544], R16 ;  /* 0x0005441001007387 */ /* 0x000fe80000100800 */
[----:B------:R-:W-:Y:S04]  /*4660*/  STL [R1+0x540], R5 ;  /* 0x0005400501007387 */ /* 0x000fe80000100800 */
[----:B------:R0:W-:Y:S04]  /*4670*/  STL [R1+0x53c], R3 ;  /* 0x00053c0301007387 */ /* 0x0001e80000100800 */
[----:B------:R1:W-:Y:S04]  /*4680*/  STL [R1+0x214], RZ ;  /* 0x000214ff01007387 */ /* 0x0003e80000100800 */
[----:B------:R1:W-:Y:S04]  /*4690*/  STL [R1+0x218], RZ ;  /* 0x000218ff01007387 */ /* 0x0003e80000100800 */
[----:B------:R1:W-:Y:S04]  /*46a0*/  STL [R1+0x21c], RZ ;  /* 0x00021cff01007387 */ /* 0x0003e80000100800 */
[----:B------:R1:W-:Y:S04]  /*46b0*/  STL [R1+0x1f0], RZ ;  /* 0x0001f0ff01007387 */ /* 0x0003e80000100800 */
[----:B------:R1:W-:Y:S04]  /*46c0*/  STL [R1+0x1f4], RZ ;  /* 0x0001f4ff01007387 */ /* 0x0003e80000100800 */
[----:B------:R1:W-:Y:S04]  /*46d0*/  STL [R1+0x1f8], RZ ;  /* 0x0001f8ff01007387 */ /* 0x0003e80000100800 */
[----:B------:R1:W-:Y:S01]  /*46e0*/  STL [R1+0x1fc], RZ ;  /* 0x0001fcff01007387 */ /* 0x0003e20000100800 */
[----:B----4-:R-:W-:-:S03]  /*46f0*/  LOP3.LUT R6, R29, 0x40, RZ, 0x3c, !PT ;  /* 0x000000401d067812 */ /* 0x010fc600078e3cff */
[----:B------:R1:W-:Y:S04]  /*4700*/  STL [R1+0x1a0], RZ ;  /* 0x0001a0ff01007387 */ /* 0x0003e80000100800 */
[----:B------:R1:W-:Y:S01]  /*4710*/  STL [R1+0x1a4], RZ ;  /* 0x0001a4ff01007387 */ /* 0x0003e20000100800 */
[----:B0-----:R-:W-:-:S03]  /*4720*/  LOP3.LUT R3, R29, 0x20, RZ, 0x3c, !PT ;  /* 0x000000201d037812 */ /* 0x001fc600078e3cff */
[----:B------:R1:W-:Y:S01]  /*4730*/  STL [R1+0x1a8], RZ ;  /* 0x0001a8ff01007387 */ /* 0x0003e20000100800 */
[----:B------:R-:W-:-:S03]  /*4740*/  LOP3.LUT R5, R29, 0x60, RZ, 0x3c, !PT ;  /* 0x000000601d057812 */ /* 0x000fc600078e3cff */
[----:B------:R1:W-:Y:S01]  /*4750*/  STL [R1+0x1ac], RZ ;  /* 0x0001acff01007387 */ /* 0x0003e20000100800 */
[----:B---3--:R-:W-:-:S03]  /*4760*/  LOP3.LUT R3, R0, 0x40, RZ, 0x3c, !PT ;  /* 0x0000004000037812 */ /* 0x008fc600078e3cff */
[----:B------:R1:W-:Y:S04]  /*4770*/  STL [R1+0xb0], RZ ;  /* 0x0000b0ff01007387 */ /* 0x0003e80000100800 */
[----:B------:R1:W-:Y:S04]  /*4780*/  STL [R1+0xb4], RZ ;  /* 0x0000b4ff01007387 */ /* 0x0003e80000100800 */
[----:B------:R1:W-:Y:S04]  /*4790*/  STL [R1+0xb8], RZ ;  /* 0x0000b8ff01007387 */ /* 0x0003e80000100800 */
[----:B------:R1:W-:Y:S04]  /*47a0*/  STL [R1+0xbc], RZ ;  /* 0x0000bcff01007387 */ /* 0x0003e80000100800 */
[----:B------:R1:W-:Y:S04]  /*47b0*/  STL [R1+0x4ac], R6 ;  /* 0x0004ac0601007387 */ /* 0x0003e80000100800 */
[----:B------:R1:W5:Y:S04]  /*47c0*/  LDL.LU R0, [R1+0x5bc] ;  /* 0x0005bc0001007983 */ /* 0x0003680000300800 */
[----:B------:R1:W-:Y:S04]  /*47d0*/  STL [R1+0x4a8], R5 ;  /* 0x0004a80501007387 */ /* 0x0003e80000100800 */
[----:B------:R1:W-:Y:S01]  /*47e0*/  STL [R1+0x384], R3 ;  /* 0x0003840301007387 */ /* 0x0003e20000100800 */
[----:B------:R-:W-:Y:S01]  /*47f0*/  USHF.R.S32.HI UR6, URZ, 0x1f, UR4 ;  /* 0x0000001fff067899 */ /* 0x000fe20008011404 */
[----:B------:R-:W-:-:S02]  /*4800*/  LEA.HI.X.SX32 R27, R12, UR15, 0x1, P5 ;  /* 0x0000000f0c1b7c11 */ /* 0x000fc4000a8f0eff */
[----:B------:R-:W-:Y:S02]  /*4810*/  CS2R R12, SRZ ;  /* 0x00000000000c7805 */ /* 0x000fe4000001ff00 */
[----:B------:R-:W-:Y:S01]  /*4820*/  CS2R R14, SRZ ;  /* 0x00000000000e7805 */ /* 0x000fe2000001ff00 */
[----:B------:R-:W-:Y:S01]  /*4830*/  ULEA.HI UR6, UR6, UR4, URZ, 0x6 ;  /* 0x0000000406067291 */ /* 0x000fe2000f8f30ff */
[----:B------:R-:W-:Y:S02]  /*4840*/  CS2R R8, SRZ ;  /* 0x0000000000087805 */ /* 0x000fe4000001ff00 */
[----:B------:R-:W-:Y:S01]  /*4850*/  CS2R R10, SRZ ;  /* 0x00000000000a7805 */ /* 0x000fe2000001ff00 */
[----:B-1----:R-:W-:-:S12]  /*4860*/  USHF.R.S32.HI UR6, URZ, 0x6, UR6 ;  /* 0x00000006ff067899 */ /* 0x002fd80008011406 */
.L_x_2:
[----:B------:R-:W-:Y:S01]  /*4870*/  STL [R1+0xef4], R27 ;  /* 0x000ef41b01007387 */ /* 0x000fe20000100800 */
[----:B0-----:R-:W0:Y:S01]  /*4880*/  LDC R5, c[0x0][0x3a8] ;  /* 0x0000ea00ff057b82 */ /* 0x001e220000000800 */
[----:B------:R-:W-:Y:S02]  /*4890*/  PRMT R16, RZ, 0x7610, R16 ;  /* 0x00007610ff107816 */ /* 0x000fe40000000010 */
[----:B------:R-:W-:Y:S04]  /*48a0*/  STL [R1+0xef8], R27 ;  /* 0x000ef81b01007387 */ /* 0x000fe80000100800 */
        /* <DEDUP_REMOVED lines=12> */
[----:B-----5:R-:W-:Y:S04]  /*4970*/  STL [R1+0xedc], R29 ;  /* 0x000edc1d01007387 */ /* 0x020fe80000100800 */
[----:B------:R-:W-:Y:S04]  /*4980*/  STL [R1+0xee0], R29 ;  /* 0x000ee01d01007387 */ /* 0x000fe80000100800 */
[----:B------:R-:W-:Y:S04]  /*4990*/  STL [R1+0xee4], R29 ;  /* 0x000ee41d01007387 */ /* 0x000fe80000100800 */
[----:B------:R-:W-:Y:S04]  /*49a0*/  STL [R1+0xee8], R29 ;  /* 0x000ee81d01007387 */ /* 0x000fe80000100800 */
[----:B------:R-:W-:Y:S04]  /*49b0*/  STL [R1+0xeec], R29 ;  /* 0x000eec1d01007387 */ /* 0x000fe80000100800 */
[----:B------:R-:W-:Y:S04]  /*49c0*/  STL [R1+0xef0], R29 ;  /* 0x000ef01d01007387 */ /* 0x000fe80000100800 */
[----:B------:R-:W-:Y:S04]  /*49d0*/  STL [R1+0xf20], R29 ;  /* 0x000f201d01007387 */ /* 0x000fe80000100800 */
[----:B------:R-:W-:Y:S04]  /*49e0*/  STL [R1+0xf28], R29 ;  /* 0x000f281d01007387 */ /* 0x000fe80000100800 */
[----:B------:R1:W-:Y:S01]  /*49f0*/  STL [R1+0xf38], R29 ;  /* 0x000f381d01007387 */ /* 0x0003e20000100800 */
[----:B------:R-:W2:Y:S03]  /*4a00*/  S2R R3, SR_TID.X ;  /* 0x0000000000037919 */ /* 0x000ea60000002100 */
[----:B-----5:R-:W-:Y:S01]  /*4a10*/  STL [R1+0xe94], R0 ;  /* 0x000e940001007387 */ /* 0x020fe20000100800 */
[----:B-1----:R-:W1:Y:S03]  /*4a20*/  S2R R29, SR_TID.X ;  /* 0x00000000001d7919 */ /* 0x002e660000002100 */
[----:B------:R1:W-:Y:S04]  /*4a30*/  STL [R1+0xf2c], R0 ;  /* 0x000f2c0001007387 */ /* 0x0003e80000100800 */
[----:B------:R-:W-:Y:S04]  /*4a40*/  STL [R1+0xe80], R28 ;  /* 0x000e801c01007387 */ /* 0x000fe80000100800 */
[----:B------:R-:W-:Y:S04]  /*4a50*/  STL [R1+0xf30], R28 ;  /* 0x000f301c01007387 */ /* 0x000fe80000100800 */
[----:B------:R3:W-:Y:S04]  /*4a60*/  STL [R1+0xf40], R28 ;  /* 0x000f401c01007387 */ /* 0x0007e80000100800 */
[----:B------:R-:W-:Y:S01]  /*4a70*/  STL.64 [R1+0xdd8], R14 ;  /* 0x000dd80e01007387 */ /* 0x000fe20000100a00 */
[----:B--2---:R-:W-:Y:S01]  /*4a80*/  SHF.R.U32.HI R27, RZ, 0x8, R3 ;  /* 0x00000008ff1b7819 */ /* 0x004fe20000011603 */
[----:B------:R-:W-:-:S02]  /*4a90*/  IMAD.MOV.U32 R3, RZ, RZ, R2 ;  /* 0x000000ffff037224 */ /* 0x000fc400078e0002 */
[----:B------:R-:W-:Y:S01]  /*4aa0*/  STL.64 [R1+0xdd0], R12 ;  /* 0x000dd00c01007387 */ /* 0x000fe20000100a00 */
[----:B------:R-:W-:Y:S01]  /*4ab0*/  IMAD.MOV.U32 R2, RZ, RZ, R4 ;  /* 0x000000ffff027224 */ /* 0x000fe200078e0004 */
[----:B------:R-:W-:Y:S02]  /*4ac0*/  SGXT.U32 R27, R27, 0x1 ;  /* 0x000000011b1b781a */ /* 0x000fe40000000000 */
[----:B------:R-:W-:Y:S01]  /*4ad0*/  STL.64 [R1+0xda8], R10 ;  /* 0x000da80a01007387 */ /* 0x000fe20000100a00 */
[----:B-1----:R-:W-:Y:S02]  /*4ae0*/  SHF.R.U32.HI R0, RZ, 0x8, R29 ;  /* 0x00000008ff007819 */ /* 0x002fe4000001161d */
[C---:B0-----:R-:W-:Y:S01]  /*4af0*/  IMAD R5, R27.reuse, R5, RZ ;  /* 0x000000051b057224 */ /* 0x041fe200078e02ff */
[----:B------:R-:W-:Y:S01]  /*4b00*/  STL.64 [R1+0xda0], R8 ;  /* 0x000da00801007387 */ /* 0x000fe20000100a00 */
[----:B---3--:R-:W-:Y:S02]  /*4b10*/  LOP3.LUT R28, R27, 0x8, RZ, 0xfc, !PT ;  /* 0x000000081b1c7812 */ /* 0x008fe400078efcff */
[----:B------:R-:W-:Y:S01]  /*4b20*/  SGXT.U32 R0, R0, 0x1 ;  /* 0x000000010000781a */ /* 0x000fe20000000000 */
[----:B------:R-:W-:Y:S01]  /*4b30*/  IMAD.WIDE R4, R5, 0x2, R2 ;  /* 0x0000000205047825 */ /* 0x000fe200078e0202 */
[----:B------:R-:W-:Y:S01]  /*4b40*/  ISETP.GE.AND P1, PT, R28, UR7, PT ;  /* 0x000000071c007c0c */ /* 0x000fe2000bf26270 */
[----:B------:R-:W0:Y:S01]  /*4b50*/  S2R R27, SR_TID.X ;  /* 0x00000000001b7919 */ /* 0x000e220000002100 */
[----:B------:R-:W-:-:S13]  /*4b60*/  ISETP.GE.AND P0, PT, R0, UR7, PT ;  /* 0x0000000700007c0c */ /* 0x000fda000bf06270 */
[----:B------:R1:W2:Y:S04]  /*4b70*/  @!P0 LDG.E.U16 R16, desc[UR8][R4.64] ;  /* 0x0000000804108981 */ /* 0x0002a8000c1e1500 */
[----:B------:R-:W1:Y:S01]  /*4b80*/  LDL R5, [R1+0x548] ;  /* 0x0005480001057983 */ /* 0x000e620000100800 */
[----:B------:R-:W-:Y:S02]  /*4b90*/  PRMT R17, RZ, 0x7610, R17 ;  /* 0x00007610ff117816 */ /* 0x000fe40000000011 */
[----:B0-----:R-:W-:-:S04]  /*4ba0*/  SHF.R.U32.HI R28, RZ, 0x8, R27 ;  /* 0x00000008ff1c7819 */ /* 0x001fc8000001161b */
[----:B------:R-:W-:Y:S01]  /*4bb0*/  SGXT.U32 R28, R28, 0x1 ;  /* 0x000000011c1c781a */ /* 0x000fe20000000000 */
[----:B-1----:R-:W-:-:S05]  /*4bc0*/  IMAD.WIDE R4, R5, 0x2, R2 ;  /* 0x0000000205047825 */ /* 0x002fca00078e0202 */
[----:B------:R0:W3:Y:S04]  /*4bd0*/  @!P1 LDG.E.U16 R17, desc[UR8][R4.64] ;  /* 0x0000000804119981 */ /* 0x0000e8000c1e1500 */
[----:B------:R-:W0:Y:S01]  /*4be0*/  LDL R5, [R1+0x558] ;  /* 0x0005580001057983 */ /* 0x000e220000100800 */
[----:B------:R-:W-:-:S04]  /*4bf0*/  LOP3.LUT R28, R28, 0x10, RZ, 0xfc, !PT ;  /* 0x000000101c1c7812 */ /* 0x000fc800078efcff */
[----:B------:R-:W-:Y:S02]  /*4c00*/  ISETP.GE.AND P0, PT, R28, UR7, PT ;  /* 0x000000071c007c0c */ /* 0x000fe4000bf06270 */
[----:B------:R-:W-:Y:S02]  /*4c10*/  PRMT R18, RZ, 0x7610, R18 ;  /* 0x00007610ff127816 */ /* 0x000fe40000000012 */
[----:B------:R-:W-:Y:S01]  /*4c20*/  SHF.R.U32.HI R27, RZ, 0x8, R27 ;  /* 0x00000008ff1b7819 */ /* 0x000fe2000001161b */
[----:B0-----:R-:W-:-:S08]  /*4c30*/  IMAD.WIDE R4, R5, 0x2, R2 ;  /* 0x0000000205047825 */ /* 0x001fd000078e0202 */
[----:B------:R0:W4:Y:S04]  /*4c40*/  @!P0 LDG.E.U16 R18, desc[UR8][R4.64] ;  /* 0x0000000804128981 */ /* 0x000128000c1e1500 */
[----:B------:R-:W0:Y:S01]  /*4c50*/  LDL R5, [R1+0x568] ;  /* 0x0005680001057983 */ /* 0x000e220000100800 */
[----:B------:R-:W-:-:S04]  /*4c60*/  SGXT.U32 R27, R27, 0x1 ;  /* 0x000000011b1b781a */ /* 0x000fc80000000000 */
[----:B------:R-:W-:-:S04]  /*4c70*/  LOP3.LUT R28, R27, 0x18, RZ, 0xfc, !PT ;  /* 0x000000181b1c7812 */ /* 0x000fc800078efcff */
[----:B------:R-:W-:Y:S02]  /*4c80*/  ISETP.GE.AND P1, PT, R28, UR7, PT ;  /* 0x000000071c007c0c */ /* 0x000fe4000bf26270 */
[----:B------:R-:W-:Y:S01]  /*4c90*/  PRMT R19, RZ, 0x7610, R19 ;  /* 0x00007610ff137816 */ /* 0x000fe20000000013 */
[----:B------:R-:W1:Y:S01]  /*4ca0*/  S2R R27, SR_TID.X ;  /* 0x00000000001b7919 */ /* 0x000e620000002100 */
[----:B0-----:R-:W-:-:S09]  /*4cb0*/  IMAD.WIDE R4, R5, 0x2, R2 ;  /* 0x0000000205047825 */ /* 0x001fd200078e0202 */
[----:B------:R0:W2:Y:S04]  /*4cc0*/  @!P1 LDG.E.U16 R19, desc[UR8][R4.64] ;  /* 0x0000000804139981 */ /* 0x0000a8000c1e1500 */
[----:B------:R-:W0:Y:S01]  /*4cd0*/  LDL R5, [R1+0x578] ;  /* 0x0005780001057983 */ /* 0x000e220000100800 */
[----:B-1----:R-:W-:-:S04]  /*4ce0*/  SHF.R.U32.HI R28, RZ, 0x8, R27 ;  /* 0x00000008ff1c7819 */ /* 0x002fc8000001161b */
[----:B------:R-:W-:-:S04]  /*4cf0*/  SGXT.U32 R28, R28, 0x1 ;  /* 0x000000011c1c781a */ /* 0x000fc80000000000 */
[----:B------:R-:W-:-:S04]  /*4d00*/  LOP3.LUT R28, R28, 0x20, RZ, 0xfc, !PT ;  /* 0x000000201c1c7812 */ /* 0x000fc800078efcff */
[----:B------:R-:W-:Y:S02]  /*4d10*/  ISETP.GE.AND P0, PT, R28, UR7, PT ;  /* 0x000000071c007c0c */ /* 0x000fe4000bf06270 */
[----:B------:R-:W-:Y:S01]  /*4d20*/  PRMT R20, RZ, 0x7610, R20 ;  /* 0x00007610ff147816 */ /* 0x000fe20000000014 */
[----:B0-----:R-:W-:-:S10]  /*4d30*/  IMAD.WIDE R4, R5, 0x2, R2 ;  /* 0x0000000205047825 */ /* 0x001fd400078e0202 */
[----:B------:R0:W2:Y:S04]  /*4d40*/  @!P0 LDG.E.U16 R20, desc[UR8][R4.64] ;  /* 0x0000000804148981 */ /* 0x0000a8000c1e1500 */
[----:B------:R-:W0:Y:S01]  /*4d50*/  LDL R5, [R1+0x588] ;  /* 0x0005880001057983 */ /* 0x000e220000100800 */
[----:B------:R-:W-:-:S04]  /*4d60*/  SHF.R.U32.HI R27, RZ, 0x8, R27 ;  /* 0x00000008ff1b7819 */ /* 0x000fc8000001161b */
        /* <DEDUP_REMOVED lines=63> */
[----:B------:R-:W-:Y:S02]  /*5160*/  PRMT R7, RZ, 0x7610, R7 ;  /* 0x00007610ff077816 */ /* 0x000fe40000000007 */
[----:B------:R-:W-:-:S04]  /*5170*/  SHF.R.U32.HI R27, RZ, 0x8, R27 ;  /* 0x00000008ff1b7819 */ /* 0x000fc8000001161b */
[----:B------:R-:W-:-:S04]  /*5180*/  SGXT.U32 R27, R27, 0x1 ;  /* 0x000000011b1b781a */ /* 0x000fc80000000000 */
[C---:B------:R-:W-:Y:S02]  /*5190*/  LOP3.LUT R28, R27.reuse, 0x2a, RZ, 0xfc, !PT ;  /* 0x0000002a1b1c7812 */ /* 0x040fe400078efcff */
[----:B------:R-:W-:Y:S02]  /*51a0*/  LOP3.LUT R27, R27, 0x32, RZ, 0xfc, !PT ;  /* 0x000000321b1b7812 */ /* 0x000fe400078efcff */
[----:B------:R-:W-:Y:S02]  /*51b0*/  ISETP.GE.AND P1, PT, R28, UR7, PT ;  /* 0x000000071c007c0c */ /* 0x000fe4000bf26270 */
[----:B------:R-:W-:Y:S01]  /*51c0*/  ISETP.GE.AND P2, PT, R27, UR7, PT ;  /* 0x000000071b007c0c */ /* 0x000fe2000bf46270 */
[----:B0-----:R-:W-:-:S05]  /*51d0*/  IMAD.WIDE R4, R5, 0x2, R2 ;  /* 0x0000000205047825 */ /* 0x001fca00078e0202 */
[----:B------:R-:W3:Y:S04]  /*51e0*/  @!P0 LDG.E.U16 R7, desc[UR8][R4.64] ;  /* 0x0000000804078981 */ /* 0x000ee8000c1e1500 */
[----:B--2---:R0:W-:Y:S04]  /*51f0*/  STL [R1], R6 ;  /* 0x0000000601007387 */ /* 0x0041e80000100800 */
[----:B------:R-:W2:Y:S04]  /*5200*/  LDL.LU R28, [R1+0xf40] ;  /* 0x000f4000011c7983 */ /* 0x000ea80000300800 */
[----:B------:R-:W2:Y:S01]  /*5210*/  LDL.LU R27, [R1+0xf3c] ;  /* 0x000f3c00011b7983 */ /* 0x000ea20000300800 */
[----:B0-----:R-:W0:Y:S02]  /*5220*/  S2R R6, SR_TID.X ;  /* 0x0000000000067919 */ /* 0x001e240000002100 */
[----:B0-----:R-:W-:-:S04]  /*5230*/  SHF.R.U32.HI R6, RZ, 0x8, R6 ;  /* 0x00000008ff067819 */ /* 0x001fc80000011606 */
[----:B------:R-:W-:-:S04]  /*5240*/  SGXT.U32 R6, R6, 0x1 ;  /* 0x000000010606781a */ /* 0x000fc80000000000 */
[----:B------:R-:W-:Y:S01]  /*5250*/  LOP3.LUT R6, R6, 0x2a, RZ, 0xfc, !PT ;  /* 0x0000002a06067812 */ /* 0x000fe200078efcff */
[----:B---3--:R0:W-:Y:S02]  /*5260*/  STL [R1+0x4], R7 ;  /* 0x0000040701007387 */ /* 0x0081e40000100800 */
[----:B0-----:R-:W0:Y:S01]  /*5270*/  LDC R7, c[0x0][0x3a8] ;  /* 0x0000ea00ff077b82 */ /* 0x001e220000000800 */
[----:B--2---:R-:W-:Y:S01]  /*5280*/  PRMT R27, RZ, 0x7610, R27 ;  /* 0x00007610ff1b7816 */ /* 0x004fe2000000001b */
[----:B0-----:R-:W-:-:S06]  /*5290*/  IMAD R6, R6, R7, RZ ;  /* 0x0000000706067224 */ /* 0x001fcc00078e02ff */
[----:B------:R-:W0:Y:S01]  /*52a0*/  LDC R7, c[0x0][0x3a8] ;  /* 0x0000ea00ff077b82 */ /* 0x000e220000000800 */
[----:B------:R-:W-:-:S05]  /*52b0*/  IMAD.WIDE R4, R6, 0x2, R2 ;  /* 0x0000000206047825 */ /* 0x000fca00078e0202 */
[----:B------:R-:W2:Y:S01]  /*52c0*/  @!P1 LDG.E.U16 R27, desc[UR8][R4.64] ;  /* 0x00000008041b9981 */ /* 0x000ea2000c1e1500 */
[----:B------:R-:W-:-:S04]  /*52d0*/  SHF.R.U32.HI R29, RZ, 0x8, R29 ;  /* 0x00000008ff1d7819 */ /* 0x000fc8000001161d */
[----:B------:R-:W-:-:S04]  /*52e0*/  SGXT.U32 R29, R29, 0x1 ;  /* 0x000000011d1d781a */ /* 0x000fc80000000000 */
[----:B------:R-:W-:-:S05]  /*52f0*/  LOP3.LUT R6, R29, 0x32, RZ, 0xfc, !PT ;  /* 0x000000321d067812 */ /* 0x000fca00078efcff */
[----:B0-----:R-:W-:Y:S01]  /*5300*/  IMAD R6, R6, R7, RZ ;  /* 0x0000000706067224 */ /* 0x001fe200078e02ff */
[C---:B------:R-:W-:Y:S02]  /*5310*/  LOP3.LUT R7, R29.reuse, 0x4, RZ, 0xfc, !PT ;  /* 0x000000041d077812 */ /* 0x040fe400078efcff */
[----:B------:R-:W-:Y:S02]  /*5320*/  LOP3.LUT R29, R29, 0x3a, RZ, 0xfc, !PT ;  /* 0x0000003a1d1d7812 */ /* 0x000fe400078efcff */
[----:B------:R-:W-:Y:S01]  /*5330*/  ISETP.GE.AND P0, PT, R7, UR7, PT ;  /* 0x0000000707007c0c */ /* 0x000fe2000bf06270 */
[----:B------:R-:W-:Y:S01]  /*5340*/  IMAD.WIDE R6, R6, 0x2, R2 ;  /* 0x0000000206067825 */ /* 0x000fe200078e0202 */
[----:B------:R-:W-:Y:S02]  /*5350*/  PRMT R28, RZ, 0x7610, R28 ;  /* 0x00007610ff1c7816 */ /* 0x000fe4000000001c */
[----:B------:R-:W-:Y:S02]  /*5360*/  ISETP.GE.AND P3, PT, R29, UR7, PT ;  /* 0x000000071d007c0c */ /* 0x000fe4000bf66270 */
[----:B------:R-:W3:Y:S04]  /*5370*/  LDL.LU R29, [R1+0xf38] ;  /* 0x000f3800011d7983 */ /* 0x000ee80000300800 */
[----:B------:R0:W4:Y:S04]  /*5380*/  @!P2 LDG.E.U16 R28, desc[UR8][R6.64] ;  /* 0x00000008061ca981 */ /* 0x000128000c1e1500 */
[----:B--2---:R1:W-:Y:S04]  /*5390*/  STL [R1+0x4c], R27 ;  /* 0x00004c1b01007387 */ /* 0x0043e80000100800 */
[----:B-1----:R-:W2:Y:S04]  /*53a0*/  LDL.LU R27, [R1+0xf34] ;  /* 0x000f3400011b7983 */ /* 0x002ea80000300800 */
[----:B------:R-:W4:Y:S04]  /*53b0*/  LDL R5, [R1+0x540] ;  /* 0x0005400001057983 */ /* 0x000f280000100800 */
[----:B------:R-:W0:Y:S01]  /*53c0*/  LDL R7, [R1+0x5ac] ;  /* 0x0005ac0001077983 */ /* 0x000e220000100800 */
[----:B---3--:R-:W-:-:S02]  /*53d0*/  PRMT R29, RZ, 0x7610, R29 ;  /* 0x00007610ff1d7816 */ /* 0x008fc4000000001d */
[----:B--2---:R-:W-:Y:S01]  /*53e0*/  PRMT R27, RZ, 0x7610, R27 ;  /* 0x00007610ff1b7816 */ /* 0x004fe2000000001b */
[----:B----4-:R-:W-:-:S04]  /*53f0*/  IMAD.WIDE R4, R5, 0x2, R2 ;  /* 0x0000000205047825 */ /* 0x010fc800078e0202 */
[----:B0-----:R-:W-:Y:S01]  /*5400*/  IMAD.WIDE R6, R7, 0x2, R2 ;  /* 0x0000000207067825 */ /* 0x001fe200078e0202 */
[----:B------:R0:W2:Y:S04]  /*5410*/  @!P0 LDG.E.U16 R29, desc[UR8][R4.64] ;  /* 0x00000008041d8981 */ /* 0x0000a8000c1e1500 */
[----:B------:R-:W3:Y:S01]  /*5420*/  @!P3 LDG.E.U16 R27, desc[UR8][R6.64] ;  /* 0x00000008061bb981 */ /* 0x000ee2000c1e1500 */
[----:B0-----:R-:W0:Y:S03]  /*5430*/  S2R R5, SR_TID.X ;  /* 0x0000000000057919 */ /* 0x001e260000002100 */
[----:B------:R1:W-:Y:S02]  /*5440*/  STL [R1+0x84], R28 ;  /* 0x0000841c01007387 */ /* 0x0003e40000100800 */
[----:B-1----:R-:W-:-:S02]  /*5450*/  LOP3.LUT R28, R0, 0x6, RZ, 0xfc, !PT ;  /* 0x00000006001c7812 */ /* 0x002fc400078efcff */
[----:B------:R-:W-:Y:S02]  /*5460*/  LOP3.LUT R0, R0, 0xc, RZ, 0xfc, !PT ;  /* 0x0000000c00007812 */ /* 0x000fe400078efcff */
[----:B------:R-:W-:Y:S02]  /*5470*/  ISETP.GE.AND P1, PT, R28, UR7, PT ;  /* 0x000000071c007c0c */ /* 0x000fe4000bf26270 */
[----:B------:R-:W4:Y:S01]  /*5480*/  LDL.LU R28, [R1+0xf30] ;  /* 0x000f3000011c7983 */ /* 0x000f220000300800 */
[----:B------:R-:W-:-:S03]  /*5490*/  ISETP.GE.AND P2, PT, R0, UR7, PT ;  /* 0x0000000700007c0c */ /* 0x000fc6000bf46270 */
[----:B------:R-:W4:Y:S01]  /*54a0*/  LDL.LU R0, [R1+0xf2c] ;  /* 0x000f2c0001007983 */ /* 0x000f220000300800 */
[----:B0-----:R-:W-:-:S04]  /*54b0*/  SHF.R.U32.HI R5, RZ, 0x8, R5 ;  /* 0x00000008ff057819 */ /* 0x001fc80000011605 */
[----:B------:R-:W-:-:S04]  /*54c0*/  SGXT.U32 R5, R5, 0x1 ;  /* 0x000000010505781a */ /* 0x000fc80000000000 */
[----:B------:R-:W-:Y:S01]  /*54d0*/  LOP3.LUT R4, R5, 0xe, RZ, 0xfc, !PT ;  /* 0x0000000e05047812 */ /* 0x000fe200078efcff */
[----:B--2---:R0:W-:Y:S04]  /*54e0*/  STL [R1+0x104], R29 ;  /* 0x0001041d01007387 */ /* 0x0041e80000100800 */
[----:B0-----:R-:W2:Y:S04]  /*54f0*/  LDL.LU R29, [R1+0xf28] ;  /* 0x000f2800011d7983 */ /* 0x001ea80000300800 */
[----:B------:R-:W4:Y:S04]  /*5500*/  LDL R5, [R1+0x544] ;  /* 0x0005440001057983 */ /* 0x000f280000100800 */
[----:B---3--:R0:W-:Y:S04]  /*5510*/  STL [R1+0x54], R27 ;  /* 0x0000541b01007387 */ /* 0x0081e80000100800 */
[----:B0-----:R-:W3:Y:S04]  /*5520*/  LDL.LU R27, [R1+0xf24] ;  /* 0x000f2400011b7983 */ /* 0x001ee80000300800 */
[----:B------:R-:W3:Y:S01]  /*5530*/  LDL R7, [R1+0x550] ;  /* 0x0005500001077983 */ /* 0x000ee20000100800 */
[----:B------:R-:W-:-:S02]  /*5540*/  ISETP.GE.AND P0, PT, R4, UR7, PT ;  /* 0x0000000704007c0c */ /* 0x000fc4000bf06270 */
[----:B--2---:R-:W-:Y:S01]  /*5550*/  PRMT R29, RZ, 0x7610, R29 ;  /* 0x00007610ff1d7816 */ /* 0x004fe2000000001d */
[----:B----4-:R-:W-:-:S05]  /*5560*/  IMAD.WIDE R4, R5, 0x2, R2 ;  /* 0x0000000205047825 */ /* 0x010fca00078e0202 */
[----:B------:R0:W2:Y:S01]  /*5570*/  @!P1 LDG.E.U16 R29, desc[UR8][R4.64] ;  /* 0x00000008041d9981 */ /* 0x0000a2000c1e1500 */
[----:B---3--:R-:W-:Y:S01]  /*5580*/  PRMT R27, RZ, 0x7610, R27 ;  /* 0x00007610ff1b7816 */ /* 0x008fe2000000001b */
[----:B------:R-:W-:-:S05]  /*5590*/  IMAD.WIDE R6, R7, 0x2, R2 ;  /* 0x0000000207067825 */ /* 0x000fca00078e0202 */
[----:B------:R-:W3:Y:S01]  /*55a0*/  @!P2 LDG.E.U16 R27, desc[UR8][R6.64] ;  /* 0x00000008061ba981 */ /* 0x000ee2000c1e1500 */
[----:B0-----:R-:W0:Y:S02]  /*55b0*/  S2R R5, SR_TID.X ;  /* 0x0000000000057919 */ /* 0x001e240000002100 */
[----:B0-----:R-:W-:-:S04]  /*55c0*/  SHF.R.U32.HI R5, RZ, 0x8, R5 ;  /* 0x00000008ff057819 */ /* 0x001fc80000011605 */
[----:B------:R-:W-:-:S04]  /*55d0*/  SGXT.U32 R5, R5, 0x1 ;  /* 0x000000010505781a */ /* 0x000fc80000000000 */
[----:B------:R-:W-:Y:S01]  /*55e0*/  LOP3.LUT R4, R5, 0x14, RZ, 0xfc, !PT ;  /* 0x0000001405047812 */ /* 0x000fe200078efcff */
[----:B--2---:R0:W-:Y:S04]  /*55f0*/  STL [R1+0x118], R29 ;  /* 0x0001181d01007387 */ /* 0x0041e80000100800 */
[----:B0-----:R-:W2:Y:S04]  /*5600*/  LDL.LU R29, [R1+0xf20] ;  /* 0x000f2000011d7983 */ /* 0x001ea80000300800 */
[----:B------:R-:W4:Y:S04]  /*5610*/  LDL R5, [R1+0x554] ;  /* 0x0005540001057983 */ /* 0x000f280000100800 */
[----:B---3--:R0:W-:Y:S04]  /*5620*/  STL [R1+0x100], R27 ;  /* 0x0001001b01007387 */ /* 0x0081e80000100800 */
[----:B0-----:R-:W3:Y:S01]  /*5630*/  LDL.LU R27, [R1+0xf1c] ;  /* 0x000f1c00011b7983 */ /* 0x001ee20000300800 */
[----:B------:R-:W-:Y:S01]  /*5640*/  ISETP.GE.AND P1, PT, R4, UR7, PT ;  /* 0x0000000704007c0c */ /* 0x000fe2000bf26270 */
[----:B----4-:R-:W-:Y:S01]  /*5650*/  IMAD.WIDE R4, R5, 0x2, R2 ;  /* 0x0000000205047825 */ /* 0x010fe200078e0202 */
[----:B---3--:R-:W-:-:S06]  /*5660*/  PRMT R27, RZ, 0x7610, R27 ;  /* 0x00007610ff1b7816 */ /* 0x008fcc000000001b */
[----:B------:R0:W3:Y:S02]  /*5670*/  @!P0 LDG.E.U16 R27, desc[UR8][R4.64] ;  /* 0x00000008041b8981 */ /* 0x0000e4000c1e1500 */
[----:B0-----:R-:W0:Y:S02]  /*5680*/  S2R R5, SR_TID.X ;  /* 0x0000000000057919 */ /* 0x001e240000002100 */
[----:B0-----:R-:W-:-:S04]  /*5690*/  SHF.R.U32.HI R5, RZ, 0x8, R5 ;  /* 0x00000008ff057819 */ /* 0x001fc80000011605 */
[----:B------:R-:W-:-:S04]  /*56a0*/  SGXT.U32 R5, R5, 0x1 ;  /* 0x000000010505781a */ /* 0x000fc80000000000 */
[----:B------:R-:W-:Y:S01]  /*56b0*/  LOP3.LUT R4, R5, 0x16, RZ, 0xfc, !PT ;  /* 0x0000001605047812 */ /* 0x000fe200078efcff */
[----:B---3--:R0:W-:Y:S04]  /*56c0*/  STL [R1+0x114], R27 ;  /* 0x0001141b01007387 */ /* 0x0081e80000100800 */
[----:B0-----:R-:W3:Y:S04]  /*56d0*/  LDL.LU R27, [R1+0xf18] ;  /* 0x000f1800011b7983 */ /* 0x001ee80000300800 */
[----:B------:R-:W4:Y:S01]  /*56e0*/  LDL R5, [R1+0x560] ;  /* 0x0005600001057983 */ /* 0x000f220000100800 */
[----:B------:R-:W-:-:S02]  /*56f0*/  ISETP.GE.AND P0, PT, R4, UR7, PT ;  /* 0x0000000704007c0c */ /* 0x000fc4000bf06270 */
[----:B---3--:R-:W-:Y:S01]  /*5700*/  PRMT R27, RZ, 0x7610, R27 ;  /* 0x00007610ff1b7816 */ /* 0x008fe2000000001b */
[----:B----4-:R-:W-:-:S05]  /*5710*/  IMAD.WIDE R4, R5, 0x2, R2 ;  /* 0x0000000205047825 */ /* 0x010fca00078e0202 */
        /* <DEDUP_REMOVED lines=20> */
[----:B------:R-:W-:Y:S01]  /*5860*/  PRMT R6, RZ, 0x7610, R6 ;  /* 0x00007610ff067816 */ /* 0x000fe20000000006 */
[----:B----4-:R-:W-:-:S05]  /*5870*/  IMAD.WIDE R4, R5, 0x2, R2 ;  /* 0x0000000205047825 */ /* 0x010fca00078e0202 */
[----:B------:R0:W4:Y:S02]  /*5880*/  @!P1 LDG.E.U16 R6, desc[UR8][R4.64] ;  /* 0x0000000804069981 */ /* 0x000124000c1e1500 */
[----:B0-----:R-:W0:Y:S02]  /*5890*/  S2R R5, SR_TID.X ;  /* 0x0000000000057919 */ /* 0x001e240000002100 */
[----:B0-----:R-:W-:-:S04]  /*58a0*/  SHF.R.U32.HI R5, RZ, 0x8, R5 ;  /* 0x00000008ff057819 */ /* 0x001fc80000011605 */
[----:B------:R-:W-:-:S04]  /*58b0*/  SGXT.U32 R5, R5, 0x1 ;  /* 0x000000010505781a */ /* 0x000fc80000000000 */
[----:B------:R-:W-:Y:S02]  /*58c0*/  LOP3.LUT R4, R5, 0x2c, RZ, 0xfc, !PT ;  /* 0x0000002c05047812 */ /* 0x000fe400078efcff */
[----:B------:R-:W2:Y:S01]  /*58d0*/  LDL R5, [R1+0x580] ;  /* 0x0005800001057983 */ /* 0x000ea20000100800 */
[----:B------:R-:W-:Y:S02]  /*58e0*/  PRMT R7, RZ, 0x7610, R7 ;  /* 0x00007610ff077816 */ /* 0x000fe40000000007 */
[----:B------:R-:W-:Y:S01]  /*58f0*/  ISETP.GE.AND P1, PT, R4, UR7, PT ;  /* 0x0000000704007c0c */ /* 0x000fe2000bf26270 */
[----:B--2---:R-:W-:-:S05]  /*5900*/  IMAD.WIDE R4, R5, 0x2, R2 ;  /* 0x0000000205047825 */ /* 0x004fca00078e0202 */
[----:B------:R0:W2:Y:S02]  /*5910*/  @!P0 LDG.E.U16 R7, desc[UR8][R4.64] ;  /* 0x0000000804078981 */ /* 0x0000a4000c1e1500 */
[----:B0-----:R-:W0:Y:S02]  /*5920*/  S2R R5, SR_TID.X ;  /* 0x0000000000057919 */ /* 0x001e240000002100 */
[----:B0-----:R-:W-:-:S04]  /*5930*/  SHF.R.U32.HI R5, RZ, 0x8, R5 ;  /* 0x00000008ff057819 */ /* 0x001fc80000011605 */
[----:B------:R-:W-:-:S04]  /*5940*/  SGXT.U32 R5, R5, 0x1 ;  /* 0x000000010505781a */ /* 0x000fc80000000000 */
[----:B------:R-:W-:Y:S02]  /*5950*/  LOP3.LUT R4, R5, 0x34, RZ, 0xfc, !PT ;  /* 0x0000003405047812 */ /* 0x000fe400078efcff */
[----:B------:R-:W2:Y:S01]  /*5960*/  LDL R5, [R1+0x590] ;  /* 0x0005900001057983 */ /* 0x000ea20000100800 */
[----:B---3--:R-:W-:Y:S02]  /*5970*/  PRMT R27, RZ, 0x7610, R27 ;  /* 0x00007610ff1b7816 */ /* 0x008fe4000000001b */
[----:B------:R-:W-:Y:S01]  /*5980*/  ISETP.GE.AND P0, PT, R4, UR7, PT ;  /* 0x0000000704007c0c */ /* 0x000fe2000bf06270 */
[----:B--2---:R-:W-:-:S05]  /*5990*/  IMAD.WIDE R4, R5, 0x2, R2 ;  /* 0x0000000205047825 */ /* 0x004fca00078e0202 */
[----:B------:R0:W2:Y:S02]  /*59a0*/  @!P1 LDG.E.U16 R27, desc[UR8][R4.64] ;  /* 0x00000008041b9981 */ /* 0x0000a4000c1e1500 */
[----:B0-----:R-:W0:Y:S02]  /*59b0*/  S2R R5, SR_TID.X ;  /* 0x0000000000057919 */ /* 0x001e240000002100 */
[----:B0-----:R-:W-:-:S04]  /*59c0*/  SHF.R.U32.HI R5, RZ, 0x8, R5 ;  /* 0x00000008ff057819 */ /* 0x001fc80000011605 */
[----:B------:R-:W-:-:S04]  /*59d0*/  SGXT.U32 R5, R5, 0x1 ;  /* 0x000000010505781a */ /* 0x000fc80000000000 */
[----:B------:R-:W-:Y:S01]  /*59e0*/  LOP3.LUT R4, R5, 0x3c, RZ, 0xfc, !PT ;  /* 0x0000003c05047812 */ /* 0x000fe200078efcff */
[----:B--2---:R0:W-:Y:S04]  /*59f0*/  STL [R1+0x5c], R27 ;  /* 0x00005c1b01007387 */ /* 0x0041e80000100800 */
[----:B0-----:R-:W2:Y:S04]  /*5a00*/  LDL.LU R27, [R1+0xf0c] ;  /* 0x000f0c00011b7983 */ /* 0x001ea80000300800 */
[----:B------:R-:W3:Y:S01]  /*5a10*/  LDL R5, [R1+0x5a0] ;  /* 0x0005a00001057983 */ /* 0x000ee20000100800 */
[----:B------:R-:W-:-:S02]  /*5a20*/  ISETP.GE.AND P1, PT, R4, UR7, PT ;  /* 0x0000000704007c0c */ /* 0x000fc4000bf26270 */
[----:B--2---:R-:W-:Y:S01]  /*5a30*/  PRMT R27, RZ, 0x7610, R27 ;  /* 0x00007610ff1b7816 */ /* 0x004fe2000000001b */
[----:B---3--:R-:W-:-:S05]  /*5a40*/  IMAD.WIDE R4, R5, 0x2, R2 ;  /* 0x0000000205047825 */ /* 0x008fca00078e0202 */
        /* <DEDUP_REMOVED lines=57> */
[----:B0-----:R-:W-:Y:S01]  /*5de0*/  LOP3.LUT R4, R5, 0x3f, RZ, 0xc0, !PT ;  /* 0x0000003f05047812 */ /* 0x001fe200078ec0ff */
[----:B--2---:R0:W-:Y:S04]  /*5df0*/  STL [R1+0x58], R27 ;  /* 0x0000581b01007387 */ /* 0x0041e80000100800 */
[----:B0-----:R-:W2:Y:S04]  /*5e00*/  LDL.LU R27, [R1+0xef4] ;  /* 0x000ef400011b7983 */ /* 0x001ea80000300800 */
[----:B------:R-:W3:Y:S01]  /*5e10*/  LDL R5, [R1+0x5b4] ;  /* 0x0005b40001057983 */ /* 0x000ee20000100800 */
[----:B------:R-:W-:-:S02]  /*5e20*/  ISETP.GE.AND P1, PT, R4, UR7, PT ;  /* 0x0000000704007c0c */ /* 0x000fc4000bf26270 */
[----:B------:R-:W-:Y:S01]  /*5e30*/  PRMT R0, RZ, 0x7610, R0 ;  /* 0x00007610ff007816 */ /* 0x000fe20000000000 */
[----:B------:R0:W-:Y:S01]  /*5e40*/  STL.64 [R1+0x5d0], R2 ;  /* 0x0005d00201007387 */ /* 0x0001e20000100a00 */
[----:B---3--:R-:W-:-:S03]  /*5e50*/  IMAD.WIDE R4, R5, 0x2, R2 ;  /* 0x0000000205047825 */ /* 0x008fc600078e0202 */
[----:B0-----:R-:W3:Y:S04]  /*5e60*/  LDL.LU R2, [R1+0x14] ;  /* 0x0000140001027983 */ /* 0x001ee80000300800 */
[----:B------:R0:W2:Y:S04]  /*5e70*/  @!P0 LDG.E.U16 R0, desc[UR8][R4.64] ;  /* 0x0000000804008981 */ /* 0x0000a8000c1e1500 */
[----:B------:R-:W3:Y:S01]  /*5e80*/  LDL.LU R3, [R1+0x18] ;  /* 0x0000180001037983 */ /* 0x000ee20000300800 */
[----:B0-----:R-:W0:Y:S02]  /*5e90*/  S2R R5, SR_TID.X ;  /* 0x0000000000057919 */ /* 0x001e240000002100 */
[----:B0-----:R-:W-:-:S02]  /*5ea0*/  LOP3.LUT R4, R5, 0x3f, RZ, 0xc0, !PT ;  /* 0x0000003f05047812 */ /* 0x001fc400078ec0ff */
[----:B------:R-:W3:Y:S01]  /*5eb0*/  LDL.LU R5, [R1+0x8] ;  /* 0x0000080001057983 */ /* 0x000ee20000300800 */
[----:B------:R-:W-:Y:S01]  /*5ec0*/  PRMT R29, RZ, 0x7610, R29 ;  /* 0x00007610ff1d7816 */ /* 0x000fe2000000001d */
[----:B------:R-:W-:Y:S06]  /*5ed0*/  BAR.SYNC.DEFER_BLOCKING 0x0 ;  /* 0x0000000000007b1d */ /* 0x000fec0000010000 */
[----:B--2---:R0:W-:Y:S02]  /*5ee0*/  STL [R1+0xe9c], R0 ;  /* 0x000e9c0001007387 */ /* 0x0041e40000100800 */
[----:B0-----:R-:W0:Y:S02]  /*5ef0*/  LDC R0, c[0x0][0x3ac] ;  /* 0x0000eb00ff007b82 */ /* 0x001e240000000800 */
[----:B0-----:R-:W-:-:S02]  /*5f00*/  IMAD R0, R4, R0, RZ ;  /* 0x0000000004007224 */ /* 0x001fc400078e02ff */
[----:B---3--:R-:W-:Y:S02]  /*5f10*/  IMAD.MOV.U32 R4, RZ, RZ, R5 ;  /* 0x000000ffff047224 */ /* 0x008fe400078e0005 */
[----:B------:R-:W-:-:S05]  /*5f20*/  IMAD.MOV.U32 R5, RZ, RZ, R27 ;  /* 0x000000ffff057224 */ /* 0x000fca00078e001b */
[----:B------:R0:W-:Y:S02]  /*5f30*/  STL.64 [R1+0x488], R4 ;  /* 0x0004880401007387 */ /* 0x0001e40000100a00 */
[----:B0-----:R-:W-:-:S05]  /*5f40*/  IMAD.WIDE R4, R0, 0x2, R4 ;  /* 0x0000000200047825 */ /* 0x001fca00078e0204 */
[----:B------:R-:W2:Y:S04]  /*5f50*/  @!P1 LDG.E.U16 R29, desc[UR8][R4.64] ;  /* 0x00000008041d9981 */ /* 0x000ea8000c1e1500 */
[----:B--2---:R0:W-:Y:S04]  /*5f60*/  STL [R1+0x44], R29 ;  /* 0x0000441d01007387 */ /* 0x0041e80000100800 */
[----:B0-----:R-:W2:Y:S04]  /*5f70*/  LDL.LU R29, [R1+0xef0] ;  /* 0x000ef000011d7983 */ /* 0x001ea80000300800 */
[----:B------:R-:W3:Y:S04]  /*5f80*/  LDL.LU R4, [R1+0xc] ;  /* 0x00000c0001047983 */ /* 0x000ee80000300800 */
[----:B------:R-:W3:Y:S02]  /*5f90*/  LDL.LU R5, [R1+0x10] ;  /* 0x0000100001057983 */ /* 0x000ee40000300800 */
[----:B---3--:R-:W-:-:S04]  /*5fa0*/  LOP3.LUT R5, R5, R4, RZ, 0x3c, !PT ;  /* 0x0000000405057212 */ /* 0x008fc800078e3cff */
[----:B------:R-:W-:-:S04]  /*5fb0*/  LOP3.LUT R4, R5, R4, RZ, 0x3c, !PT ;  /* 0x0000000405047212 */ /* 0x000fc800078e3cff */
[----:B------:R-:W-:Y:S02]  /*5fc0*/  LOP3.LUT R5, R5, R4, RZ, 0x3c, !PT ;  /* 0x0000000405057212 */ /* 0x000fe400078e3cff */
[----:B--2---:R-:W-:-:S03]  /*5fd0*/  PRMT R29, RZ, 0x7610, R29 ;  /* 0x00007610ff1d7816 */ /* 0x004fc6000000001d */
[----:B------:R0:W-:Y:S02]  /*5fe0*/  STL.64 [R1+0x480], R4 ;  /* 0x0004800401007387 */ /* 0x0001e40000100a00 */
[----:B0-----:R-:W-:-:S05]  /*5ff0*/  IMAD.WIDE R4, R0, 0x2, R4 ;  /* 0x0000000200047825 */ /* 0x001fca00078e0204 */
[----:B------:R-:W2:Y:S01]  /*6000*/  @!P1 LDG.E.U16 R29, desc[UR8][R4.64] ;  /* 0x00000008041d9981 */ /* 0x000ea2000c1e1500 */
[----:B------:R-:W-:-:S04]  /*6010*/  LOP3.LUT R3, R3, R2, RZ, 0x3c, !PT ;  /* 0x0000000203037212 */ /* 0x000fc800078e3cff */
[C---:B------:R-:W-:Y:S01]  /*6020*/  LOP3.LUT R2, R3.reuse, R2, RZ, 0x3c, !PT ;  /* 0x0000000203027212 */ /* 0x040fe200078e3cff */
[----:B--2---:R0:W-:Y:S04]  /*6030*/  STL [R1+0x40], R29 ;  /* 0x0000401d01007387 */ /* 0x0041e80000100800 */
[----:B0-----:R-:W2:Y:S01]  /*6040*/  LDL.LU R29, [R1+0xeec] ;  /* 0x000eec00011d7983 */ /* 0x001ea20000300800 */
[----:B------:R-:W-:-:S03]  /*6050*/  LOP3.LUT R3, R3, R2, RZ, 0x3c, !PT ;  /* 0x0000000203037212 */ /* 0x000fc600078e3cff */
[----:B------:R-:W-:Y:S01]  /*6060*/  IMAD.WIDE R4, R0, 0x2, R2 ;  /* 0x0000000200047825 */ /* 0x000fe200078e0202 */
[----:B--2---:R-:W-:-:S06]  /*6070*/  PRMT R29, RZ, 0x7610, R29 ;  /* 0x00007610ff1d7816 */ /* 0x004fcc000000001d */
[----:B------:R-:W2:Y:S04]  /*6080*/  @!P1 LDG.E.U16 R29, desc[UR8][R4.64] ;  /* 0x00000008041d9981 */ /* 0x000ea8000c1e1500 */
[----:B------:R0:W-:Y:S04]  /*6090*/  STL.64 [R1+0x5e8], R2 ;  /* 0x0005e80201007387 */ /* 0x0001e80000100a00 */
[----:B0-----:R-:W3:Y:S04]  /*60a0*/  LDL.LU R2, [R1+0x2c] ;  /* 0x00002c0001027983 */ /* 0x001ee80000300800 */
[----:B------:R-:W3:Y:S04]  /*60b0*/  LDL.LU R3, [R1+0x30] ;  /* 0x0000300001037983 */ /* 0x000ee80000300800 */
[----:B--2---:R0:W-:Y:S04]  /*60c0*/  STL [R1+0x3c], R29 ;  /* 0x00003c1d01007387 */ /* 0x0041e80000100800 */
[----:B0-----:R-:W2:Y:S04]  /*60d0*/  LDL.LU R29, [R1+0xee8] ;  /* 0x000ee800011d7983 */ /* 0x001ea80000300800 */
[----:B------:R-:W2:Y:S04]  /*60e0*/  LDL.LU R4, [R1+0x1c] ;  /* 0x00001c0001047983 */ /* 0x000ea80000300800 */
[----:B------:R-:W2:Y:S02]  /*60f0*/  LDL.LU R5, [R1+0x20] ;  /* 0x0000200001057983 */ /* 0x000ea40000300800 */
[----:B--2---:R-:W-:-:S04]  /*6100*/  LOP3.LUT R5, R5, R4, RZ, 0x3c, !PT ;  /* 0x0000000405057212 */ /* 0x004fc800078e3cff */
[----:B------:R-:W-:-:S04]  /*6110*/  LOP3.LUT R4, R5, R4, RZ, 0x3c, !PT ;  /* 0x0000000405047212 */ /* 0x000fc800078e3cff */
[----:B------:R-:W-:Y:S02]  /*6120*/  LOP3.LUT R5, R5, R4, RZ, 0x3c, !PT ;  /* 0x0000000405057212 */ /* 0x000fe400078e3cff */
[----:B------:R-:W-:-:S03]  /*6130*/  PRMT R29, RZ, 0x7610, R29 ;  /* 0x00007610ff1d7816 */ /* 0x000fc6000000001d */
[----:B------:R0:W-:Y:S02]  /*6140*/  STL.64 [R1+0x470], R4 ;  /* 0x0004700401007387 */ /* 0x0001e40000100a00 */
[----:B0-----:R-:W-:-:S05]  /*6150*/  IMAD.WIDE R4, R0, 0x2, R4 ;  /* 0x0000000200047825 */ /* 0x001fca00078e0204 */
[----:B------:R-:W2:Y:S04]  /*6160*/  @!P1 LDG.E.U16 R29, desc[UR8][R4.64] ;  /* 0x00000008041d9981 */ /* 0x000ea8000c1e1500 */
        /* <DEDUP_REMOVED lines=10> */
[----:B------:R-:W2:Y:S01]  /*6210*/  @!P1 LDG.E.U16 R29, desc[UR8][R4.64] ;  /* 0x00000008041d9981 */ /* 0x000ea2000c1e1500 */
[----:B---3--:R-:W-:-:S04]  /*6220*/  LOP3.LUT R3, R3, R2, RZ, 0x3c, !PT ;  /* 0x0000000203037212 */ /* 0x008fc800078e3cff */
[----:B------:R-:W-:-:S04]  /*6230*/  LOP3.LUT R2, R3, R2, RZ, 0x3c, !PT ;  /* 0x0000000203027212 */ /* 0x000fc800078e3cff */
[----:B------:R-:W-:Y:S01]  /*6240*/  LOP3.LUT R3, R3, R2, RZ, 0x3c, !PT ;  /* 0x0000000203037212 */ /* 0x000fe200078e3cff */
[----:B--2---:R0:W-:Y:S04]  /*6250*/  STL [R1+0x34], R29 ;  /* 0x0000341d01007387 */ /* 0x0041e80000100800 */
[----:B0-----:R-:W2:Y:S01]  /*6260*/  LDL.LU R29, [R1+0xee0] ;  /* 0x000ee000011d7983 */ /* 0x001ea20000300800 */
[----:B------:R-:W-:-:S03]  /*6270*/  IMAD.WIDE R4, R0, 0x2, R2 ;  /* 0x0000000200047825 */ /* 0x000fc600078e0202 */
[----:B------:R0:W-:Y:S04]  /*6280*/  STL.64 [R1+0x5f0], R2 ;  /* 0x0005f00201007387 */ /* 0x0001e80000100a00 */
[----:B0-----:R-:W3:Y:S04]  /*6290*/  LDL.LU R2, [R1+0x11c] ;  /* 0x00011c0001027983 */ /* 0x001ee80000300800 */
[----:B------:R-:W3:Y:S01]  /*62a0*/  LDL.LU R3, [R1+0x120] ;  /* 0x0001200001037983 */ /* 0x000ee20000300800 */
[----:B--2---:R-:W-:-:S06]  /*62b0*/  PRMT R29, RZ, 0x7610, R29 ;  /* 0x00007610ff1d7816 */ /* 0x004fcc000000001d */
[----:B------:R0:W2:Y:S01]  /*62c0*/  @!P1 LDG.E.U16 R29, desc[UR8][R4.64] ;  /* 0x00000008041d9981 */ /* 0x0000a2000c1e1500 */
[----:B------:R-:W-:Y:S02]  /*62d0*/  PRMT R28, RZ, 0x7610, R28 ;  /* 0x00007610ff1c7816 */ /* 0x000fe4000000001c */
[----:B---3--:R-:W-:-:S04]  /*62e0*/  LOP3.LUT R3, R3, R2, RZ, 0x3c, !PT ;  /* 0x0000000203037212 */ /* 0x008fc800078e3cff */
[----:B------:R-:W-:-:S04]  /*62f0*/  LOP3.LUT R2, R3, R2, RZ, 0x3c, !PT ;  /* 0x0000000203027212 */ /* 0x000fc800078e3cff */
[----:B------:R-:W-:-:S03]  /*6300*/  LOP3.LUT R3, R3, R2, RZ, 0x3c, !PT ;  /* 0x0000000203037212 */ /* 0x000fc600078e3cff */
[----:B0-----:R-:W-:-:S05]  /*6310*/  IMAD.WIDE R4, R0, 0x2, R2 ;  /* 0x0000000200047825 */ /* 0x001fca00078e0202 */
[----:B------:R-:W3:Y:S04]  /*6320*/  @!P1 LDG.E.U16 R28, desc[UR8][R4.64] ;  /* 0x00000008041c9981 */ /* 0x000ee8000c1e1500 */
[----:B--2---:R0:W-:Y:S04]  /*6330*/  STL [R1+0x30], R29 ;  /* 0x0000301d01007387 */ /* 0x0041e80000100800 */
[----:B0-----:R-:W2:Y:S04]  /*6340*/  LDL.LU R29, [R1+0xedc] ;  /* 0x000edc00011d7983 */ /* 0x001ea80000300800 */
[----:B------:R0:W-:Y:S04]  /*6350*/  STL.64 [R1+0x618], R2 ;  /* 0x0006180201007387 */ /* 0x0001e80000100a00 */
[----:B0-----:R-:W2:Y:S04]  /*6360*/  LDL.LU R2, [R1+0x12c] ;  /* 0x00012c0001027983 */ /* 0x001ea80000300800 */
[----:B------:R-:W2:Y:S04]  /*6370*/  LDL.LU R3, [R1+0x140] ;  /* 0x0001400001037983 */ /* 0x000ea80000300800 */
[----:B------:R-:W2:Y:S04]  /*6380*/  LDL.LU R4, [R1+0x124] ;  /* 0x0001240001047983 */ /* 0x000ea80000300800 */
[----:B------:R-:W2:Y:S01]  /*6390*/  LDL.LU R5, [R1+0x128] ;  /* 0x0001280001057983 */ /* 0x000ea20000300800 */
[----:B------:R-:W-:-:S03]  /*63a0*/  PRMT R15, RZ, 0x7610, R15 ;  /* 0x00007610ff0f7816 */ /* 0x000fc6000000000f */
[----:B---3--:R-:W-:Y:S01]  /*63b0*/  STL [R1+0xe84], R28 ;  /* 0x000e841c01007387 */ /* 0x008fe20000100800 */
[----:B--2---:R-:W-:-:S04]  /*63c0*/  LOP3.LUT R5, R5, R4, RZ, 0x3c, !PT ;  /* 0x0000000405057212 */ /* 0x004fc800078e3cff */
[----:B------:R-:W-:-:S04]  /*63d0*/  LOP3.LUT R4, R5, R4, RZ, 0x3c, !PT ;  /* 0x0000000405047212 */ /* 0x000fc800078e3cff */
[----:B------:R-:W-:-:S05]  /*63e0*/  LOP3.LUT R5, R5, R4, RZ, 0x3c, !PT ;  /* 0x0000000405057212 */ /* 0x000fca00078e3cff */
[----:B------:R0:W-:Y:S02]  /*63f0*/  STL.64 [R1+0x450], R4 ;  /* 0x0004500401007387 */ /* 0x0001e40000100a00 */
[----:B0-----:R-:W-:-:S05]  /*6400*/  IMAD.WIDE R4, R0, 0x2, R4 ;  /* 0x0000000200047825 */ /* 0x001fca00078e0204 */
[----:B------:R0:W2:Y:S01]  /*6410*/  @!P1 LDG.E.U16 R15, desc[UR8][R4.64] ;  /* 0x00000008040f9981 */ /* 0x0000a2000c1e1500 */
[----:B------:R-:W-:-:S04]  /*6420*/  LOP3.LUT R3, R3, R2, RZ, 0x3c, !PT ;  /* 0x0000000203037212 */ /* 0x000fc800078e3cff */
[----:B------:R-:W-:-:S04]  /*6430*/  LOP3.LUT R2, R3, R2, RZ, 0x3c, !PT ;  /* 0x0000000203027212 */ /* 0x000fc800078e3cff */
[----:B------:R-:W-:-:S03]  /*6440*/  LOP3.LUT R3, R3, R2, RZ, 0x3c, !PT ;  /* 0x0000000203037212 */ /* 0x000fc600078e3cff */
[----:B0-----:R-:W-:Y:S01]  /*6450*/  IMAD.WIDE R4, R0, 0x2, R2 ;  /* 0x0000000200047825 */ /* 0x001fe200078e0202 */
[----:B--2---:R0:W-:Y:S04]  /*6460*/  STL [R1+0xe88], R15 ;  /* 0x000e880f01007387 */ /* 0x0041e80000100800 */
[----:B------:R-:W2:Y:S04]  /*6470*/  LDL.LU R28, [R1+0x14c] ;  /* 0x00014c00011c7983 */ /* 0x000ea80000300800 */
[----:B0-----:R-:W3:Y:S04]  /*6480*/  LDL.LU R15, [R1+0x180] ;  /* 0x00018000010f7983 */ /* 0x001ee80000300800 */
[----:B------:R0:W-:Y:S04]  /*6490*/  STL.64 [R1+0x620], R2 ;  /* 0x0006200201007387 */ /* 0x0001e80000100a00 */
[----:B0-----:R-:W2:Y:S04]  /*64a0*/  LDL.LU R2, [R1+0x144] ;  /* 0x0001440001027983 */ /* 0x001ea80000300800 */
[----:B------:R-:W2:Y:S01]  /*64b0*/  LDL.LU R3, [R1+0x148] ;  /* 0x0001480001037983 */ /* 0x000ea20000300800 */
[----:B------:R-:W-:-:S06]  /*64c0*/  PRMT R14, RZ, 0x7610, R14 ;  /* 0x00007610ff0e7816 */ /* 0x000fcc000000000e */
[----:B------:R0:W3:Y:S01]  /*64d0*/  @!P1 LDG.E.U16 R14, desc[UR8][R4.64] ;  /* 0x00000008040e9981 */ /* 0x0000e2000c1e1500 */
[----:B------:R-:W-:Y:S02]  /*64e0*/  PRMT R13, RZ, 0x7610, R13 ;  /* 0x00007610ff0d7816 */ /* 0x000fe4000000000d */
[----:B--2---:R-:W-:-:S04]  /*64f0*/  LOP3.LUT R3, R3, R2, RZ, 0x3c, !PT ;  /* 0x0000000203037212 */ /* 0x004fc800078e3cff */
[----:B------:R-:W-:-:S04]  /*6500*/  LOP3.LUT R2, R3, R2, RZ, 0x3c, !PT ;  /* 0x0000000203027212 */ /* 0x000fc800078e3cff */
[----:B------:R-:W-:-:S03]  /*6510*/  LOP3.LUT R3, R3, R2, RZ, 0x3c, !PT ;  /* 0x0000000203037212 */ /* 0x000fc600078e3cff */
[----:B0-----:R-:W-:-:S05]  /*6520*/  IMAD.WIDE R4, R0, 0x2, R2 ;  /* 0x0000000200047825 */ /* 0x001fca00078e0202 */
[----:B------:R-:W2:Y:S04]  /*6530*/  @!P1 LDG.E.U16 R13, desc[UR8][R4.64] ;  /* 0x00000008040d9981 */ /* 0x000ea8000c1e1500 */
[----:B---3--:R0:W-:Y:S04]  /*6540*/  STL [R1+0xe8c], R14 ;  /* 0x000e8c0e01007387 */ /* 0x0081e80000100800 */
[----:B------:R-:W3:Y:S01]  /*6550*/  LDL.LU R0, [R1+0x188] ;  /* 0x0001880001007983 */ /* 0x000ee20000300800 */
[----:B0-----:R-:W0:Y:S03]  /*6560*/  S2R R14, SR_TID.X ;  /* 0x00000000000e7919 */ /* 0x001e260000002100 */
[----:B------:R1:W-:Y:S01]  /*6570*/  STL.64 [R1+0x640], R2 ;  /* 0x0006400201007387 */ /* 0x0003e20000100a00 */
[----:B------:R-:W-:Y:S01]  /*6580*/  PRMT R12, RZ, 0x7610, R12 ;  /* 0x00007610ff0c7816 */ /* 0x000fe2000000000c */
[----:B-1----:R-:W-:-:S02]  /*6590*/  IMAD.MOV.U32 R2, RZ, RZ, R15 ;  /* 0x000000ffff027224 */ /* 0x002fc400078e000f */
[----:B------:R-:W-:Y:S01]  /*65a0*/  IMAD.MOV.U32 R3, RZ, RZ, R28 ;  /* 0x000000ffff037224 */ /* 0x000fe200078e001c */
[----:B0-----:R-:W-:Y:S01]  /*65b0*/  LOP3.LUT R14, R14, 0x3f, RZ, 0xc0, !PT ;  /* 0x0000003f0e0e7812 */ /* 0x001fe200078ec0ff */
[----:B--2---:R0:W-:Y:S04]  /*65c0*/  STL [R1+0xe90], R13 ;  /* 0x000e900d01007387 */ /* 0x0041e80000100800 */
[----:B------:R-:W2:Y:S04]  /*65d0*/  LDL.LU R28, [R1+0x190] ;  /* 0x00019000011c7983 */ /* 0x000ea80000300800 */
[----:B------:R-:W2:Y:S01]  /*65e0*/  LDL.LU R15, [R1+0x194] ;  /* 0x00019400010f7983 */ /* 0x000ea20000300800 */
[----:B0-----:R-:W0:Y:S02]  /*65f0*/  LDC R13, c[0x0][0x3ac] ;  /* 0x0000eb00ff0d7b82 */ /* 0x001e240000000800 */
[----:B0-----:R-:W-:-:S02]  /*6600*/  IMAD R13, R14, R13, RZ ;  /* 0x0000000d0e0d7224 */ /* 0x001fc400078e02ff */
[----:B------:R-:W2:Y:S02]  /*6610*/  LDL.LU R14, [R1+0x198] ;  /* 0x00019800010e7983 */ /* 0x000ea40000300800 */
[----:B------:R-:W-:Y:S02]  /*6620*/  IMAD.WIDE R4, R13, 0x2, R2 ;  /* 0x000000020d047825 */ /* 0x000fe400078e0202 */
[----:B------:R0:W-:Y:S04]  /*6630*/  STL [R1+0x64c], R2 ;  /* 0x00064c0201007387 */ /* 0x0001e80000100800 */
[----:B------:R3:W2:Y:S04]  /*6640*/  @!P1 LDG.E.U16 R12, desc[UR8][R4.64] ;  /* 0x00000008040c9981 */ /* 0x0006a8000c1e1500 */
[----:B0-----:R-:W4:Y:S01]  /*6650*/  LDL.LU R2, [R1+0x184] ;  /* 0x0001840001027983 */ /* 0x001f220000300800 */
[----:B---3--:R-:W-:-:S03]  /*6660*/  IMAD.MOV.U32 R4, RZ, RZ, R0 ;  /* 0x000000ffff047224 */ /* 0x008fc600078e0000 */
[----:B------:R-:W-:Y:S01]  /*6670*/  STL [R1+0x648], R3 ;  /* 0x0006480301007387 */ /* 0x000fe20000100800 */
[----:B------:R-:W-:-:S03]  /*6680*/  PRMT R11, RZ, 0x7610, R11 ;  /* 0x00007610ff0b7816 */ /* 0x000fc6000000000b */
[----:B--2---:R0:W-:Y:S01]  /*6690*/  STL [R1+0xe98], R12 ;  /* 0x000e980c01007387 */ /* 0x0041e20000100800 */
[----:B----4-:R-:W-:-:S03]  /*66a0*/  IMAD.MOV.U32 R5, RZ, RZ, R2 ;  /* 0x000000ffff057224 */ /* 0x010fc600078e0002 */
[----:B0-----:R-:W2:Y:S04]  /*66b0*/  LDL.LU R12, [R1+0x18c] ;  /* 0x00018c00010c7983 */ /* 0x001ea80000300800 */
[----:B------:R0:W-:Y:S01]  /*66c0*/  STL.64 [R1+0x430], R4 ;  /* 0x0004300401007387 */ /* 0x0001e20000100a00 */
[----:B------:R-:W-:-:S03]  /*66d0*/  PRMT R10, RZ, 0x7610, R10 ;  /* 0x00007610ff0a7816 */ /* 0x000fc6000000000a */
[----:B------:R-:W3:Y:S04]  /*66e0*/  LDL.LU R2, [R1+0x19c] ;  /* 0x00019c0001027983 */ /* 0x000ee80000300800 */
[----:B------:R-:W4:Y:S01]  /*66f0*/  LDL.LU R0, [R1+0x1b0] ;  /* 0x0001b00001007983 */ /* 0x000f220000300800 */
[----:B0-----:R-:W-:-:S05]  /*6700*/  IMAD.WIDE R4, R13, 0x2, R4 ;  /* 0x000000020d047825 */ /* 0x001fca00078e0204 */
[----:B------:R0:W3:Y:S02]  /*6710*/  @!P1 LDG.E.U16 R11, desc[UR8][R4.64] ;  /* 0x00000008040b9981 */ /* 0x0000e4000c1e1500 */
[----:B0-----:R-:W-:Y:S01]  /*6720*/  IMAD.MOV.U32 R4, RZ, RZ, R28 ;  /* 0x000000ffff047224 */ /* 0x001fe200078e001c */
[----:B------:R-:W-:Y:S01]  /*6730*/  PRMT R9, RZ, 0x7610, R9 ;  /* 0x00007610ff097816 */ /* 0x000fe20000000009 */
[----:B--2---:R-:W-:Y:S01]  /*6740*/  IMAD.MOV.U32 R5, RZ, RZ, R12 ;  /* 0x000000ffff057224 */ /* 0x004fe200078e000c */
[----:B---3--:R-:W-:Y:S04]  /*6750*/  STL [R1+0xea0], R11 ;  /* 0x000ea00b01007387 */ /* 0x008fe80000100800 */
[----:B------:R0:W-:Y:S02]  /*6760*/  STL.64 [R1+0x428], R4 ;  /* 0x0004280401007387 */ /* 0x0001e40000100a00 */
[----:B0-----:R-:W-:-:S05]  /*6770*/  IMAD.WIDE R4, R13, 0x2, R4 ;  /* 0x000000020d047825 */ /* 0x001fca00078e0204 */
[----:B------:R0:W2:Y:S02]  /*6780*/  @!P1 LDG.E.U16 R10, desc[UR8][R4.64] ;  /* 0x00000008040a9981 */ /* 0x0000a4000c1e1500 */
[----:B0-----:R-:W-:-:S05]  /*6790*/  IMAD.WIDE R4, R13, 0x2, R14 ;  /* 0x000000020d047825 */ /* 0x001fca00078e020e */
[----:B------:R4:W3:Y:S04]  /*67a0*/  @!P1 LDG.E.U16 R9, desc[UR8][R4.64] ;  /* 0x0000000804099981 */ /* 0x0008e8000c1e1500 */
[----:B------:R-:W-:Y:S04]  /*67b0*/  STS.U16 [R29+UR5], R16 ;  /* 0x000000101d007988 */ /* 0x000fe80008000405 */
[----:B------:R-:W-:Y:S01]  /*67c0*/  STS.U16 [R29+UR5+0x1000], R17 ;  /* 0x001000111d007988 */ /* 0x000fe20008000405 */
[----:B----4-:R-:W-:Y:S02]  /*67d0*/  IMAD.MOV.U32 R4, RZ, RZ, R0 ;  /* 0x000000ffff047224 */ /* 0x010fe400078e0000 */
[----:B------:R-:W-:Y:S01]  /*67e0*/  IMAD.MOV.U32 R5, RZ, RZ, R2 ;  /* 0x000000ffff057224 */ /* 0x000fe200078e0002 */
[----:B------:R-:W-:Y:S04]  /*67f0*/  STS.U16 [R29+UR5+0x2000], R18 ;  /* 0x002000121d007988 */ /* 0x000fe80008000405 */
[----:B------:R-:W-:Y:S04]  /*6800*/  STS.U16 [R29+UR5+0x3000], R19 ;  /* 0x003000131d007988 */ /* 0x000fe80008000405 */
[----:B------:R-:W-:Y:S04]  /*6810*/  STS.U16 [R29+UR5+0x4000], R20 ;  /* 0x004000141d007988 */ /* 0x000fe80008000405 */
[----:B------:R-:W-:Y:S04]  /*6820*/  STS.U16 [R29+UR5+0x5000], R21 ;  /* 0x005000151d007988 */ /* 0x000fe80008000405 */
[----:B------:R-:W-:Y:S04]  /*6830*/  STS.U16 [R29+UR5+0x6000], R22 ;  /* 0x006000161d007988 */ /* 0x000fe80008000405 */
[----:B------:R-:W-:Y:S01]  /*6840*/  STS.U16 [R29+UR5+0x7000], R23 ;  /* 0x007000171d007988 */ /* 0x000fe20008000405 */
[----:B------:R-:W-:-:S03]  /*6850*/  PRMT R8, RZ, 0x7610, R8 ;  /* 0x00007610ff087816 */ /* 0x000fc60000000008 */
[----:B--2---:R-:W-:Y:S04]  /*6860*/  STL [R1+0xea4], R10 ;  /* 0x000ea40a01007387 */ /* 0x004fe80000100800 */
[----:B------:R-:W-:Y:S04]  /*6870*/  STL.64 [R1+0x420], R14 ;  /* 0x0004200e01007387 */ /* 0x000fe80000100a00 */
[----:B---3--:R-:W-:Y:S04]  /*6880*/  STL [R1+0xea8], R9 ;  /* 0x000ea80901007387 */ /* 0x008fe80000100800 */
[----:B------:R0:W-:Y:S04]  /*6890*/  STL [R1+0x628], R29 ;  /* 0x0006281d01007387 */ /* 0x0001e80000100800 */
[----:B0-----:R-:W2:Y:S04]  /*68a0*/  LDL.LU R29, [R1+0x1b4] ;  /* 0x0001b400011d7983 */ /* 0x001ea80000300800 */
[----:B------:R-:W3:Y:S04]  /*68b0*/  LDL.LU R10, [R1+0x1b8] ;  /* 0x0001b800010a7983 */ /* 0x000ee80000300800 */
[----:B------:R-:W4:Y:S04]  /*68c0*/  LDL.LU R14, [R1+0x1bc] ;  /* 0x0001bc00010e7983 */ /* 0x000f280000300800 */
[----:B------:R0:W-:Y:S04]  /*68d0*/  STL.64 [R1+0x418], R4 ;  /* 0x0004180401007387 */ /* 0x0001e80000100a00 */
[----:B------:R-:W4:Y:S04]  /*68e0*/  LDL.LU R9, [R1+0x1c0] ;  /* 0x0001c00001097983 */ /* 0x000f280000300800 */
[----:B------:R-:W4:Y:S01]  /*68f0*/  LDL.LU R0, [R1] ;  /* 0x0000000001007983 */ /* 0x000f220000300800 */
[----:B0-----:R-:W-:-:S03]  /*6900*/  IMAD.WIDE R4, R13, 0x2, R4 ;  /* 0x000000020d047825 */ /* 0x001fc600078e0204 */
[----:B------:R-:W4:Y:S04]  /*6910*/  LDL.LU R15, [R1+0x1c4] ;  /* 0x0001c400010f7983 */ /* 0x000f280000300800 */
[----:B------:R2:W4:Y:S01]  /*6920*/  @!P1 LDG.E.U16 R8, desc[UR8][R4.64] ;  /* 0x0000000804089981 */ /* 0x000522000c1e1500 */
[----:B------:R-:W-:-:S03]  /*6930*/  PRMT R3, RZ, 0x7610, R3 ;  /* 0x00007610ff037816 */ /* 0x000fc60000000003 */
[----:B------:R-:W4:Y:S01]  /*6940*/  LDL.LU R2, [R1+0x1c8] ;  /* 0x0001c80001027983 */ /* 0x000f220000300800 */
[----:B------:R-:W0:Y:S01]  /*6950*/  S2R R28, SR_TID.X ;  /* 0x00000000001c7919 */ /* 0x000e220000002100 */
[----:B--2---:R-:W-:Y:S02]  /*6960*/  IMAD.MOV.U32 R5, RZ, RZ, R29 ;  /* 0x000000ffff057224 */ /* 0x004fe400078e001d */
[----:B---3--:R-:W-:Y:S01]  /*6970*/  IMAD.MOV.U32 R4, RZ, RZ, R10 ;  /* 0x000000ffff047224 */ /* 0x008fe200078e000a */
[----:B----4-:R-:W-:Y:S04]  /*6980*/  STL [R1+0xeac], R8 ;  /* 0x000eac0801007387 */ /* 0x010fe80000100800 */
[----:B------:R-:W2:Y:S04]  /*6990*/  LDL.LU R10, [R1+0x4] ;  /* 0x00000400010a7983 */ /* 0x000ea80000300800 */
[----:B------:R1:W-:Y:S02]  /*69a0*/  STL.64 [R1+0x410], R4 ;  /* 0x0004100401007387 */ /* 0x0003e40000100a00 */
[----:B-1----:R-:W-:-:S05]  /*69b0*/  IMAD.WIDE R4, R13, 0x2, R4 ;  /* 0x000000020d047825 */ /* 0x002fca00078e0204 */
[----:B------:R1:W3:Y:S01]  /*69c0*/  @!P1 LDG.E.U16 R3, desc[UR8][R4.64] ;  /* 0x0000000804039981 */ /* 0x0002e2000c1e1500 */
[C---:B0-----:R-:W-:Y:S02]  /*69d0*/  LOP3.LUT R12, R28.reuse, 0xff, RZ, 0xc0, !PT ;  /* 0x000000ff1c0c7812 */ /* 0x041fe400078ec0ff */
[----:B------:R-:W-:-:S03]  /*69e0*/  LOP3.LUT P0, RZ, R28, 0x100, RZ, 0xc0, !PT ;  /* 0x000001001cff7812 */ /* 0x000fc6000780c0ff */
[----:B------:R-:W-:Y:S01]  /*69f0*/  IMAD.SHL.U32 R12, R12, 0x2, RZ ;  /* 0x000000020c0c7824 */ /* 0x000fe200078e00ff */
[----:B------:R-:W-:Y:S01]  /*6a00*/  SEL R11, RZ, 0x210, !P0 ;  /* 0x00000210ff0b7807 */ /* 0x000fe20004000000 */
[----:B------:R-:W-:-:S03]  /*6a10*/  IMAD.MOV.U32 R8, RZ, RZ, R9 ;  /* 0x000000ffff087224 */ /* 0x000fc600078e0009 */
[----:B------:R-:W-:Y:S01]  /*6a20*/  LOP3.LUT R11, R11, R12, RZ, 0x3c, !PT ;  /* 0x0000000c0b0b7212 */ /* 0x000fe200078e3cff */
[----:B------:R-:W-:Y:S01]  /*6a30*/  IMAD.MOV.U32 R9, RZ, RZ, R14 ;  /* 0x000000ffff097224 */ /* 0x000fe200078e000e */
[----:B------:R-:W-:Y:S02]  /*6a40*/  PRMT R27, RZ, 0x7610, R27 ;  /* 0x00007610ff1b7816 */ /* 0x000fe4000000001b */
[----:B------:R-:W-:Y:S01]  /*6a50*/  LOP3.LUT R11, R11, 0x20, RZ, 0x3c, !PT ;  /* 0x000000200b0b7812 */ /* 0x000fe200078e3cff */
[----:B-1----:R-:W-:-:S04]  /*6a60*/  IMAD.WIDE R4, R13, 0x2, R8 ;  /* 0x000000020d047825 */ /* 0x002fc800078e0208 */
[----:B------:R-:W-:Y:S04]  /*6a70*/  STS.U16 [R11+UR5+0x400], R24 ;  /* 0x000400180b007988 */ /* 0x000fe80008000405 */
[----:B------:R-:W-:Y:S04]  /*6a80*/  STS.U16 [R11+UR5+0x1400], R25 ;  /* 0x001400190b007988 */ /* 0x000fe80008000405 */
[----:B------:R0:W-:Y:S04]  /*6a90*/  STS.U16 [R11+UR5+0x2400], R26 ;  /* 0x0024001a0b007988 */ /* 0x0001e80008000405 */
[----:B------:R1:W4:Y:S01]  /*6aa0*/  @!P1 LDG.E.U16 R27, desc[UR8][R4.64] ;  /* 0x00000008041b9981 */ /* 0x000322000c1e1500 */
[----:B0-----:R-:W-:-:S03]  /*6ab0*/  PRMT R26, RZ, 0x7610, R26 ;  /* 0x00007610ff1a7816 */ /* 0x001fc6000000001a */
[----:B---3--:R0:W-:Y:S04]  /*6ac0*/  STL [R1+0xeb0], R3 ;  /* 0x000eb00301007387 */ /* 0x0081e80000100800 */
[----:B------:R-:W3:Y:S01]  /*6ad0*/  LDL.LU R14, [R1+0x4c] ;  /* 0x00004c00010e7983 */ /* 0x000ee20000300800 */
[----:B0-----:R-:W-:Y:S02]  /*6ae0*/  IMAD.MOV.U32 R3, RZ, RZ, R15 ;  /* 0x000000ffff037224 */ /* 0x001fe400078e000f */
[----:B-1----:R-:W-:-:S05]  /*6af0*/  IMAD.WIDE R4, R13, 0x2, R2 ;  /* 0x000000020d047825 */ /* 0x002fca00078e0202 */
[----:B------:R-:W4:Y:S04]  /*6b00*/  @!P1 LDG.E.U16 R26, desc[UR8][R4.64] ;  /* 0x00000008041a9981 */ /* 0x000f28000c1e1500 */
[----:B------:R0:W-:Y:S04]  /*6b10*/  STL.64 [R1+0x408], R8 ;  /* 0x0004080801007387 */ /* 0x0001e80000100a00 */
[----:B------:R-:W3:Y:S04]  /*6b20*/  LDL.LU R12, [R1+0x1cc] ;  /* 0x0001cc00010c7983 */ /* 0x000ee80000300800 */
[----:B0-----:R-:W3:Y:S04]  /*6b30*/  LDL.LU R9, [R1+0x260] ;  /* 0x0002600001097983 */ /* 0x001ee80000300800 */
[----:B------:R-:W3:Y:S04]  /*6b40*/  LDL.LU R15, [R1+0x84] ;  /* 0x00008400010f7983 */ /* 0x000ee80000300800 */
[----:B------:R0:W-:Y:S04]  /*6b50*/  STL.64 [R1+0x400], R2 ;  /* 0x0004000201007387 */ /* 0x0001e80000100a00 */
[----:B------:R-:W3:Y:S04]  /*6b60*/  LDL.LU R8, [R1+0x264] ;  /* 0x0002640001087983 */ /* 0x000ee80000300800 */
[----:B0-----:R-:W3:Y:S04]  /*6b70*/  LDL.LU R3, [R1+0x268] ;  /* 0x0002680001037983 */ /* 0x001ee80000300800 */
[----:B------:R-:W3:Y:S01]  /*6b80*/  LDL.LU R13, [R1+0x54] ;  /* 0x00005400010d7983 */ /* 0x000ee20000300800 */
[----:B------:R-:W-:-:S03]  /*6b90*/  LOP3.LUT R28, R28, 0x3f, RZ, 0xc0, !PT ;  /* 0x0000003f1c1c7812 */ /* 0x000fc600078ec0ff */
[----:B------:R0:W-:Y:S01]  /*6ba0*/  STS.U16 [R11+UR5+0x3400], R0 ;  /* 0x003400000b007988 */ /* 0x0001e20008000405 */
[----:B------:R-:W-:-:S03]  /*6bb0*/  PRMT R25, RZ, 0x7610, R25 ;  /* 0x00007610ff197816 */ /* 0x000fc60000000019 */
[----:B--2---:R-:W-:Y:S01]  /*6bc0*/  STS.U16 [R11+UR5+0x4400], R10 ;  /* 0x0044000a0b007988 */ /* 0x004fe20008000405 */
[----:B------:R-:W-:-:S03]  /*6bd0*/  PRMT R24, RZ, 0x7610, R24 ;  /* 0x00007610ff187816 */ /* 0x000fc60000000018 */
[----:B----4-:R1:W-:Y:S04]  /*6be0*/  STL.64 [R1+0xeb8], R26 ;  /* 0x000eb81a01007387 */ /* 0x0103e80000100a00 */
[----:B------:R-:W2:Y:S01]  /*6bf0*/  LDL.LU R2, [R1+0x26c] ;  /* 0x00026c0001027983 */ /* 0x000ea20000300800 */
[----:B---3--:R-:W-:-:S03]  /*6c00*/  IMAD.MOV.U32 R5, RZ, RZ, R12 ;  /* 0x000000ffff057224 */ /* 0x008fc600078e000c */
[----:B0-----:R-:W3:Y:S01]  /*6c10*/  LDL.LU R0, [R1+0x340] ;  /* 0x0003400001007983 */ /* 0x001ee20000300800 */
[----:B-1----:R-:W0:Y:S01]  /*6c20*/  LDC R27, c[0x0][0x3ac] ;  /* 0x0000eb00ff1b7b82 */ /* 0x002e220000000800 */
[----:B------:R-:W-:-:S05]  /*6c30*/  IMAD.MOV.U32 R4, RZ, RZ, R9 ;  /* 0x000000ffff047224 */ /* 0x000fca00078e0009 */
[----:B------:R1:W-:Y:S01]  /*6c40*/  STL.64 [R1+0x3f8], R4 ;  /* 0x0003f80401007387 */ /* 0x0003e20000100a00 */
[----:B0-----:R-:W-:-:S03]  /*6c50*/  IMAD R27, R28, R27, RZ ;  /* 0x0000001b1c1b7224 */ /* 0x001fc600078e02ff */
[----:B------:R-:W4:Y:S01]  /*6c60*/  LDL.LU R28, [R1+0x104] ;  /* 0x00010400011c7983 */ /* 0x000f220000300800 */
[----:B-1----:R-:W-:-:S03]  /*6c70*/  IMAD.WIDE R4, R27, 0x2, R4 ;  /* 0x000000021b047825 */ /* 0x002fc600078e0204 */
[----:B------:R-:W4:Y:S04]  /*6c80*/  LDL.LU R10, [R1+0x344] ;  /* 0x00034400010a7983 */ /* 0x000f280000300800 */
[----:B------:R0:W4:Y:S04]  /*6c90*/  @!P1 LDG.E.U16 R25, desc[UR8][R4.64] ;  /* 0x0000000804199981 */ /* 0x000128000c1e1500 */
[----:B------:R-:W4:Y:S01]  /*6ca0*/  LDL.LU R9, [R1+0x348] ;  /* 0x0003480001097983 */ /* 0x000f220000300800 */
[----:B0-----:R-:W-:Y:S02]  /*6cb0*/  IMAD.MOV.U32 R4, RZ, RZ, R3 ;  /* 0x000000ffff047224 */ /* 0x001fe400078e0003 */
[----:B------:R-:W-:-:S05]  /*6cc0*/  IMAD.MOV.U32 R5, RZ, RZ, R8 ;  /* 0x000000ffff057224 */ /* 0x000fca00078e0008 */
[----:B------:R0:W-:Y:S04]  /*6cd0*/  STL.64 [R1+0x3f0], R4 ;  /* 0x0003f00401007387 */ /* 0x0001e80000100a00 */
[----:B------:R-:W4:Y:S01]  /*6ce0*/  LDL.LU R8, [R1+0x34c] ;  /* 0x00034c0001087983 */ /* 0x000f220000300800 */
[----:B------:R-:W-:-:S03]  /*6cf0*/  PRMT R23, RZ, 0x7610, R23 ;  /* 0x00007610ff177816 */ /* 0x000fc60000000017 */
[----:B------:R-:W4:Y:S01]  /*6d00*/  LDL.LU R3, [R1+0x350] ;  /* 0x0003500001037983 */ /* 0x000f220000300800 */
[----:B0-----:R-:W-:-:S05]  /*6d10*/  IMAD.WIDE R4, R27, 0x2, R4 ;  /* 0x000000021b047825 */ /* 0x001fca00078e0204 */
[----:B------:R2:W4:Y:S04]  /*6d20*/  @!P1 LDG.E.U16 R24, desc[UR8][R4.64] ;  /* 0x0000000804189981 */ /* 0x000528000c1e1500 */
[----:B------:R0:W-:Y:S01]  /*6d30*/  STS.U16 [R11+UR5+0x5400], R14 ;  /* 0x0054000e0b007988 */ /* 0x0001e20008000405 */
[----:B------:R-:W-:-:S03]  /*6d40*/  PRMT R22, RZ, 0x7610, R22 ;  /* 0x00007610ff167816 */ /* 0x000fc60000000016 */
[----:B------:R-:W-:Y:S01]  /*6d50*/  STS.U16 [R11+UR5+0x6400], R15 ;  /* 0x0064000f0b007988 */ /* 0x000fe20008000405 */
[----:B--2---:R-:W-:Y:S02]  /*6d60*/  IMAD.MOV.U32 R5, RZ, RZ, R2 ;  /* 0x000000ffff057224 */ /* 0x004fe400078e0002 */
[----:B---3--:R-:W-:Y:S01]  /*6d70*/  IMAD.MOV.U32 R4, RZ, RZ, R0 ;  /* 0x000000ffff047224 */ /* 0x008fe200078e0000 */
[----:B----4-:R-:W-:Y:S04]  /*6d80*/  STL.64 [R1+0xec0], R24 ;  /* 0x000ec01801007387 */ /* 0x010fe80000100a00 */
[----:B0-----:R-:W2:Y:S04]  /*6d90*/  LDL.LU R14, [R1+0x100] ;  /* 0x00010000010e7983 */ /* 0x001ea80000300800 */
[----:B------:R0:W-:Y:S04]  /*6da0*/  STL.64 [R1+0x3e8], R4 ;  /* 0x0003e80401007387 */ /* 0x0001e80000100a00 */
[----:B------:R-:W3:Y:S04]  /*6db0*/  LDL.LU R2, [R1+0x354] ;  /* 0x0003540001027983 */ /* 0x000ee80000300800 */
[----:B------:R-:W4:Y:S01]  /*6dc0*/  LDL.LU R0, [R1+0x358] ;  /* 0x0003580001007983 */ /* 0x000f220000300800 */
[----:B0-----:R-:W-:-:S03]  /*6dd0*/  IMAD.WIDE R4, R27, 0x2, R4 ;  /* 0x000000021b047825 */ /* 0x001fc600078e0204 */
[----:B------:R-:W2:Y:S04]  /*6de0*/  LDL.LU R15, [R1+0x50] ;  /* 0x00005000010f7983 */ /* 0x000ea80000300800 */
[----:B------:R0:W2:Y:S02]  /*6df0*/  @!P1 LDG.E.U16 R23, desc[UR8][R4.64] ;  /* 0x0000000804179981 */ /* 0x0000a4000c1e1500 */
[----:B0-----:R-:W-:Y:S02]  /*6e00*/  IMAD.MOV.U32 R4, RZ, RZ, R9 ;  /* 0x000000ffff047224 */ /* 0x001fe400078e0009 */
[----:B------:R-:W-:-:S05]  /*6e10*/  IMAD.MOV.U32 R5, RZ, RZ, R10 ;  /* 0x000000ffff057224 */ /* 0x000fca00078e000a */
[----:B------:R0:W-:Y:S02]  /*6e20*/  STL.64 [R1+0x3e0], R4 ;  /* 0x0003e00401007387 */ /* 0x0001e40000100a00 */
[----:B0-----:R-:W-:-:S05]  /*6e30*/  IMAD.WIDE R4, R27, 0x2, R4 ;  /* 0x000000021b047825 */ /* 0x001fca00078e0204 */
[----:B------:R0:W2:Y:S01]  /*6e40*/  @!P1 LDG.E.U16 R22, desc[UR8][R4.64] ;  /* 0x0000000804169981 */ /* 0x0000a2000c1e1500 */
[----:B------:R-:W-:Y:S01]  /*6e50*/  PRMT R21, RZ, 0x7610, R21 ;  /* 0x00007610ff157816 */ /* 0x000fe20000000015 */
[----:B0-----:R-:W-:Y:S02]  /*6e60*/  IMAD.MOV.U32 R4, RZ, RZ, R3 ;  /* 0x000000ffff047224 */ /* 0x001fe400078e0003 */
[----:B------:R-:W-:Y:S01]  /*6e70*/  IMAD.MOV.U32 R5, RZ, RZ, R8 ;  /* 0x000000ffff057224 */ /* 0x000fe200078e0008 */
[----:B------:R0:W-:Y:S02]  /*6e80*/  STS.U16 [R11+UR5+0x7400], R13 ;  /* 0x0074000d0b007988 */ /* 0x0001e40008000405 */
[----:B0-----:R-:W0:Y:S02]  /*6e90*/  S2R R13, SR_TID.X ;  /* 0x00000000000d7919 */ /* 0x001e240000002100 */
[----:B--2---:R-:W-:Y:S04]  /*6ea0*/  STL.64 [R1+0xec8], R22 ;  /* 0x000ec81601007387 */ /* 0x004fe80000100a00 */
[----:B------:R-:W2:Y:S04]  /*6eb0*/  LDL.LU R8, [R1+0x35c] ;  /* 0x00035c0001087983 */ /* 0x000ea80000300800 */
[----:B------:R-:W2:Y:S04]  /*6ec0*/  LDL.LU R3, [R1+0x360] ;  /* 0x0003600001037983 */ /* 0x000ea80000300800 */
[----:B------:R1:W-:Y:S02]  /*6ed0*/  STL.64 [R1+0x3d8], R4 ;  /* 0x0003d80401007387 */ /* 0x0003e40000100a00 */
[----:B-1----:R-:W-:-:S05]  /*6ee0*/  IMAD.WIDE R4, R27, 0x2, R4 ;  /* 0x000000021b047825 */ /* 0x002fca00078e0204 */
[----:B------:R4:W2:Y:S01]  /*6ef0*/  @!P1 LDG.E.U16 R21, desc[UR8][R4.64] ;  /* 0x0000000804159981 */ /* 0x0008a2000c1e1500 */
[C---:B0-----:R-:W-:Y:S02]  /*6f00*/  LOP3.LUT R10, R13.reuse, 0xff, RZ, 0xc0, !PT ;  /* 0x000000ff0d0a7812 */ /* 0x041fe400078ec0ff */
[----:B------:R-:W-:-:S03]  /*6f10*/  LOP3.LUT P0, RZ, R13, 0x100, RZ, 0xc0, !PT ;  /* 0x000001000dff7812 */ /* 0x000fc6000780c0ff */
[----:B------:R-:W-:Y:S01]  /*6f20*/  IMAD.SHL.U32 R10, R10, 0x2, RZ ;  /* 0x000000020a0a7824 */ /* 0x000fe200078e00ff */
[----:B------:R-:W-:Y:S01]  /*6f30*/  SEL R9, RZ, 0x210, !P0 ;  /* 0x00000210ff097807 */ /* 0x000fe20004000000 */
[----:B----4-:R-:W-:Y:S02]  /*6f40*/  IMAD.MOV.U32 R4, RZ, RZ, R0 ;  /* 0x000000ffff047224 */ /* 0x010fe400078e0000 */
[----:B---3--:R-:W-:Y:S01]  /*6f50*/  IMAD.MOV.U32 R5, RZ, RZ, R2 ;  /* 0x000000ffff057224 */ /* 0x008fe200078e0002 */
[----:B------:R-:W-:Y:S02]  /*6f60*/  LOP3.LUT R9, R9, R10, RZ, 0x3c, !PT ;  /* 0x0000000a09097212 */ /* 0x000fe400078e3cff */
[----:B------:R-:W-:Y:S01]  /*6f70*/  PRMT R20, RZ, 0x7610, R20 ;  /* 0x00007610ff147816 */ /* 0x000fe20000000014 */
[----:B--2---:R-:W-:Y:S04]  /*6f80*/  STL [R1+0xed0], R21 ;  /* 0x000ed01501007387 */ /* 0x004fe80000100800 */
[----:B------:R-:W2:Y:S04]  /*6f90*/  LDL.LU R2, [R1+0x364] ;  /* 0x0003640001027983 */ /* 0x000ea80000300800 */
[----:B------:R-:W3:Y:S04]  /*6fa0*/  LDL.LU R0, [R1+0x368] ;  /* 0x0003680001007983 */ /* 0x000ee80000300800 */
[----:B------:R-:W4:Y:S04]  /*6fb0*/  LDL.LU R10, [R1+0x36c] ;  /* 0x00036c00010a7983 */ /* 0x000f280000300800 */
[----:B------:R0:W-:Y:S02]  /*6fc0*/  STL.64 [R1+0x3d0], R4 ;  /* 0x0003d00401007387 */ /* 0x0001e40000100a00 */
[----:B0-----:R-:W-:-:S05]  /*6fd0*/  IMAD.WIDE R4, R27, 0x2, R4 ;  /* 0x000000021b047825 */ /* 0x001fca00078e0204 */
[----:B------:R0:W2:Y:S01]  /*6fe0*/  @!P1 LDG.E.U16 R20, desc[UR8][R4.64] ;  /* 0x0000000804149981 */ /* 0x0000a2000c1e1500 */
[----:B------:R-:W-:-:S05]  /*6ff0*/  LOP3.LUT R9, R9, 0x40, RZ, 0x3c, !PT ;  /* 0x0000004009097812 */ /* 0x000fca00078e3cff */
[----:B------:R1:W-:Y:S01]  /*7000*/  STS.U16 [R9+UR5+0x800], R28 ;  /* 0x0008001c09007988 */ /* 0x0003e20008000405 */
[----:B0-----:R-:W-:Y:S02]  /*7010*/  IMAD.MOV.U32 R4, RZ, RZ, R3 ;  /* 0x000000ffff047224 */ /* 0x001fe400078e0003 */
[----:B------:R-:W-:Y:S01]  /*7020*/  IMAD.MOV.U32 R5, RZ, RZ, R8 ;  /* 0x000000ffff057224 */ /* 0x000fe200078e0008 */
[----:B-1----:R-:W3:Y:S04]  /*7030*/  LDL.LU R9, [R1+0x370] ;  /* 0x0003700001097983 */ /* 0x002ee80000300800 */
[----:B------:R-:W3:Y:S01]  /*7040*/  LDL.LU R28, [R1+0x5c] ;  /* 0x00005c00011c7983 */ /* 0x000ee20000300800 */
[----:B------:R-:W-:-:S03]  /*7050*/  PRMT R19, RZ, 0x7610, R19 ;  /* 0x00007610ff137816 */ /* 0x000fc60000000013 */
[----:B--2---:R0:W-:Y:S04]  /*7060*/  STL [R1+0xed4], R20 ;  /* 0x000ed41401007387 */ /* 0x0041e80000100800 */
[----:B0-----:R-:W2:Y:S04]  /*7070*/  LDL R20, [R1+0x4ac] ;  /* 0x0004ac0001147983 */ /* 0x001ea80000100800 */
[----:B------:R-:W2:Y:S04]  /*7080*/  LDL.LU R8, [R1+0x374] ;  /* 0x0003740001087983 */ /* 0x000ea80000300800 */
[----:B------:R-:W2:Y:S04]  /*7090*/  LDL.LU R3, [R1+0x378] ;  /* 0x0003780001037983 */ /* 0x000ea80000300800 */
[----:B------:R0:W-:Y:S02]  /*70a0*/  STL.64 [R1+0x3c8], R4 ;  /* 0x0003c80401007387 */ /* 0x0001e40000100a00 */
[----:B0-----:R-:W-:-:S05]  /*70b0*/  IMAD.WIDE R4, R27, 0x2, R4 ;  /* 0x000000021b047825 */ /* 0x001fca00078e0204 */
[----:B------:R0:W2:Y:S02]  /*70c0*/  @!P1 LDG.E.U16 R19, desc[UR8][R4.64] ;  /* 0x0000000804139981 */ /* 0x0000a4000c1e1500 */
[----:B0-----:R-:W-:Y:S02]  /*70d0*/  IMAD.MOV.U32 R5, RZ, RZ, R2 ;  /* 0x000000ffff057224 */ /* 0x001fe400078e0002 */
[----:B---3--:R-:W-:Y:S01]  /*70e0*/  IMAD.MOV.U32 R4, RZ, RZ, R0 ;  /* 0x000000ffff047224 */ /* 0x008fe200078e0000 */
[----:B------:R-:W-:Y:S01]  /*70f0*/  PRMT R18, RZ, 0x7610, R18 ;  /* 0x00007610ff127816 */ /* 0x000fe20000000012 */
[----:B----4-:R-:W-:Y:S01]  /*7100*/  IMAD.MOV.U32 R11, RZ, RZ, R10 ;  /* 0x000000ffff0b7224 */ /* 0x010fe200078e000a */
[----:B--2---:R-:W-:Y:S04]  /*7110*/  STL [R1+0xed8], R19 ;  /* 0x000ed81301007387 */ /* 0x004fe80000100800 */
[----:B------:R-:W2:Y:S04]  /*7120*/  LDL.LU R2, [R1+0x37c] ;  /* 0x00037c0001027983 */ /* 0x000ea80000300800 */
[----:B------:R-:W3:Y:S01]  /*7130*/  LDL.LU R0, [R1+0x388] ;  /* 0x0003880001007983 */ /* 0x000ee20000300800 */
[----:B------:R-:W-:-:S03]  /*7140*/  IMAD.MOV.U32 R10, RZ, RZ, R9 ;  /* 0x000000ffff0a7224 */ /* 0x000fc600078e0009 */
[----:B------:R0:W-:Y:S01]  /*7150*/  STL.64 [R1+0x3c0], R4 ;  /* 0x0003c00401007387 */ /* 0x0001e20000100a00 */
[----:B------:R-:W-:Y:S01]  /*7160*/  PRMT R17, RZ, 0x7610, R17 ;  /* 0x00007610ff117816 */ /* 0x000fe20000000011 */
[----:B------:R-:W-:Y:S02]  /*7170*/  IMAD.MOV.U32 R9, RZ, RZ, R8 ;  /* 0x000000ffff097224 */ /* 0x000fe400078e0008 */
[----:B------:R-:W-:Y:S02]  /*7180*/  IMAD.MOV.U32 R8, RZ, RZ, R3 ;  /* 0x000000ffff087224 */ /* 0x000fe400078e0003 */
[----:B0-----:R-:W-:-:S05]  /*7190*/  IMAD.WIDE R4, R27, 0x2, R4 ;  /* 0x000000021b047825 */ /* 0x001fca00078e0204 */
[----:B------:R0:W4:Y:S01]  /*71a0*/  @!P1 LDG.E.U16 R18, desc[UR8][R4.64] ;  /* 0x0000000804129981 */ /* 0x000122000c1e1500 */
[----:B------:R-:W-:Y:S01]  /*71b0*/  PRMT R16, RZ, 0x7610, R16 ;  /* 0x00007610ff107816 */ /* 0x000fe20000000010 */
[C---:B0-----:R-:W-:Y:S02]  /*71c0*/  IMAD.WIDE R4, R27.reuse, 0x2, R10 ;  /* 0x000000021b047825 */ /* 0x041fe400078e020a */
[----:B------:R-:W-:Y:S04]  /*71d0*/  STL.64 [R1+0x3b8], R10 ;  /* 0x0003b80a01007387 */ /* 0x000fe80000100a00 */
[----:B------:R0:W4:Y:S04]  /*71e0*/  @!P1 LDG.E.U16 R17, desc[UR8][R4.64] ;  /* 0x0000000804119981 */ /* 0x000128000c1e1500 */
[----:B------:R-:W4:Y:S04]  /*71f0*/  LDL.LU R19, [R1+0x80] ;  /* 0x0000800001137983 */ /* 0x000f280000300800 */
[----:B------:R-:W4:Y:S01]  /*7200*/  LDL.LU R21, [R1+0x88] ;  /* 0x0000880001157983 */ /* 0x000f220000300800 */
[----:B0-----:R-:W-:-:S03]  /*7210*/  IMAD.WIDE R4, R27, 0x2, R8 ;  /* 0x000000021b047825 */ /* 0x001fc600078e0208 */
[----:B------:R-:W-:Y:S04]  /*7220*/  STL.64 [R1+0x3a8], R8 ;  /* 0x0003a80801007387 */ /* 0x000fe80000100a00 */
[----:B------:R2:W4:Y:S04]  /*7230*/  @!P1 LDG.E.U16 R16, desc[UR8][R4.64] ;  /* 0x0000000804109981 */ /* 0x000528000c1e1500 */
[----:B------:R-:W4:Y:S04]  /*7240*/  LDL.LU R26, [R1+0x118] ;  /* 0x00011800011a7983 */ /* 0x000f280000300800 */
[----:B------:R-:W4:Y:S04]  /*7250*/  LDL.LU R23, [R1+0x394] ;  /* 0x0003940001177983 */ /* 0x000f280000300800 */
[----:B------:R-:W4:Y:S04]  /*7260*/  LDL.LU R22, [R1+0x494] ;  /* 0x0004940001167983 */ /* 0x000f280000300800 */
[----:B------:R-:W4:Y:S04]  /*7270*/  LDL.LU R25, [R1+0x498] ;  /* 0x0004980001197983 */ /* 0x000f280000300800 */
[----:B------:R-:W-:Y:S04]  /*7280*/  STS.U16 [R20+UR5+0x1800], R14 ;  /* 0x0018000e14007988 */ /* 0x000fe80008000405 */
[----:B------:R-:W-:Y:S04]  /*7290*/  STS.U16 [R20+UR5+0x2800], R15 ;  /* 0x0028000f14007988 */ /* 0x000fe80008000405 */
[----:B------:R-:W-:Y:S04]  /*72a0*/  STS.U16 [R20+UR5+0x3800], R6 ;  /* 0x0038000614007988 */ /* 0x000fe80008000405 */
[----:B------:R0:W-:Y:S04]  /*72b0*/  STS.U16 [R20+UR5+0x4800], R7 ;  /* 0x0048000714007988 */ /* 0x0001e80008000405 */
[----:B------:R-:W-:Y:S01]  /*72c0*/  STS.U16 [R20+UR5+0x5800], R28 ;  /* 0x0058001c14007988 */ /* 0x000fe20008000405 */
[----:B0-----:R-:W-:Y:S01]  /*72d0*/  PRMT R7, RZ, 0x7610, R7 ;  /* 0x00007610ff077816 */ /* 0x001fe20000000007 */
[----:B--2---:R-:W-:-:S02]  /*72e0*/  IMAD.MOV.U32 R5, RZ, RZ, R2 ;  /* 0x000000ffff057224 */ /* 0x004fc400078e0002 */
[----:B---3--:R-:W-:-:S05]  /*72f0*/  IMAD.MOV.U32 R4, RZ, RZ, R0 ;  /* 0x000000ffff047224 */ /* 0x008fca00078e0000 */
[----:B------:R0:W-:Y:S04]  /*7300*/  STL.64 [R1+0x3a0], R4 ;  /* 0x0003a00401007387 */ /* 0x0001e80000100a00 */
[----:B------:R-:W2:Y:S04]  /*7310*/  LDL.LU R24, [R1+0x49c] ;  /* 0x00049c0001187983 */ /* 0x000ea80000300800 */
[----:B------:R-:W3:Y:S04]  /*7320*/  LDL.LU R3, [R1+0x114] ;  /* 0x0001140001037983 */ /* 0x000ee80000300800 */
[----:B------:R-:W2:Y:S04]  /*7330*/  LDL.LU R8, [R1+0x110] ;  /* 0x0001100001087983 */ /* 0x000ea80000300800 */
[----:B------:R-:W2:Y:S04]  /*7340*/  LDL.LU R9, [R1+0x10c] ;  /* 0x00010c0001097983 */ /* 0x000ea80000300800 */
[----:B------:R-:W2:Y:S01]  /*7350*/  LDL.LU R10, [R1+0x108] ;  /* 0x00010800010a7983 */ /* 0x000ea20000300800 */
[----:B0-----:R-:W-:-:S03]  /*7360*/  IMAD.WIDE R4, R27, 0x2, R4 ;  /* 0x000000021b047825 */ /* 0x001fc600078e0204 */
[----:B------:R-:W2:Y:S04]  /*7370*/  LDL.LU R11, [R1+0x8c] ;  /* 0x00008c00010b7983 */ /* 0x000ea80000300800 */
[----:B------:R-:W2:Y:S04]  /*7380*/  LDL.LU R0, [R1+0x58] ;  /* 0x0000580001007983 */ /* 0x000ea80000300800 */
[----:B------:R-:W2:Y:S04]  /*7390*/  LDL R12, [R1+0x4a8] ;  /* 0x0004a800010c7983 */ /* 0x000ea80000100800 */
[----:B------:R-:W3:Y:S04]  /*73a0*/  LDL.LU R13, [R1+0x44] ;  /* 0x00004400010d7983 */ /* 0x000ee80000300800 */
[----:B------:R-:W3:Y:S04]  /*73b0*/  LDL.LU R14, [R1+0x40] ;  /* 0x00004000010e7983 */ /* 0x000ee80000300800 */
[----:B------:R-:W3:Y:S04]  /*73c0*/  LDL.LU R15, [R1+0x3c] ;  /* 0x00003c00010f7983 */ /* 0x000ee80000300800 */
[----:B------:R-:W3:Y:S04]  /*73d0*/  LDL.LU R28, [R1+0x38] ;  /* 0x00003800011c7983 */ /* 0x000ee80000300800 */
[----:B------:R-:W3:Y:S04]  /*73e0*/  LDL.LU R29, [R1+0x34] ;  /* 0x00003400011d7983 */ /* 0x000ee80000300800 */
[----:B------:R-:W3:Y:S04]  /*73f0*/  LDL.LU R2, [R1+0x30] ;  /* 0x0000300001027983 */ /* 0x000ee80000300800 */
[----:B------:R0:W3:Y:S04]  /*7400*/  @!P1 LDG.E.U16 R7, desc[UR8][R4.64] ;  /* 0x0000000804079981 */ /* 0x0000e8000c1e1500 */
[----:B------:R-:W0:Y:S04]  /*7410*/  LDL.LU R4, [R1+0x38c] ;  /* 0x00038c0001047983 */ /* 0x000e280000300800 */
[----:B------:R-:W0:Y:S01]  /*7420*/  LDL.LU R5, [R1+0x390] ;  /* 0x0003900001057983 */ /* 0x000e220000300800 */
[----:B------:R-:W-:-:S03]  /*7430*/  PRMT R6, RZ, 0x7610, R6 ;  /* 0x00007610ff067816 */ /* 0x000fc60000000006 */
[----:B----4-:R1:W-:Y:S04]  /*7440*/  STS.U16 [R20+UR5+0x6800], R19 ;  /* 0x0068001314007988 */ /* 0x0103e80008000405 */
[----:B------:R4:W-:Y:S04]  /*7450*/  STS.U16 [R20+UR5+0x7800], R21 ;  /* 0x0078001514007988 */ /* 0x0009e80008000405 */
[----:B-1----:R-:W4:Y:S04]  /*7460*/  LDL.LU R19, [R1+0xed8] ;  /* 0x000ed80001137983 */ /* 0x002f280000300800 */
[----:B--2---:R-:W-:Y:S04]  /*7470*/  STS.U16 [R12+UR5+0xc00], R26 ;  /* 0x000c001a0c007988 */ /* 0x004fe80008000405 */
[----:B---3--:R-:W-:Y:S04]  /*7480*/  STS.U16 [R12+UR5+0x1c00], R3 ;  /* 0x001c00030c007988 */ /* 0x008fe80008000405 */
[----:B------:R-:W-:Y:S01]  /*7490*/  STS.U16 [R12+UR5+0x2c00], R8 ;  /* 0x002c00080c007988 */ /* 0x000fe20008000405 */
[----:B0-----:R-:W-:-:S04]  /*74a0*/  LOP3.LUT R5, R5, R4, RZ, 0x3c, !PT ;  /* 0x0000000405057212 */ /* 0x001fc800078e3cff */
[----:B------:R-:W-:-:S04]  /*74b0*/  LOP3.LUT R4, R5, R4, RZ, 0x3c, !PT ;  /* 0x0000000405047212 */ /* 0x000fc800078e3cff */
[----:B------:R-:W-:-:S05]  /*74c0*/  LOP3.LUT R5, R5, R4, RZ, 0x3c, !PT ;  /* 0x0000000405057212 */ /* 0x000fca00078e3cff */
[----:B------:R0:W-:Y:S04]  /*74d0*/  STL.64 [R1+0x398], R4 ;  /* 0x0003980401007387 */ /* 0x0001e80000100a00 */
[----:B----4-:R-:W2:Y:S04]  /*74e0*/  LDL.LU R20, [R1+0xed4] ;  /* 0x000ed40001147983 */ /* 0x010ea80000300800 */
[----:B------:R-:W3:Y:S01]  /*74f0*/  LDL.LU R21, [R1+0xed0] ;  /* 0x000ed00001157983 */ /* 0x000ee20000300800 */
[----:B0-----:R-:W-:-:S03]  /*7500*/  IMAD.WIDE R4, R27, 0x2, R4 ;  /* 0x000000021b047825 */ /* 0x001fc600078e0204 */
[----:B------:R0:W-:Y:S04]  /*7510*/  STL.64 [R1+0x390], R22 ;  /* 0x0003901601007387 */ /* 0x0001e80000100a00 */
[----:B------:R1:W4:Y:S01]  /*7520*/  @!P1 LDG.E.U16 R6, desc[UR8][R4.64] ;  /* 0x0000000804069981 */ /* 0x000322000c1e1500 */
[C---:B0-----:R-:W-:Y:S01]  /*7530*/  IMAD.WIDE R22, R27.reuse, 0x2, R22 ;  /* 0x000000021b167825 */ /* 0x041fe200078e0216 */
[----:B-1----:R-:W-:Y:S02]  /*7540*/  PRMT R5, RZ, 0x7610, R5 ;  /* 0x00007610ff057816 */ /* 0x002fe40000000005 */
[----:B------:R-:W-:Y:S01]  /*7550*/  PRMT R4, RZ, 0x7610, R4 ;  /* 0x00007610ff047816 */ /* 0x000fe20000000004 */
[----:B------:R-:W-:-:S03]  /*7560*/  IMAD.WIDE R26, R27, 0x2, R24 ;  /* 0x000000021b1a7825 */ /* 0x000fc600078e0218 */
[----:B------:R-:W2:Y:S04]  /*7570*/  @!P1 LDG.E.U16 R5, desc[UR8][R22.64] ;  /* 0x0000000816059981 */ /* 0x000ea8000c1e1500 */
[----:B------:R-:W2:Y:S04]  /*7580*/  @!P1 LDG.E.U16 R4, desc[UR8][R26.64] ;  /* 0x000000081a049981 */ /* 0x000ea8000c1e1500 */
[----:B------:R-:W2:Y:S04]  /*7590*/  LDL.LU.64 R22, [R1+0xec8] ;  /* 0x000ec80001167983 */ /* 0x000ea80000300a00 */
[----:B------:R0:W-:Y:S04]  /*75a0*/  STL.64 [R1+0x388], R24 ;  /* 0x0003881801007387 */ /* 0x0001e80000100a00 */
[----:B------:R1:W-:Y:S04]  /*75b0*/  STS.U16 [R12+UR5+0x3c00], R9 ;  /* 0x003c00090c007988 */ /* 0x0003e80008000405 */
[----:B------:R1:W-:Y:S04]  /*75c0*/  STS.U16 [R12+UR5+0x4c00], R10 ;  /* 0x004c000a0c007988 */ /* 0x0003e80008000405 */
[----:B0-----:R-:W2:Y:S04]  /*75d0*/  LDL.LU.64 R24, [R1+0xec0] ;  /* 0x000ec00001187983 */ /* 0x001ea80000300a00 */
[----:B------:R-:W2:Y:S04]  /*75e0*/  LDL.LU.64 R26, [R1+0xeb8] ;  /* 0x000eb800011a7983 */ /* 0x000ea80000300a00 */
[----:B------:R-:W2:Y:S04]  /*75f0*/  LDL.LU R3, [R1+0xeb0] ;  /* 0x000eb00001037983 */ /* 0x000ea80000300800 */
[----:B------:R-:W2:Y:S04]  /*7600*/  LDL.LU R8, [R1+0xeac] ;  /* 0x000eac0001087983 */ /* 0x000ea80000300800 */
[----:B-1----:R-:W2:Y:S04]  /*7610*/  LDL.LU R9, [R1+0xea8] ;  /* 0x000ea80001097983 */ /* 0x002ea80000300800 */
[----:B------:R-:W2:Y:S04]  /*7620*/  LDL.LU R10, [R1+0xea4] ;  /* 0x000ea400010a7983 */ /* 0x000ea80000300800 */
[----:B------:R0:W-:Y:S04]  /*7630*/  STS.U16 [R12+UR5+0x5c00], R11 ;  /* 0x005c000b0c007988 */ /* 0x0001e80008000405 */
[----:B------:R1:W-:Y:S04]  /*7640*/  STS.U16 [R12+UR5+0x6c00], R0 ;  /* 0x006c00000c007988 */ /* 0x0003e80008000405 */
[----:B0-----:R-:W2:Y:S04]  /*7650*/  LDL.LU R11, [R1+0xea0] ;  /* 0x000ea000010b7983 */ /* 0x001ea80000300800 */
[----:B-1----:R-:W2:Y:S04]  /*7660*/  LDL.LU R0, [R1+0xe9c] ;  /* 0x000e9c0001007983 */ /* 0x002ea80000300800 */
[----:B--2---:R0:W-:Y:S04]  /*7670*/  STS.U16 [R12+UR5+0x7c00], R0 ;  /* 0x007c00000c007988 */ /* 0x0041e80008000405 */
[----:B0-----:R-:W2:Y:S04]  /*7680*/  LDL.LU R12, [R1+0xe98] ;  /* 0x000e9800010c7983 */ /* 0x001ea80000300800 */
[----:B------:R-:W2:Y:S04]  /*7690*/  LDL.LU R0, [R1+0xe94] ;  /* 0x000e940001007983 */ /* 0x000ea80000300800 */
[----:B--2---:R0:W-:Y:S04]  /*76a0*/  STS.U16 [R0+UR5+0x8000], R13 ;  /* 0x0080000d00007988 */ /* 0x0041e80008000405 */
[----:B------:R1:W-:Y:S04]  /*76b0*/  STS.U16 [R0+UR5+0x8400], R14 ;  /* 0x0084000e00007988 */ /* 0x0003e80008000405 */
[----:B------:R2:W-:Y:S04]  /*76c0*/  STS.U16 [R0+UR5+0x8800], R15 ;  /* 0x0088000f00007988 */ /* 0x0005e80008000405 */
[----:B0-----:R-:W3:Y:S04]  /*76d0*/  LDL.LU R13, [R1+0xe90] ;  /* 0x000e9000010d7983 */ /* 0x001ee80000300800 */
[----:B-1----:R-:W3:Y:S04]  /*76e0*/  LDL.LU R14, [R1+0xe8c] ;  /* 0x000e8c00010e7983 */ /* 0x002ee80000300800 */
[----:B--2---:R-:W2:Y:S04]  /*76f0*/  LDL.LU R15, [R1+0xe88] ;  /* 0x000e8800010f7983 */ /* 0x004ea80000300800 */
[----:B------:R0:W-:Y:S04]  /*7700*/  STS.U16 [R0+UR5+0x8c00], R28 ;  /* 0x008c001c00007988 */ /* 0x0001e80008000405 */
[----:B0-----:R-:W2:Y:S04]  /*7710*/  LDL.LU R28, [R1+0xe84] ;  /* 0x000e8400011c7983 */ /* 0x001ea80000300800 */
[----:B------:R-:W-:Y:S04]  /*7720*/  STS.U16 [R0+UR5+0x9400], R2 ;  /* 0x0094000200007988 */ /* 0x000fe80008000405 */
[----:B------:R-:W-:Y:S04]  /*7730*/  STS.U16 [R0+UR5+0x9000], R29 ;  /* 0x0090001d00007988 */ /* 0x000fe80008000405 */
[----:B------:R-:W-:Y:S04]  /*7740*/  STS.U16 [R0+UR5+0xa800], R12 ;  /* 0x00a8000c00007988 */ /* 0x000fe80008000405 */
[----:B------:R-:W-:Y:S04]  /*7750*/  STS.U16 [R0+UR5+0xac00], R11 ;  /* 0x00ac000b00007988 */ /* 0x000fe80008000405 */
[----:B------:R-:W-:Y:S04]  /*7760*/  STS.U16 [R0+UR5+0xb000], R10 ;  /* 0x00b0000a00007988 */ /* 0x000fe80008000405 */
[----:B------:R-:W-:Y:S04]  /*7770*/  STS.U16 [R0+UR5+0xb400], R9 ;  /* 0x00b4000900007988 */ /* 0x000fe80008000405 */
[----:B--2---:R0:W-:Y:S04]  /*7780*/  STS.U16 [R0+UR5+0x9800], R28 ;  /* 0x0098001c00007988 */ /* 0x0041e80008000405 */
[----:B0-----:R-:W2:Y:S04]  /*7790*/  LDL.LU R28, [R1+0xe80] ;  /* 0x000e8000011c7983 */ /* 0x001ea80000300800 */
[----:B------:R-:W2:Y:S04]  /*77a0*/  LDL R2, [R1+0x380] ;  /* 0x0003800001027983 */ /* 0x000ea80000100800 */
[----:B------:R-:W-:Y:S04]  /*77b0*/  STS.U16 [R0+UR5+0x9c00], R15 ;  /* 0x009c000f00007988 */ /* 0x000fe80008000405 */
[----:B---3--:R-:W-:Y:S04]  /*77c0*/  STS.U16 [R0+UR5+0xa000], R14 ;  /* 0x00a0000e00007988 */ /* 0x008fe80008000405 */
[----:B------:R-:W-:Y:S04]  /*77d0*/  STS.U16 [R0+UR5+0xa400], R13 ;  /* 0x00a4000d00007988 */ /* 0x000fe80008000405 */
        /* <DEDUP_REMOVED lines=15> */
[----:B----4-:R-:W-:Y:S04]  /*78d0*/  STS.U16 [R0+UR5+0xf400], R6 ;  /* 0x00f4000600007988 */ /* 0x010fe80008000405 */
[----:B------:R-:W-:Y:S04]  /*78e0*/  STS.U16 [R0+UR5+0xf800], R5 ;  /* 0x00f8000500007988 */ /* 0x000fe80008000405 */
[----:B------:R-:W-:Y:S01]  /*78f0*/  STS.U16 [R0+UR5+0xfc00], R4 ;  /* 0x00fc000400007988 */ /* 0x000fe20008000405 */
[----:B------:R-:W-:Y:S06]  /*7900*/  BAR.SYNC.DEFER_BLOCKING 0x0 ;  /* 0x0000000000007b1d */ /* 0x000fec0000010000 */
[----:B------:R-:W-:Y:S04]  /*7910*/  STL [R1+0x62c], R0 ;  /* 0x00062c0001007387 */ /* 0x000fe80000100800 */
[----:B--2---:R-:W0:Y:S04]  /*7920*/  LDSM.16.MT88.4 R24, [R28] ;  /* 0x000000001c18783b */ /* 0x004e280000004200 */
[----:B------:R-:W1:Y:S04]  /*7930*/  LDSM.16.MT88.4 R20, [R28+0x80] ;  /* 0x000080001c14783b */ /* 0x000e680000004200 */
[----:B------:R-:W2:Y:S04]  /*7940*/  LDSM.16.MT88.4 R16, [R28+0x100] ;  /* 0x000100001c10783b */ /* 0x000ea80000004200 */
[----:B------:R-:W3:Y:S04]  /*7950*/  LDSM.16.M88.4 R8, [R2+UR5+0x8000] ;  /* 0x008000050208783b */ /* 0x000ee80008000200 */
[----:B------:R-:W4:Y:S04]  /*7960*/  LDSM.16.MT88.4 R4, [R28+0x180] ;  /* 0x000180001c04783b */ /* 0x000f280000004200 */
[----:B0-----:R-:W-:Y:S04]  /*7970*/  STL.64 [R1+0xe78], R26 ;  /* 0x000e781a01007387 */ /* 0x001fe80000100a00 */
[----:B------:R-:W-:Y:S04]  /*7980*/  STL.64 [R1+0xe70], R24 ;  /* 0x000e701801007387 */ /* 0x000fe80000100a00 */
[----:B-1----:R-:W-:Y:S04]  /*7990*/  STL.64 [R1+0xe68], R22 ;  /* 0x000e681601007387 */ /* 0x002fe80000100a00 */
[----:B------:R0:W-:Y:S04]  /*79a0*/  STL.64 [R1+0xe60], R20 ;  /* 0x000e601401007387 */ /* 0x0001e80000100a00 */
[----:B0-----:R-:W4:Y:S04]  /*79b0*/  LDL.LU.64 R20, [R1+0x1d0] ;  /* 0x0001d00001147983 */ /* 0x001f280000300a00 */
[----:B------:R-:W4:Y:S04]  /*79c0*/  LDL.LU.64 R22, [R1+0x1d8] ;  /* 0x0001d80001167983 */ /* 0x000f280000300a00 */
[----:B--2---:R-:W-:Y:S04]  /*79d0*/  STL.64 [R1+0xe58], R18 ;  /* 0x000e581201007387 */ /* 0x004fe80000100a00 */
[----:B---3--:R-:W-:Y:S04]  /*79e0*/  STL.64 [R1+0x58], R10 ;  /* 0x0000580a01007387 */ /* 0x008fe80000100a00 */
[----:B------:R0:W-:Y:S04]  /*79f0*/  STL.64 [R1+0xe50], R16 ;  /* 0x000e501001007387 */ /* 0x0001e80000100a00 */
[----:B0-----:R-:W2:Y:S04]  /*7a00*/  LDL.LU.64 R16, [R1+0xd0] ;  /* 0x0000d00001107983 */ /* 0x001ea80000300a00 */
[----:B------:R-:W2:Y:S04]  /*7a10*/  LDL.LU.64 R18, [R1+0xd8] ;  /* 0x0000d80001127983 */ /* 0x000ea80000300a00 */
[----:B----4-:R-:W-:Y:S04]  /*7a20*/  STL.64 [R1+0xe48], R6 ;  /* 0x000e480601007387 */ /* 0x010fe80000100a00 */
[----:B------:R0:W-:Y:S04]  /*7a30*/  STL.64 [R1+0xe40], R4 ;  /* 0x000e400401007387 */ /* 0x0001e80000100a00 */
[----:B0-----:R-:W3:Y:S04]  /*7a40*/  LDL.LU.64 R4, [R1+0x90] ;  /* 0x0000900001047983 */ /* 0x001ee80000300a00 */
[----:B------:R-:W3:Y:S04]  /*7a50*/  LDL.LU.64 R6, [R1+0x98] ;  /* 0x0000980001067983 */ /* 0x000ee80000300a00 */
[----:B------:R0:W-:Y:S04]  /*7a60*/  STL [R1+0xd98], R28 ;  /* 0x000d981c01007387 */ /* 0x0001e80000100800 */
[----:B0-----:R-:W4:Y:S04]  /*7a70*/  LDL R28, [R1+0x380] ;  /* 0x00038000011c7983 */ /* 0x001f280000100800 */
[----:B----4-:R-:W0:Y:S01]  /*7a80*/  LDSM.16.M88.4 R24, [R28+UR5+0xa000] ;  /* 0x00a000051c18783b */ /* 0x010e220008000200 */
[----:B------:R-:W-:-:S02]  /*7a90*/  IMAD.MOV.U32 R2, RZ, RZ, R8 ;  /* 0x000000ffff027224 */ /* 0x000fc400078e0008 */
[----:B------:R-:W-:Y:S01]  /*7aa0*/  IMAD.MOV.U32 R0, RZ, RZ, R9 ;  /* 0x000000ffff007224 */ /* 0x000fe200078e0009 */
[----:B------:R-:W-:Y:S04]  /*7ab0*/  LDSM.16.M88.4 R12, [R28+UR5+0x9000] ;  /* 0x009000051c0c783b */ /* 0x000fe80008000200 */
[----:B0-----:R-:W-:Y:S04]  /*7ac0*/  STL.64 [R1+0x30], R24 ;  /* 0x0000301801007387 */ /* 0x001fe80000100a00 */
[----:B------:R-:W-:Y:S04]  /*7ad0*/  STL.64 [R1+0x38], R26 ;  /* 0x0000381a01007387 */ /* 0x000fe80000100a00 */
[----:B------:R-:W0:Y:S04]  /*7ae0*/  LDSM.16.M88.4 R24, [R28+UR5+0xb000] ;  /* 0x00b000051c18783b */ /* 0x000e280008000200 */
[----:B0-----:R-:W-:Y:S04]  /*7af0*/  STL.64 [R1+0x20], R24 ;  /* 0x0000201801007387 */ /* 0x001fe80000100a00 */
[----:B------:R0:W-:Y:S04]  /*7b00*/  STL.64 [R1+0x28], R26 ;  /* 0x0000281a01007387 */ /* 0x0001e80000100a00 */
[----:B0-----:R-:W4:Y:S04]  /*7b10*/  LDL.LU.64 R26, [R1+0xe78] ;  /* 0x000e7800011a7983 */ /* 0x001f280000300a00 */
[----:B------:R-:W4:Y:S02]  /*7b20*/  LDL.LU.64 R24, [R1+0xe70] ;  /* 0x000e700001187983 */ /* 0x000f240000300a00 */
[----:B----4-:R-:W-:-:S15]  /*7b30*/  HMMA.16816.F32 R20, R24, R8, R20 ;  /* 0x000000081814723c */ /* 0x010fde0000001814 */
[----:B------:R-:W-:-:S04]  /*7b40*/  NOP ;  /* 0x0000000000007918 */ /* 0x000fc80000000000 */
[----:B------:R-:W-:Y:S04]  /*7b50*/  STL.64 [R1+0x120], R20 ;  /* 0x0001201401007387 */ /* 0x000fe80000100a00 */
[----:B------:R0:W-:Y:S04]  /*7b60*/  STL.64 [R1+0x128], R22 ;  /* 0x0001281601007387 */ /* 0x0001e80000100a00 */
[----:B0-----:R-:W2:Y:S04]  /*7b70*/  LDL.LU.64 R22, [R1+0xe68] ;  /* 0x000e680001167983 */ /* 0x001ea80000300a00 */
[----:B------:R-:W2:Y:S04]  /*7b80*/  LDL.LU.64 R20, [R1+0xe60] ;  /* 0x000e600001147983 */ /* 0x000ea80000300a00 */
[----:B------:R-:W-:Y:S04]  /*7b90*/  STL.64 [R1+0xe28], R26 ;  /* 0x000e281a01007387 */ /* 0x000fe80000100a00 */
[----:B------:R0:W-:Y:S04]  /*7ba0*/  STL.64 [R1+0xe20], R24 ;  /* 0x000e201801007387 */ /* 0x0001e80000100a00 */
[----:B------:R-:W4:Y:S04]  /*7bb0*/  LDL.LU.64 R8, [R1+0x280] ;  /* 0x0002800001087983 */ /* 0x000f280000300a00 */
[----:B------:R-:W3:Y:S01]  /*7bc0*/  LDL.LU.64 R10, [R1+0x288] ;  /* 0x00028800010a7983 */ /* 0x000ee20000300a00 */
[----:B0-----:R-:W-:-:S02]  /*7bd0*/  IMAD.MOV.U32 R24, RZ, RZ, R2 ;  /* 0x000000ffff187224 */ /* 0x001fc400078e0002 */
[----:B------:R-:W-:-:S07]  /*7be0*/  IMAD.MOV.U32 R25, RZ, RZ, R0 ;  /* 0x000000ffff197224 */ /* 0x000fce00078e0000 */
[-C--:B--2---:R-:W-:Y:S01]  /*7bf0*/  HMMA.16816.F32 R16, R20, R24.reuse, R16 ;  /* 0x000000181410723c */ /* 0x084fe20000001810 */
[----:B---3--:R-:W-:Y:S04]  /*7c00*/  STL.64 [R1+0xe38], R10 ;  /* 0x000e380a01007387 */ /* 0x008fe80000100a00 */
[----:B----4-:R0:W-:Y:S04]  /*7c10*/  STL.64 [R1+0xe30], R8 ;  /* 0x000e300801007387 */ /* 0x0101e80000100a00 */
[----:B0-----:R-:W2:Y:S04]  /*7c20*/  LDL.LU.64 R8, [R1+0x70] ;  /* 0x0000700001087983 */ /* 0x001ea80000300a00 */
[----:B------:R-:W2:Y:S04]  /*7c30*/  LDL.LU.64 R10, [R1+0x78] ;  /* 0x00007800010a7983 */ /* 0x000ea80000300a00 */
[----:B------:R-:W-:Y:S04]  /*7c40*/  STL.64 [R1+0x48], R14 ;  /* 0x0000480e01007387 */ /* 0x000fe80000100a00 */
[----:B------:R-:W-:Y:S04]  /*7c50*/  STL.64 [R1+0x190], R16 ;  /* 0x0001901001007387 */ /* 0x000fe80000100a00 */
[----:B------:R0:W-:Y:S04]  /*7c60*/  STL.64 [R1+0x198], R18 ;  /* 0x0001981201007387 */ /* 0x0001e80000100a00 */
[----:B0-----:R-:W3:Y:S04]  /*7c70*/  LDL.LU.64 R18, [R1+0xe58] ;  /* 0x000e580001127983 */ /* 0x001ee80000300a00 */
[----:B------:R-:W3:Y:S02]  /*7c80*/  LDL.LU.64 R16, [R1+0xe50] ;  /* 0x000e500001107983 */ /* 0x000ee40000300a00 */
[----:B---3--:R-:W-:-:S15]  /*7c90*/  HMMA.16816.F32 R4, R16, R24, R4 ;  /* 0x000000181004723c */ /* 0x008fde0000001804 */
[----:B------:R-:W-:-:S04]  /*7ca0*/  NOP ;  /* 0x0000000000007918 */ /* 0x000fc80000000000 */
[----:B------:R-:W-:Y:S04]  /*7cb0*/  STL.64 [R1+0x200], R4 ;  /* 0x0002000401007387 */ /* 0x000fe80000100a00 */
[----:B------:R0:W-:Y:S04]  /*7cc0*/  STL.64 [R1+0x208], R6 ;  /* 0x0002080601007387 */ /* 0x0001e80000100a00 */
[----:B0-----:R-:W2:Y:S04]  /*7cd0*/  LDL.LU.64 R6, [R1+0xe48] ;  /* 0x000e480001067983 */ /* 0x001ea80000300a00 */
[----:B------:R-:W2:Y:S04]  /*7ce0*/  LDL.LU.64 R4, [R1+0xe40] ;  /* 0x000e400001047983 */ /* 0x000ea80000300a00 */
[----:B------:R-:W-:Y:S04]  /*7cf0*/  STL.64 [R1+0xe18], R18 ;  /* 0x000e181201007387 */ /* 0x000fe80000100a00 */
[----:B------:R0:W-:Y:S04]  /*7d00*/  STL.64 [R1+0xe10], R16 ;  /* 0x000e101001007387 */ /* 0x0001e80000100a00 */
[----:B0-----:R-:W3:Y:S04]  /*7d10*/  LDL.LU.64 R16, [R1+0xf0] ;  /* 0x0000f00001107983 */ /* 0x001ee80000300a00 */
[----:B------:R-:W3:Y:S01]  /*7d20*/  LDL.LU.64 R18, [R1+0xf8] ;  /* 0x0000f80001127983 */ /* 0x000ee20000300a00 */
[----:B--2---:R-:W-:Y:S03]  /*7d30*/  HMMA.16816.F32 R24, R4, R24, R8 ;  /* 0x000000180418723c */ /* 0x004fe60000001808 */
[----:B------:R-:W2:Y:S04]  /*7d40*/  LDL.LU.64 R10, [R1+0xe38] ;  /* 0x000e3800010a7983 */ /* 0x000ea80000300a00 */
[----:B------:R-:W2:-:S12]  /*7d50*/  LDL.LU.64 R8, [R1+0xe30] ;  /* 0x000e300001087983 */ /* 0x000e980000300a00 */
[----:B------:R-:W-:Y:S01]  /*7d60*/  IMAD.MOV.U32 R3, RZ, RZ, R26 ;  /* 0x000000ffff037224 */ /* 0x000fe200078e001a */
[----:B------:R0:W-:Y:S01]  /*7d70*/  STL.64 [R1+0x260], R24 ;  /* 0x0002601801007387 */ /* 0x0001e20000100a00 */
[----:B------:R-:W-:-:S03]  /*7d80*/  IMAD.MOV.U32 R2, RZ, RZ, R27 ;  /* 0x000000ffff027224 */ /* 0x000fc600078e001b */
[----:B------:R-:W2:Y:S04]  /*7d90*/  LDL.LU.64 R26, [R1+0xe28] ;  /* 0x000e2800011a7983 */ /* 0x000ea80000300a00 */
[----:B0-----:R-:W2:Y:S01]  /*7da0*/  LDL.LU.64 R24, [R1+0xe20] ;  /* 0x000e200001187983 */ /* 0x001ea20000300a00 */
[-C--:B---3--:R-:W-:Y:S03]  /*7db0*/  HMMA.16816.F32 R16, R20, R12.reuse, R16 ;  /* 0x0000000c1410723c */ /* 0x088fe60000001810 */
[----:B------:R-:W-:Y:S04]  /*7dc0*/  STL.64 [R1+0xe08], R6 ;  /* 0x000e080601007387 */ /* 0x000fe80000100a00 */
[----:B------:R0:W-:Y:S04]  /*7dd0*/  STL.64 [R1+0xe00], R4 ;  /* 0x000e000401007387 */ /* 0x0001e80000100a00 */
[----:B0-----:R-:W3:Y:S04]  /*7de0*/  LDL.LU.64 R4, [R1+0xa0] ;  /* 0x0000a00001047983 */ /* 0x001ee80000300a00 */
[----:B------:R-:W3:Y:S04]  /*7df0*/  LDL.LU.64 R6, [R1+0xa8] ;  /* 0x0000a80001067983 */ /* 0x000ee80000300a00 */
[----:B------:R-:W-:Y:S04]  /*7e00*/  STL [R1+0xb34], R2 ;  /* 0x000b340201007387 */ /* 0x000fe80000100800 */
[----:B------:R-:W-:Y:S01]  /*7e10*/  STL [R1+0xb30], R3 ;  /* 0x000b300301007387 */ /* 0x000fe20000100800 */
[----:B--2---:R-:W-:-:S15]  /*7e20*/  HMMA.16816.F32 R8, R24, R12, R8 ;  /* 0x0000000c1808723c */ /* 0x004fde0000001808 */
[----:B------:R-:W-:-:S04]  /*7e30*/  NOP ;  /* 0x0000000000007918 */ /* 0x000fc80000000000 */
[----:B------:R0:W-:Y:S04]  /*7e40*/  STL.64 [R1+0x110], R8 ;  /* 0x0001100801007387 */ /* 0x0001e80000100a00 */
[----:B------:R1:W-:Y:S04]  /*7e50*/  STL.64 [R1+0x118], R10 ;  /* 0x0001180a01007387 */ /* 0x0003e80000100a00 */
[----:B0-----:R-:W2:Y:S04]  /*7e60*/  LDL.LU.64 R8, [R1+0x160] ;  /* 0x0001600001087983 */ /* 0x001ea80000300a00 */
[----:B-1----:R-:W2:Y:S04]  /*7e70*/  LDL.LU.64 R10, [R1+0x168] ;  /* 0x00016800010a7983 */ /* 0x002ea80000300a00 */
[----:B------:R-:W-:Y:S04]  /*7e80*/  STL.64 [R1+0x1b0], R16 ;  /* 0x0001b01001007387 */ /* 0x000fe80000100a00 */
[----:B------:R0:W-:Y:S04]  /*7e90*/  STL.64 [R1+0x1b8], R18 ;  /* 0x0001b81201007387 */ /* 0x0001e80000100a00 */
[----:B0-----:R-:W3:Y:S04]  /*7ea0*/  LDL.LU.64 R18, [R1+0xe18] ;  /* 0x000e180001127983 */ /* 0x001ee80000300a00 */
[----:B------:R-:W3:Y:S04]  /*7eb0*/  LDL.LU.64 R16, [R1+0xe10] ;  /* 0x000e100001107983 */ /* 0x000ee80000300a00 */
[----:B------:R-:W-:Y:S04]  /*7ec0*/  STL.64 [R1+0xdf8], R22 ;  /* 0x000df81601007387 */ /* 0x000fe80000100a00 */
[----:B------:R0:W-:Y:S04]  /*7ed0*/  STL.64 [R1+0xdf0], R20 ;  /* 0x000df01401007387 */ /* 0x0001e80000100a00 */
[----:B0-----:R-:W2:Y:S01]  /*7ee0*/  LDL.LU.64 R20, [R1+0x30] ;  /* 0x0000300001147983 */ /* 0x001ea20000300a00 */
[----:B---3--:R-:W-:-:S15]  /*7ef0*/  HMMA.16816.F32 R4, R16, R12, R4 ;  /* 0x0000000c1004723c */ /* 0x008fde0000001804 */
[----:B------:R-:W-:-:S04]  /*7f00*/  NOP ;  /* 0x0000000000007918 */ /* 0x000fc80000000000 */
[----:B------:R-:W-:Y:S04]  /*7f10*/  STL.64 [R1+0x1e0], R4 ;  /* 0x0001e00401007387 */ /* 0x000fe80000100a00 */
[----:B------:R0:W-:Y:S04]  /*7f20*/  STL.64 [R1+0x1e8], R6 ;  /* 0x0001e80601007387 */ /* 0x0001e80000100a00 */
[----:B0-----:R-:W3:Y:S04]  /*7f30*/  LDL.LU.64 R6, [R1+0xe08] ;  /* 0x000e080001067983 */ /* 0x001ee80000300a00 */
[----:B------:R-:W3:Y:S04]  /*7f40*/  LDL.LU.64 R4, [R1+0xe00] ;  /* 0x000e000001047983 */ /* 0x000ee80000300a00 */
[----:B------:R-:W-:Y:S04]  /*7f50*/  STL.64 [R1+0xde8], R18 ;  /* 0x000de81201007387 */ /* 0x000fe80000100a00 */
[----:B------:R0:W-:Y:S04]  /*7f60*/  STL.64 [R1+0xde0], R16 ;  /* 0x000de01001007387 */ /* 0x0001e80000100a00 */
[----:B0-----:R-:W3:Y:S04]  /*7f70*/  LDL.LU.64 R16, [R1+0x60] ;  /* 0x0000600001107983 */ /* 0x001ee80000300a00 */
[----:B------:R-:W3:Y:S01]  /*7f80*/  LDL.LU.64 R18, [R1+0x68] ;  /* 0x0000680001127983 */ /* 0x000ee20000300a00 */
[----:B--2---:R-:W-:-:S15]  /*7f90*/  HMMA.16816.F32 R8, R24, R20, R8 ;  /* 0x000000141808723c */ /* 0x004fde0000001808 */
[----:B------:R-:W-:-:S04]  /*7fa0*/  NOP ;  /* 0x0000000000007918 */ /* 0x000fc80000000000 */
[----:B------:R-:W-:Y:S02]  /*7fb0*/  IMAD.MOV.U32 R29, RZ, RZ, R10 ;  /* 0x000000ffff1d7224 */ /* 0x000fe400078e000a */
[----:B------:R-:W-:Y:S01]  /*7fc0*/  IMAD.MOV.U32 R0, RZ, RZ, R11 ;  /* 0x000000ffff007224 */ /* 0x000fe200078e000b */
[----:B---3--:R-:W-:-:S15]  /*7fd0*/  HMMA.16816.F32 R12, R4, R12, R16 ;  /* 0x0000000c040c723c */ /* 0x008fde0000001810 */
[----:B------:R-:W-:-:S04]  /*7fe0*/  NOP ;  /* 0x0000000000007918 */ /* 0x000fc80000000000 */
[----:B------:R-:W-:Y:S01]  /*7ff0*/  IMAD.MOV.U32 R2, RZ, RZ, R12 ;  /* 0x000000ffff027224 */ /* 0x000fe200078e000c */
[----:B------:R0:W-:Y:S01]  /*8000*/  STL.64 [R1+0x258], R14 ;  /* 0x0002580e01007387 */ /* 0x0001e20000100a00 */
[----:B------:R-:W-:-:S03]  /*8010*/  IMAD.MOV.U32 R3, RZ, RZ, R13 ;  /* 0x000000ffff037224 */ /* 0x000fc600078e000d */
[----:B------:R-:W2:Y:S04]  /*8020*/  LDL.LU.64 R16, [R1+0x130] ;  /* 0x0001300001107983 */ /* 0x000ea80000300a00 */
[----:B------:R-:W2:Y:S04]  /*8030*/  LDL.LU.64 R18, [R1+0x138] ;  /* 0x0001380001127983 */ /* 0x000ea80000300a00 */
[----:B------:R-:W3:Y:S04]  /*8040*/  LDL.LU.64 R12, [R1+0xc0] ;  /* 0x0000c000010c7983 */ /* 0x000ee80000300a00 */
[----:B0-----:R-:W3:Y:S04]  /*8050*/  LDL.LU.64 R14, [R1+0xc8] ;  /* 0x0000c800010e7983 */ /* 0x001ee80000300a00 */
[----:B------:R0:W-:Y:S04]  /*8060*/  STL [R1+0xb3c], R2 ;  /* 0x000b3c0201007387 */ /* 0x0001e80000100800 */
[----:B------:R1:W-:Y:S04]  /*8070*/  STL [R1+0xb38], R3 ;  /* 0x000b380301007387 */ /* 0x0003e80000100800 */
[----:B------:R-:W2:Y:S01]  /*8080*/  LDL.LU.64 R22, [R1+0xdf8] ;  /* 0x000df80001167983 */ /* 0x000ea20000300a00 */
[----:B0-----:R-:W-:-:S02]  /*8090*/  IMAD.MOV.U32 R2, RZ, RZ, R21 ;  /* 0x000000ffff027224 */ /* 0x001fc400078e0015 */
[----:B-1----:R-:W-:Y:S02]  /*80a0*/  IMAD.MOV.U32 R3, RZ, RZ, R20 ;  /* 0x000000ffff037224 */ /* 0x002fe400078e0014 */
[----:B------:R-:W2:Y:S04]  /*80b0*/  LDL.LU.64 R20, [R1+0xdf0] ;  /* 0x000df00001147983 */ /* 0x000ea80000300a00 */
[----:B------:R0:W-:Y:S04]  /*80c0*/  STL.64 [R1+0x100], R8 ;  /* 0x0001000801007387 */ /* 0x0001e80000100a00 */
[----:B------:R-:W-:Y:S04]  /*80d0*/  STL.64 [R1+0xdc8], R26 ;  /* 0x000dc81a01007387 */ /* 0x000fe80000100a00 */
[----:B------:R1:W-:Y:S04]  /*80e0*/  STL.64 [R1+0xdc0], R24 ;  /* 0x000dc01801007387 */ /* 0x0003e80000100a00 */
[----:B0-----:R-:W4:Y:S04]  /*80f0*/  LDL.LU.64 R8, [R1+0x150] ;  /* 0x0001500001087983 */ /* 0x001f280000300a00 */
[----:B------:R-:W3:Y:S01]  /*8100*/  LDL.LU.64 R10, [R1+0x158] ;  /* 0x00015800010a7983 */ /* 0x000ee20000300a00 */
[----:B-1----:R-:W-:-:S02]  /*8110*/  IMAD.MOV.U32 R24, RZ, RZ, R3 ;  /* 0x000000ffff187224 */ /* 0x002fc400078e0003 */
[----:B------:R-:W-:-:S07]  /*8120*/  IMAD.MOV.U32 R25, RZ, RZ, R2 ;  /* 0x000000ffff197224 */ /* 0x000fce00078e0002 */
[-C--:B--2---:R-:W-:Y:S01]  /*8130*/  HMMA.16816.F32 R16, R20, R24.reuse, R16 ;  /* 0x000000181410723c */ /* 0x084fe20000001810 */
[----:B---3--:R-:W-:Y:S04]  /*8140*/  STL.64 [R1+0xdb8], R10 ;  /* 0x000db80a01007387 */ /* 0x008fe80000100a00 */
[----:B----4-:R0:W-:Y:S04]  /*8150*/  STL.64 [R1+0xdb0], R8 ;  /* 0x000db00801007387 */ /* 0x0101e80000100a00 */
[----:B0-----:R-:W2:Y:S04]  /*8160*/  LDL.LU.64 R8, [R1+0x2b0] ;  /* 0x0002b00001087983 */ /* 0x001ea80000300a00 */
[----:B------:R-:W2:Y:S04]  /*8170*/  LDL.LU.64 R10, [R1+0x2b8] ;  /* 0x0002b800010a7983 */ /* 0x000ea80000300a00 */
[----:B------:R-:W-:Y:S04]  /*8180*/  STL [R1+0xcb4], R0 ;  /* 0x000cb40001007387 */ /* 0x000fe80000100800 */
[----:B------:R-:W-:Y:S04]  /*8190*/  STL [R1+0xcb0], R29 ;  /* 0x000cb01d01007387 */ /* 0x000fe80000100800 */
        /* <DEDUP_REMOVED lines=8> */
[----:B0-----:R-:W3:Y:S04]  /*8220*/  LDL.LU.64 R14, [R1+0xdd8] ;  /* 0x000dd800010e7983 */ /* 0x001ee80000300a00 */
[----:B------:R-:W3:Y:S04]  /*8230*/  LDL.LU.64 R12, [R1+0xdd0] ;  /* 0x000dd000010c7983 */ /* 0x000ee80000300a00 */
[----:B------:R-:W2:Y:S01]  /*8240*/  LDL.LU.64 R26, [R1+0xdc8] ;  /* 0x000dc800011a7983 */ /* 0x000ea20000300a00 */
[----:B---3--:R-:W-:Y:S03]  /*8250*/  HMMA.16816.F32 R12, R4, R24, R12 ;  /* 0x00000018040c723c */ /* 0x008fe6000000180c */
[----:B------:R-:W2:-:S15]  /*8260*/  LDL.LU.64 R24, [R1+0xdc0] ;  /* 0x000dc00001187983 */ /* 0x000e9e0000300a00 */
[----:B------:R-:W-:Y:S01]  /*8270*/  NOP ;  /* 0x0000000000007918 */ /* 0x000fe20000000000 */
[----:B------:R0:W-:Y:S01]  /*8280*/  STL [R1+0x244], R13 ;  /* 0x0002440d01007387 */ /* 0x0001e20000100800 */
[----:B------:R-:W-:-:S03]  /*8290*/  IMAD.MOV.U32 R3, RZ, RZ, R12 ;  /* 0x000000ffff037224 */ /* 0x000fc600078e000c */
[----:B------:R-:W-:Y:S04]  /*82a0*/  STL.64 [R1+0x248], R14 ;  /* 0x0002480e01007387 */ /* 0x000fe80000100a00 */
[----:B------:R-:W2:Y:S04]  /*82b0*/  LDL.LU R12, [R1+0x20] ;  /* 0x00002000010c7983 */ /* 0x000ea80000300800 */
[----:B0-----:R-:W2:Y:S04]  /*82c0*/  LDL.LU R13, [R1+0x24] ;  /* 0x00002400010d7983 */ /* 0x001ea80000300800 */
[----:B------:R-:W-:Y:S01]  /*82d0*/  STL [R1+0xb40], R3 ;  /* 0x000b400301007387 */ /* 0x000fe20000100800 */
[----:B--2---:R-:W-:-:S15]  /*82e0*/  HMMA.16816.F32 R8, R24, R12, R8 ;  /* 0x0000000c1808723c */ /* 0x004fde0000001808 */
[----:B------:R-:W-:-:S04]  /*82f0*/  NOP ;  /* 0x0000000000007918 */ /* 0x000fc80000000000 */
[----:B------:R0:W-:Y:S01]  /*8300*/  STL.64 [R1+0xc8], R10 ;  /* 0x0000c80a01007387 */ /* 0x0001e20000100a00 */
[----:B------:R-:W-:Y:S02]  /*8310*/  IMAD.MOV.U32 R0, RZ, RZ, R8 ;  /* 0x000000ffff007224 */ /* 0x000fe400078e0008 */
[----:B------:R-:W-:Y:S01]  /*8320*/  IMAD.MOV.U32 R29, RZ, RZ, R9 ;  /* 0x000000ffff1d7224 */ /* 0x000fe200078e0009 */
[----:B0-----:R-:W2:Y:S04]  /*8330*/  LDL.LU.64 R10, [R1+0xdb8] ;  /* 0x000db800010a7983 */ /* 0x001ea80000300a00 */
[----:B------:R-:W2:Y:S04]  /*8340*/  LDL.LU.64 R8, [R1+0xdb0] ;  /* 0x000db00001087983 */ /* 0x000ea80000300a00 */
[----:B------:R-:W-:Y:S04]  /*8350*/  STL [R1+0xcbc], R0 ;  /* 0x000cbc0001007387 */ /* 0x000fe80000100800 */
[----:B------:R-:W-:Y:S01]  /*8360*/  STL [R1+0xcb8], R29 ;  /* 0x000cb81d01007387 */ /* 0x000fe20000100800 */
[----:B--2---:R-:W-:-:S15]  /*8370*/  HMMA.16816.F32 R8, R20, R12, R8 ;  /* 0x0000000c1408723c */ /* 0x004fde0000001808 */
        /* <DEDUP_REMOVED lines=8> */
[----:B------:R-:W3:Y:S04]  /*8400*/  LDL.LU.64 R22, [R1+0xe8] ;  /* 0x0000e80001167983 */ /* 0x000ee80000300a00 */
[----:B------:R-:W-:Y:S04]  /*8410*/  STL.64 [R1+0xd40], R18 ;  /* 0x000d401201007387 */ /* 0x000fe80000100a00 */
[----:B------:R0:W-:Y:S01]  /*8420*/  STL.64 [R1+0xd38], R16 ;  /* 0x000d381001007387 */ /* 0x0001e20000100a00 */
[-C--:B--2---:R-:W-:Y:S08]  /*8430*/  HMMA.16816.F32 R8, R4, R12.reuse, R8 ;  /* 0x0000000c0408723c */ /* 0x084ff00000001808 */
[----:B---3--:R-:W-:Y:S11]  /*8440*/  HMMA.16816.F32 R20, R16, R12, R20 ;  /* 0x0000000c1014723c */ /* 0x008ff60000001814 */
[----:B------:R-:W-:Y:S01]  /*8450*/  IMAD.MOV.U32 R2, RZ, RZ, R11 ;  /* 0x000000ffff027224 */ /* 0x000fe200078e000b */
[----:B------:R-:W-:Y:S07]  /*8460*/  LDSM.16.M88.4 R12, [R28+UR5+0xe000] ;  /* 0x00e000051c0c783b */ /* 0x000fee0008000200 */
[----:B------:R-:W-:Y:S04]  /*8470*/  STL.64 [R1+0x1c0], R20 ;  /* 0x0001c01401007387 */ /* 0x000fe80000100a00 */
[----:B------:R-:W-:Y:S04]  /*8480*/  STL.64 [R1+0x1c8], R22 ;  /* 0x0001c81601007387 */ /* 0x000fe80000100a00 */
[----:B------:R-:W-:Y:S04]  /*8490*/  STL.64 [R1+0x230], R8 ;  /* 0x0002300801007387 */ /* 0x000fe80000100a00 */
[----:B------:R-:W-:Y:S04]  /*84a0*/  STL [R1+0x238], R10 ;  /* 0x0002380a01007387 */ /* 0x000fe80000100800 */
[----:B0-----:R-:W2:Y:S04]  /*84b0*/  LDL.LU.64 R16, [R1+0x320] ;  /* 0x0003200001107983 */ /* 0x001ea80000300a00 */
[----:B------:R-:W3:Y:S04]  /*84c0*/  LDL.LU.64 R18, [R1+0x328] ;  /* 0x0003280001127983 */ /* 0x000ee80000300a00 */
[----:B------:R-:W-:Y:S04]  /*84d0*/  LDSM.16.M88.4 R8, [R28+UR5+0xf000] ;  /* 0x00f000051c08783b */ /* 0x000fe80008000200 */
[----:B------:R-:W-:Y:S04]  /*84e0*/  LDSM.16.M88.4 R20, [R28+UR5+0xd000] ;  /* 0x00d000051c14783b */ /* 0x000fe80008000200 */
[----:B---3--:R-:W-:Y:S04]  /*84f0*/  STL.64 [R1+0xd80], R18 ;  /* 0x000d801201007387 */ /* 0x008fe80000100a00 */
[----:B--2---:R-:W-:Y:S04]  /*8500*/  STL.64 [R1+0xd78], R16 ;  /* 0x000d781001007387 */ /* 0x004fe80000100a00 */
[----:B------:R-:W-:Y:S04]  /*8510*/  STL.64 [R1+0xd08], R6 ;  /* 0x000d080601007387 */ /* 0x000fe80000100a00 */
[----:B------:R0:W-:Y:S04]  /*8520*/  STL.64 [R1+0xd00], R4 ;  /* 0x000d000401007387 */ /* 0x0001e80000100a00 */
[----:B------:R-:W1:Y:S04]  /*8530*/  LDSM.16.M88.4 R16, [R28+UR5+0xc000] ;  /* 0x00c000051c10783b */ /* 0x000e680008000200 */
[----:B0-----:R-:W2:Y:S04]  /*8540*/  LDL.LU.64 R4, [R1+0x310] ;  /* 0x0003100001047983 */ /* 0x001ea80000300a00 */
[----:B------:R-:W3:Y:S04]  /*8550*/  LDL.LU.64 R6, [R1+0x318] ;  /* 0x0003180001067983 */ /* 0x000ee80000300a00 */
[----:B---3--:R-:W-:Y:S04]  /*8560*/  STL.64 [R1+0xd90], R6 ;  /* 0x000d900601007387 */ /* 0x008fe80000100a00 */
[----:B--2---:R0:W-:Y:S04]  /*8570*/  STL.64 [R1+0xd88], R4 ;  /* 0x000d880401007387 */ /* 0x0041e80000100a00 */
[----:B0-----:R-:W2:Y:S04]  /*8580*/  LDL.LU.64 R4, [R1+0x330] ;  /* 0x0003300001047983 */ /* 0x001ea80000300a00 */
[----:B------:R-:W2:Y:S01]  /*8590*/  LDL.LU.64 R6, [R1+0x338] ;  /* 0x0003380001067983 */ /* 0x000ea20000300a00 */
[----:B-1----:R-:W-:-:S03]  /*85a0*/  IMAD.MOV.U32 R29, RZ, RZ, R18 ;  /* 0x000000ffff1d7224 */ /* 0x002fc600078e0012 */
[----:B------:R-:W-:Y:S04]  /*85b0*/  STL [R1+0xb44], R2 ;  /* 0x000b440201007387 */ /* 0x000fe80000100800 */
[----:B------:R-:W-:Y:S04]  /*85c0*/  STL [R1+0xcc0], R29 ;  /* 0x000cc01d01007387 */ /* 0x000fe80000100800 */
[----:B------:R-:W-:Y:S04]  /*85d0*/  STL.64 [R1+0x10], R16 ;  /* 0x0000101001007387 */ /* 0x000fe80000100a00 */
[----:B------:R2:W-:Y:S04]  /*85e0*/  STL.64 [R1+0x18], R18 ;  /* 0x0000181201007387 */ /* 0x0005e80000100a00 */
[----:B------:R-:W3:Y:S04]  /*85f0*/  LDL.LU R28, [R1+0xd98] ;  /* 0x000d9800011c7983 */ /* 0x000ee80000300800 */
[----:B------:R-:W-:Y:S04]  /*8600*/  STL [R1+0xc74], R10 ;  /* 0x000c740a01007387 */ /* 0x000fe80000100800 */
[----:B------:R-:W-:Y:S04]  /*8610*/  STL.64 [R1+0x8], R22 ;  /* 0x0000081601007387 */ /* 0x000fe80000100a00 */
[----:B------:R-:W-:Y:S01]  /*8620*/  STL [R1+0xc70], R11 ;  /* 0x000c700b01007387 */ /* 0x000fe20000100800 */
[----:B--2---:R-:W-:Y:S03]  /*8630*/  HMMA.16816.F32 R16, R24, R16, R4 ;  /* 0x000000101810723c */ /* 0x004fe60000001804 */
[----:B------:R-:W2:Y:S04]  /*8640*/  LDL.LU.64 R6, [R1+0xd90] ;  /* 0x000d900001067983 */ /* 0x000ea80000300a00 */
[----:B------:R-:W2:-:S12]  /*8650*/  LDL.LU.64 R4, [R1+0xd88] ;  /* 0x000d880001047983 */ /* 0x000e980000300a00 */
[----:B------:R-:W-:Y:S04]  /*8660*/  STL.64 [R1+0x90], R16 ;  /* 0x0000901001007387 */ /* 0x000fe80000100a00 */
[----:B------:R0:W-:Y:S04]  /*8670*/  STL.64 [R1+0x98], R18 ;  /* 0x0000981201007387 */ /* 0x0001e80000100a00 */
[----:B0-----:R-:W4:Y:S04]  /*8680*/  LDL.LU.64 R18, [R1+0xd80] ;  /* 0x000d800001127983 */ /* 0x001f280000300a00 */
[----:B------:R-:W4:Y:S01]  /*8690*/  LDL.LU.64 R16, [R1+0xd78] ;  /* 0x000d780001107983 */ /* 0x000f220000300a00 */
[----:B------:R-:W-:-:S02]  /*86a0*/  IMAD.MOV.U32 R3, RZ, RZ, R20 ;  /* 0x000000ffff037224 */ /* 0x000fc400078e0014 */
[----:B------:R-:W-:Y:S01]  /*86b0*/  IMAD.MOV.U32 R2, RZ, RZ, R21 ;  /* 0x000000ffff027224 */ /* 0x000fe200078e0015 */
[----:B----4-:R-:W-:-:S15]  /*86c0*/  HMMA.16816.F32 R16, R24, R20, R16 ;  /* 0x000000141810723c */ /* 0x010fde0000001810 */
[----:B------:R-:W-:-:S04]  /*86d0*/  NOP ;  /* 0x0000000000007918 */ /* 0x000fc80000000000 */
[----:B------:R0:W-:Y:S01]  /*86e0*/  STL.64 [R1+0x80], R16 ;  /* 0x0000801001007387 */ /* 0x0001e20000100a00 */
[----:B------:R-:W-:-:S03]  /*86f0*/  IMAD.MOV.U32 R10, RZ, RZ, R18 ;  /* 0x000000ffff0a7224 */ /* 0x000fc600078e0012 */
[----:B------:R-:W4:Y:S01]  /*8700*/  LDL.LU.64 R20, [R1+0x300] ;  /* 0x0003000001147983 */ /* 0x000f220000300a00 */
[----:B------:R-:W-:-:S03]  /*8710*/  IMAD.MOV.U32 R11, RZ, RZ, R19 ;  /* 0x000000ffff0b7224 */ /* 0x000fc600078e0013 */
[----:B------:R-:W4:Y:S04]  /*8720*/  LDL.LU.64 R22, [R1+0x308] ;  /* 0x0003080001167983 */ /* 0x000f280000300a00 */
[----:B0-----:R-:W3:Y:S04]  /*8730*/  LDL.LU.64 R16, [R1+0x2e0] ;  /* 0x0002e00001107983 */ /* 0x001ee80000300a00 */
[----:B------:R-:W3:Y:S01]  /*8740*/  LDL.LU.64 R18, [R1+0x2e8] ;  /* 0x0002e80001127983 */ /* 0x000ee20000300a00 */
[----:B--2---:R-:W-:-:S15]  /*8750*/  HMMA.16816.F32 R4, R24, R12, R4 ;  /* 0x0000000c1804723c */ /* 0x004fde0000001804 */
[----:B------:R-:W-:-:S04]  /*8760*/  NOP ;  /* 0x0000000000007918 */ /* 0x000fc80000000000 */
[----:B------:R-:W-:Y:S02]  /*8770*/  IMAD.MOV.U32 R29, RZ, RZ, R6 ;  /* 0x000000ffff1d7224 */ /* 0x000fe400078e0006 */
[----:B------:R-:W-:Y:S01]  /*8780*/  IMAD.MOV.U32 R0, RZ, RZ, R7 ;  /* 0x000000ffff007224 */ /* 0x000fe200078e0007 */
[----:B---3--:R-:W-:Y:S04]  /*8790*/  STL.64 [R1+0xd50], R18 ;  /* 0x000d501201007387 */ /* 0x008fe80000100a00 */
[----:B------:R0:W-:Y:S01]  /*87a0*/  STL.64 [R1+0xd48], R16 ;  /* 0x000d481001007387 */ /* 0x0001e20000100a00 */
[----:B----4-:R-:W-:Y:S03]  /*87b0*/  HMMA.16816.F32 R24, R24, R8, R20 ;  /* 0x000000081818723c */ /* 0x010fe60000001814 */
[----:B0-----:R-:W2:Y:S04]  /*87c0*/  LDL.LU.64 R16, [R1+0x10] ;  /* 0x0000100001107983 */ /* 0x001ea80000300a00 */
[----:B------:R-:W-:Y:S04]  /*87d0*/  STL.64 [R1+0x70], R4 ;  /* 0x0000700401007387 */ /* 0x000fe80000100a00 */
[----:B------:R-:W-:Y:S04]  /*87e0*/  STL.64 [R1+0xd60], R14 ;  /* 0x000d600e01007387 */ /* 0x000fe80000100a00 */
[----:B------:R0:W-:Y:S04]  /*87f0*/  STL.64 [R1+0xd58], R12 ;  /* 0x000d580c01007387 */ /* 0x0001e80000100a00 */
[----:B0-----:R-:W3:Y:S04]  /*8800*/  LDL.LU.64 R12, [R1+0x2f0] ;  /* 0x0002f000010c7983 */ /* 0x001ee80000300a00 */
[----:B------:R-:W3:Y:S04]  /*8810*/  LDL.LU.64 R14, [R1+0x2f8] ;  /* 0x0002f800010e7983 */ /* 0x000ee80000300a00 */
[----:B------:R-:W4:Y:S04]  /*8820*/  LDL.LU.64 R4, [R1+0x2c0] ;  /* 0x0002c00001047983 */ /* 0x000f280000300a00 */
[----:B------:R-:W4:Y:S04]  /*8830*/  LDL.LU.64 R6, [R1+0x2c8] ;  /* 0x0002c80001067983 */ /* 0x000f280000300a00 */
[----:B------:R-:W3:Y:S04]  /*8840*/  LDL.LU.64 R22, [R1+0xd70] ;  /* 0x000d700001167983 */ /* 0x000ee80000300a00 */
[----:B------:R-:W3:Y:S04]  /*8850*/  LDL.LU.64 R20, [R1+0xd68] ;  /* 0x000d680001147983 */ /* 0x000ee80000300a00 */
[----:B------:R-:W-:Y:S04]  /*8860*/  STL.64 [R1+0x60], R24 ;  /* 0x0000601801007387 */ /* 0x000fe80000100a00 */
[----:B------:R-:W-:Y:S04]  /*8870*/  STL.64 [R1+0x68], R26 ;  /* 0x0000681a01007387 */ /* 0x000fe80000100a00 */
[----:B------:R-:W0:Y:S04]  /*8880*/  LDSM.16.MT88.4 R24, [R28+0x2000] ;  /* 0x002000001c18783b */ /* 0x000e280000004200 */
[----:B0-----:R-:W-:Y:S04]  /*8890*/  STL.64 [R1+0xcd0], R26 ;  /* 0x000cd01a01007387 */ /* 0x001fe80000100a00 */
[----:B------:R0:W-:Y:S02]  /*88a0*/  STL.64 [R1+0xcc8], R24 ;  /* 0x000cc81801007387 */ /* 0x0001e40000100a00 */
[----:B0-----:R-:W-:-:S02]  /*88b0*/  IMAD.MOV.U32 R24, RZ, RZ, R3 ;  /* 0x000000ffff187224 */ /* 0x001fc400078e0003 */
[----:B------:R-:W-:Y:S02]  /*88c0*/  IMAD.MOV.U32 R25, RZ, RZ, R2 ;  /* 0x000000ffff197224 */ /* 0x000fe400078e0002 */
[----:B--2---:R-:W-:Y:S02]  /*88d0*/  IMAD.MOV.U32 R3, RZ, RZ, R16 ;  /* 0x000000ffff037224 */ /* 0x004fe400078e0010 */
[----:B------:R-:W-:Y:S01]  /*88e0*/  IMAD.MOV.U32 R2, RZ, RZ, R17 ;  /* 0x000000ffff027224 */ /* 0x000fe200078e0011 */
[----:B---3--:R-:W-:-:S15]  /*88f0*/  HMMA.16816.F32 R12, R20, R16, R12 ;  /* 0x00000010140c723c */ /* 0x008fde000000180c */
[----:B------:R-:W-:-:S04]  /*8900*/  NOP ;  /* 0x0000000000007918 */ /* 0x000fc80000000000 */
[----:B------:R-:W-:Y:S04]  /*8910*/  STL.64 [R1+0xf0], R12 ;  /* 0x0000f00c01007387 */ /* 0x000fe80000100a00 */
[----:B------:R0:W-:Y:S04]  /*8920*/  STL.64 [R1+0xf8], R14 ;  /* 0x0000f80e01007387 */ /* 0x0001e80000100a00 */
[----:B0-----:R-:W2:Y:S04]  /*8930*/  LDL.LU.64 R14, [R1+0xd60] ;  /* 0x000d6000010e7983 */ /* 0x001ea80000300a00 */
[----:B------:R-:W3:Y:S04]  /*8940*/  LDL.LU.64 R12, [R1+0xd58] ;  /* 0x000d5800010c7983 */ /* 0x000ee80000300a00 */
[----:B------:R-:W2:Y:S04]  /*8950*/  LDL.LU.64 R18, [R1+0xd50] ;  /* 0x000d500001127983 */ /* 0x000ea80000300a00 */
[----:B------:R-:W2:Y:S02]  /*8960*/  LDL.LU.64 R16, [R1+0xd48] ;  /* 0x000d480001107983 */ /* 0x000ea40000300a00 */
[----:B--2---:R-:W-:-:S15]  /*8970*/  HMMA.16816.F32 R16, R20, R24, R16 ;  /* 0x000000181410723c */ /* 0x004fde0000001810 */
[----:B------:R-:W-:-:S04]  /*8980*/  NOP ;  /* 0x0000000000007918 */ /* 0x000fc80000000000 */
[----:B------:R-:W-:Y:S04]  /*8990*/  STL.64 [R1+0xe0], R16 ;  /* 0x0000e01001007387 */ /* 0x000fe80000100a00 */
[----:B------:R0:W-:Y:S04]  /*89a0*/  STL.64 [R1+0xe8], R18 ;  /* 0x0000e81201007387 */ /* 0x0001e80000100a00 */
[----:B0-----:R-:W2:Y:S04]  /*89b0*/  LDL.LU.64 R18, [R1+0xd40] ;  /* 0x000d400001127983 */ /* 0x001ea80000300a00 */
[----:B------:R-:W2:Y:S04]  /*89c0*/  LDL.LU.64 R16, [R1+0xd38] ;  /* 0x000d380001107983 */ /* 0x000ea80000300a00 */
[----:B------:R0:W-:Y:S04]  /*89d0*/  STL.64 [R1+0xd30], R24 ;  /* 0x000d301801007387 */ /* 0x0001e80000100a00 */
[----:B0-----:R-:W2:Y:S04]  /*89e0*/  LDL.LU.64 R24, [R1+0x2d0] ;  /* 0x0002d00001187983 */ /* 0x001ea80000300a00 */
[----:B------:R-:W2:Y:S01]  /*89f0*/  LDL.LU.64 R26, [R1+0x2d8] ;  /* 0x0002d800011a7983 */ /* 0x000ea20000300a00 */
[C---:B----4-:R-:W-:Y:S03]  /*8a00*/  HMMA.16816.F32 R4, R20.reuse, R8, R4 ;  /* 0x000000081404723c */ /* 0x050fe60000001804 */
[----:B------:R-:W-:Y:S04]  /*8a10*/  STL.64 [R1+0xd28], R14 ;  /* 0x000d280e01007387 */ /* 0x000fe80000100a00 */
[----:B---3--:R-:W-:Y:S01]  /*8a20*/  STL.64 [R1+0xd20], R12 ;  /* 0x000d200c01007387 */ /* 0x008fe20000100a00 */
[----:B--2---:R-:W-:-:S15]  /*8a30*/  HMMA.16816.F32 R24, R20, R12, R24 ;  /* 0x0000000c1418723c */ /* 0x004fde0000001818 */
[----:B------:R-:W-:-:S04]  /*8a40*/  NOP ;  /* 0x0000000000007918 */ /* 0x000fc80000000000 */
[----:B------:R0:W-:Y:S04]  /*8a50*/  STL.64 [R1+0xd0], R24 ;  /* 0x0000d01801007387 */ /* 0x0001e80000100a00 */
[----:B------:R1:W-:Y:S04]  /*8a60*/  STL.64 [R1+0xd8], R26 ;  /* 0x0000d81a01007387 */ /* 0x0003e80000100a00 */
[----:B0-----:R-:W2:Y:S04]  /*8a70*/  LDL.LU.64 R24, [R1+0x170] ;  /* 0x0001700001187983 */ /* 0x001ea80000300a00 */
[----:B-1----:R-:W2:Y:S04]  /*8a80*/  LDL.LU.64 R26, [R1+0x178] ;  /* 0x00017800011a7983 */ /* 0x002ea80000300a00 */
[----:B------:R-:W-:Y:S04]  /*8a90*/  STL.64 [R1+0xa0], R4 ;  /* 0x0000a00401007387 */ /* 0x000fe80000100a00 */
[----:B------:R-:W-:Y:S04]  /*8aa0*/  STL.64 [R1+0xa8], R6 ;  /* 0x0000a80601007387 */ /* 0x000fe80000100a00 */
[----:B------:R-:W3:Y:S04]  /*8ab0*/  LDL.LU.64 R12, [R1+0x2a0] ;  /* 0x0002a000010c7983 */ /* 0x000ee80000300a00 */
[----:B------:R-:W3:Y:S04]  /*8ac0*/  LDL.LU.64 R14, [R1+0x2a8] ;  /* 0x0002a800010e7983 */ /* 0x000ee80000300a00 */
[----:B------:R-:W-:Y:S04]  /*8ad0*/  STL.64 [R1+0xd18], R10 ;  /* 0x000d180a01007387 */ /* 0x000fe80000100a00 */
[----:B------:R0:W-:Y:S04]  /*8ae0*/  STL.64 [R1+0xd10], R8 ;  /* 0x000d100801007387 */ /* 0x0001e80000100a00 */
[----:B0-----:R-:W4:Y:S04]  /*8af0*/  LDL.LU.64 R8, [R1+0x290] ;  /* 0x0002900001087983 */ /* 0x001f280000300a00 */
[----:B------:R-:W4:Y:S04]  /*8b00*/  LDL.LU.64 R10, [R1+0x298] ;  /* 0x00029800010a7983 */ /* 0x000f280000300a00 */
[----:B------:R-:W2:Y:S04]  /*8b10*/  LDL.LU.64 R4, [R1+0x270] ;  /* 0x0002700001047983 */ /* 0x000ea80000300a00 */
[----:B------:R-:W2:Y:S04]  /*8b20*/  LDL.LU.64 R6, [R1+0x278] ;  /* 0x0002780001067983 */ /* 0x000ea80000300a00 */
[----:B------:R-:W2:Y:S04]  /*8b30*/  LDL.LU.64 R20, [R1+0xb0] ;  /* 0x0000b00001147983 */ /* 0x000ea80000300a00 */
[----:B------:R-:W2:Y:S04]  /*8b40*/  LDL.LU.64 R22, [R1+0xb8] ;  /* 0x0000b80001167983 */ /* 0x000ea80000300a00 */
[----:B--2---:R-:W-:Y:S04]  /*8b50*/  STL.64 [R1+0xce0], R22 ;  /* 0x000ce01601007387 */ /* 0x004fe80000100a00 */
[----:B------:R0:W-:Y:S04]  /*8b60*/  STL.64 [R1+0xcd8], R20 ;  /* 0x000cd81401007387 */ /* 0x0001e80000100a00 */
[----:B0-----:R-:W2:Y:S04]  /*8b70*/  LDL.LU.64 R20, [R1+0x1f0] ;  /* 0x0001f00001147983 */ /* 0x001ea80000300a00 */
[----:B------:R-:W2:Y:S04]  /*8b80*/  LDL.LU.64 R22, [R1+0x1f8] ;  /* 0x0001f80001167983 */ /* 0x000ea80000300a00 */
[----:B--2---:R-:W-:Y:S04]  /*8b90*/  STL.64 [R1+0xcf0], R22 ;  /* 0x000cf01601007387 */ /* 0x004fe80000100a00 */
[----:B------:R0:W-:Y:S02]  /*8ba0*/  STL.64 [R1+0xce8], R20 ;  /* 0x000ce81401007387 */ /* 0x0001e40000100a00 */
[----:B0-----:R-:W-:-:S02]  /*8bb0*/  IMAD.MOV.U32 R20, RZ, RZ, R3 ;  /* 0x000000ffff147224 */ /* 0x001fc400078e0003 */
[----:B------:R-:W-:-:S07]  /*8bc0*/  IMAD.MOV.U32 R21, RZ, RZ, R2 ;  /* 0x000000ffff157224 */ /* 0x000fce00078e0002 */
[----:B------:R-:W-:-:S15]  /*8bd0*/  HMMA.16816.F32 R24, R16, R20, R24 ;  /* 0x000000141018723c */ /* 0x000fde0000001818 */
[----:B------:R-:W-:-:S04]  /*8be0*/  NOP ;  /* 0x0000000000007918 */ /* 0x000fc80000000000 */
[----:B------:R0:W-:Y:S04]  /*8bf0*/  STL.64 [R1+0x170], R24 ;  /* 0x0001701801007387 */ /* 0x0001e80000100a00 */
[----:B------:R-:W-:Y:S04]  /*8c00*/  STL.64 [R1+0x178], R26 ;  /* 0x0001781a01007387 */ /* 0x000fe80000100a00 */
[----:B0-----:R-:W3:Y:S02]  /*8c10*/  LDL.LU.64 R24, [R1+0xd30] ;  /* 0x000d300001187983 */ /* 0x001ee40000300a00 */
[----:B---3--:R-:W-:-:S15]  /*8c20*/  HMMA.16816.F32 R12, R16, R24, R12 ;  /* 0x00000018100c723c */ /* 0x008fde000000180c */
[----:B------:R-:W-:-:S04]  /*8c30*/  NOP ;  /* 0x0000000000007918 */ /* 0x000fc80000000000 */
[----:B------:R-:W-:Y:S04]  /*8c40*/  STL.64 [R1+0x160], R12 ;  /* 0x0001600c01007387 */ /* 0x000fe80000100a00 */
[----:B------:R0:W-:Y:S04]  /*8c50*/  STL.64 [R1+0x168], R14 ;  /* 0x0001680e01007387 */ /* 0x0001e80000100a00 */
[----:B0-----:R-:W2:Y:S04]  /*8c60*/  LDL.LU.64 R14, [R1+0xd28] ;  /* 0x000d2800010e7983 */ /* 0x001ea80000300a00 */
[----:B------:R-:W4:Y:S04]  /*8c70*/  LDL.LU.64 R12, [R1+0xd20] ;  /* 0x000d2000010c7983 */ /* 0x000f280000300a00 */
[----:B------:R0:W-:Y:S04]  /*8c80*/  STL.64 [R1+0xcf8], R24 ;  /* 0x000cf81801007387 */ /* 0x0001e80000100a00 */
[----:B0-----:R-:W3:Y:S04]  /*8c90*/  LDL.LU.64 R24, [R1+0x210] ;  /* 0x0002100001187983 */ /* 0x001ee80000300a00 */
[----:B------:R-:W3:Y:S01]  /*8ca0*/  LDL.LU.64 R26, [R1+0x218] ;  /* 0x00021800011a7983 */ /* 0x000ee20000300a00 */
[----:B----4-:R-:W-:-:S15]  /*8cb0*/  HMMA.16816.F32 R8, R16, R12, R8 ;  /* 0x0000000c1008723c */ /* 0x010fde0000001808 */
[----:B------:R-:W-:-:S04]  /*8cc0*/  NOP ;  /* 0x0000000000007918 */ /* 0x000fc80000000000 */
[----:B------:R-:W-:Y:S04]  /*8cd0*/  STL.64 [R1+0x150], R8 ;  /* 0x0001500801007387 */ /* 0x000fe80000100a00 */
[----:B------:R0:W-:Y:S04]  /*8ce0*/  STL.64 [R1+0x158], R10 ;  /* 0x0001580a01007387 */ /* 0x0001e80000100a00 */
[----:B0-----:R-:W4:Y:S04]  /*8cf0*/  LDL.LU.64 R10, [R1+0xd18] ;  /* 0x000d1800010a7983 */ /* 0x001f280000300a00 */
[----:B------:R-:W2:Y:S02]  /*8d00*/  LDL.LU.64 R8, [R1+0xd10] ;  /* 0x000d100001087983 */ /* 0x000ea40000300a00 */
[----:B--2---:R-:W-:Y:S02]  /*8d10*/  HMMA.16816.F32 R16, R16, R8, R4 ;  /* 0x000000081010723c */ /* 0x004fe40000001804 */
[----:B------:R-:W3:Y:S04]  /*8d20*/  LDL.LU.64 R6, [R1+0xd08] ;  /* 0x000d080001067983 */ /* 0x000ee80000300a00 */
[----:B------:R-:W3:-:S13]  /*8d30*/  LDL.LU.64 R4, [R1+0xd00] ;  /* 0x000d000001047983 */ /* 0x000eda0000300a00 */
[----:B------:R-:W-:Y:S01]  /*8d40*/  IMAD.MOV.U32 R3, RZ, RZ, R19 ;  /* 0x000000ffff037224 */ /* 0x000fe200078e0013 */
[----:B------:R0:W-:Y:S01]  /*8d50*/  STL [R1+0x130], R16 ;  /* 0x0001301001007387 */ /* 0x0001e20000100800 */
[----:B------:R-:W-:-:S03]  /*8d60*/  IMAD.MOV.U32 R2, RZ, RZ, R17 ;  /* 0x000000ffff027224 */ /* 0x000fc600078e0011 */
[----:B------:R1:W-:Y:S04]  /*8d70*/  STL [R1+0x138], R18 ;  /* 0x0001381201007387 */ /* 0x0003e80000100800 */
[----:B0-----:R-:W2:Y:S04]  /*8d80*/  LDL.LU.64 R16, [R1+0x1a0] ;  /* 0x0001a00001107983 */ /* 0x001ea80000300a00 */
[----:B-1----:R-:W2:Y:S04]  /*8d90*/  LDL.LU.64 R18, [R1+0x1a8] ;  /* 0x0001a80001127983 */ /* 0x002ea80000300a00 */
[----:B------:R-:W-:Y:S04]  /*8da0*/  STL [R1+0xb84], R3 ;  /* 0x000b840301007387 */ /* 0x000fe80000100800 */
[----:B------:R-:W-:Y:S01]  /*8db0*/  STL [R1+0xb80], R2 ;  /* 0x000b800201007387 */ /* 0x000fe20000100800 */
[----:B---3--:R-:W-:Y:S03]  /*8dc0*/  HMMA.16816.F32 R20, R4, R20, R24 ;  /* 0x000000140414723c */ /* 0x008fe60000001818 */
[----:B------:R-:W3:-:S15]  /*8dd0*/  LDL.LU.64 R24, [R1+0xcf8] ;  /* 0x000cf80001187983 */ /* 0x000ede0000300a00 */
[----:B------:R-:W-:Y:S01]  /*8de0*/  NOP ;  /* 0x0000000000007918 */ /* 0x000fe20000000000 */
[----:B------:R-:W-:Y:S04]  /*8df0*/  STL.64 [R1+0x220], R20 ;  /* 0x0002201401007387 */ /* 0x000fe80000100a00 */
[----:B------:R0:W-:Y:S04]  /*8e00*/  STL.64 [R1+0x228], R22 ;  /* 0x0002281601007387 */ /* 0x0001e80000100a00 */
[----:B0-----:R-:W3:Y:S04]  /*8e10*/  LDL.LU.64 R22, [R1+0xcf0] ;  /* 0x000cf00001167983 */ /* 0x001ee80000300a00 */
[----:B------:R-:W3:Y:S01]  /*8e20*/  LDL.LU.64 R20, [R1+0xce8] ;  /* 0x000ce80001147983 */ /* 0x000ee20000300a00 */
[C---:B--2---:R-:W-:Y:S08]  /*8e30*/  HMMA.16816.F32 R16, R4.reuse, R12, R16 ;  /* 0x0000000c0410723c */ /* 0x044ff00000001810 */
[----:B---3--:R-:W-:Y:S01]  /*8e40*/  HMMA.16816.F32 R24, R4, R24, R20 ;  /* 0x000000180418723c */ /* 0x008fe20000001814 */
[----:B------:R-:W2:Y:S04]  /*8e50*/  LDL.LU.64 R22, [R1+0xce0] ;  /* 0x000ce00001167983 */ /* 0x000ea80000300a00 */
[----:B------:R-:W2:-:S14]  /*8e60*/  LDL.LU.64 R20, [R1+0xcd8] ;  /* 0x000cd80001147983 */ /* 0x000e9c0000300a00 */
[----:B------:R-:W-:Y:S01]  /*8e70*/  IMAD.MOV.U32 R3, RZ, RZ, R26 ;  /* 0x000000ffff037224 */ /* 0x000fe200078e001a */
[----:B------:R0:W-:Y:S01]  /*8e80*/  STL.64 [R1+0x210], R24 ;  /* 0x0002101801007387 */ /* 0x0001e20000100a00 */
[----:B------:R-:W-:-:S03]  /*8e90*/  IMAD.MOV.U32 R2, RZ, RZ, R27 ;  /* 0x000000ffff027224 */ /* 0x000fc600078e001b */
[----:B------:R-:W3:Y:S04]  /*8ea0*/  LDL.LU.64 R26, [R1+0xcd0] ;  /* 0x000cd000011a7983 */ /* 0x000ee80000300a00 */
[----:B0-----:R-:W3:Y:S04]  /*8eb0*/  LDL.LU.64 R24, [R1+0xcc8] ;  /* 0x000cc80001187983 */ /* 0x001ee80000300a00 */
[----:B------:R-:W-:Y:S04]  /*8ec0*/  STL [R1+0xb8c], R3 ;  /* 0x000b8c0301007387 */ /* 0x000fe80000100800 */
[----:B------:R-:W-:Y:S04]  /*8ed0*/  STL [R1+0xb88], R2 ;  /* 0x000b880201007387 */ /* 0x000fe80000100800 */
[----:B------:R-:W-:Y:S04]  /*8ee0*/  STL.64 [R1+0xc68], R14 ;  /* 0x000c680e01007387 */ /* 0x000fe80000100a00 */
[----:B------:R-:W-:Y:S04]  /*8ef0*/  STL.64 [R1+0x1f0], R16 ;  /* 0x0001f01001007387 */ /* 0x000fe80000100a00 */
[----:B------:R2:W-:Y:S02]  /*8f00*/  STL.64 [R1+0x1f8], R18 ;  /* 0x0001f81201007387 */ /* 0x0005e40000100a00 */
[----:B--2---:R-:W-:-:S15]  /*8f10*/  HMMA.16816.F32 R16, R4, R8, R20 ;  /* 0x000000080410723c */ /* 0x004fde0000001814 */
[----:B------:R-:W-:-:S04]  /*8f20*/  NOP ;  /* 0x0000000000007918 */ /* 0x000fc80000000000 */
[----:B------:R0:W-:Y:S04]  /*8f30*/  STL [R1+0x1a0], R16 ;  /* 0x0001a01001007387 */ /* 0x0001e80000100800 */
[----:B------:R1:W-:Y:S04]  /*8f40*/  STL [R1+0x1ac], R19 ;  /* 0x0001ac1301007387 */ /* 0x0003e80000100800 */
[----:B----4-:R2:W-:Y:S04]  /*8f50*/  STL.64 [R1+0xca8], R10 ;  /* 0x000ca80a01007387 */ /* 0x0105e80000100a00 */
[----:B------:R-:W4:Y:S04]  /*8f60*/  LDL.LU R20, [R1+0x60] ;  /* 0x0000600001147983 */ /* 0x000f280000300800 */
[----:B------:R-:W4:Y:S04]  /*8f70*/  LDL.LU R21, [R1+0x64] ;  /* 0x0000640001157983 */ /* 0x000f280000300800 */
[----:B------:R-:W3:Y:S04]  /*8f80*/  LDL.LU R22, [R1+0x68] ;  /* 0x0000680001167983 */ /* 0x000ee80000300800 */
[----:B------:R-:W3:Y:S01]  /*8f90*/  LDL.LU R23, [R1+0x6c] ;  /* 0x00006c0001177983 */ /* 0x000ee20000300800 */
[----:B------:R-:W-:-:S02]  /*8fa0*/  IMAD.MOV.U32 R3, RZ, RZ, R17 ;  /* 0x000000ffff037224 */ /* 0x000fc400078e0011 */
[----:B------:R-:W-:Y:S01]  /*8fb0*/  IMAD.MOV.U32 R2, RZ, RZ, R18 ;  /* 0x000000ffff027224 */ /* 0x000fe200078e0012 */
[----:B0-----:R-:W4:Y:S04]  /*8fc0*/  LDL.LU R16, [R1+0x120] ;  /* 0x0001200001107983 */ /* 0x001f280000300800 */
[----:B------:R-:W4:Y:S04]  /*8fd0*/  LDL.LU R17, [R1+0x124] ;  /* 0x0001240001117983 */ /* 0x000f280000300800 */
[----:B------:R-:W4:Y:S04]  /*8fe0*/  LDL.LU R18, [R1+0x128] ;  /* 0x0001280001127983 */ /* 0x000f280000300800 */
[----:B-1----:R-:W4:Y:S04]  /*8ff0*/  LDL.LU R19, [R1+0x12c] ;  /* 0x00012c0001137983 */ /* 0x002f280000300800 */
[----:B--2---:R-:W2:Y:S04]  /*9000*/  LDL.64 R10, [R1+0x58] ;  /* 0x00005800010a7983 */ /* 0x004ea80000100a00 */
[----:B---3--:R0:W-:Y:S04]  /*9010*/  STL.64 [R1+0xc20], R22 ;  /* 0x000c201601007387 */ /* 0x0081e80000100a00 */
[----:B----4-:R1:W-:Y:S01]  /*9020*/  STL.64 [R1+0xc18], R20 ;  /* 0x000c181401007387 */ /* 0x0103e20000100a00 */
[----:B0-----:R-:W-:-:S02]  /*9030*/  IMAD.MOV.U32 R22, RZ, RZ, R29 ;  /* 0x000000ffff167224 */ /* 0x001fc400078e001d */
[----:B------:R-:W-:Y:S01]  /*9040*/  IMAD.MOV.U32 R23, RZ, RZ, R0 ;  /* 0x000000ffff177224 */ /* 0x000fe200078e0000 */
[----:B-1----:R-:W3:Y:S04]  /*9050*/  LDL.LU R20, [R1+0x70] ;  /* 0x0000700001147983 */ /* 0x002ee80000300800 */
[----:B------:R-:W3:Y:S04]  /*9060*/  LDL.LU R21, [R1+0x74] ;  /* 0x0000740001157983 */ /* 0x000ee80000300800 */
[----:B------:R-:W4:Y:S04]  /*9070*/  LDL.LU R29, [R1+0xcc0] ;  /* 0x000cc000011d7983 */ /* 0x000f280000300800 */
[----:B------:R-:W2:Y:S04]  /*9080*/  LDL.LU R0, [R1+0xcbc] ;  /* 0x000cbc0001007983 */ /* 0x000ea80000300800 */
[----:B------:R-:W2:Y:S04]  /*9090*/  LDL.LU R4, [R1+0x110] ;  /* 0x0001100001047983 */ /* 0x000ea80000300800 */
[----:B------:R-:W2:Y:S04]  /*90a0*/  LDL.LU R5, [R1+0x114] ;  /* 0x0001140001057983 */ /* 0x000ea80000300800 */
[----:B------:R-:W2:Y:S04]  /*90b0*/  LDL.LU R6, [R1+0x118] ;  /* 0x0001180001067983 */ /* 0x000ea80000300800 */
[----:B------:R-:W2:Y:S04]  /*90c0*/  LDL.LU R7, [R1+0x11c] ;  /* 0x00011c0001077983 */ /* 0x000ea80000300800 */
[----:B--2---:R-:W-:Y:S04]  /*90d0*/  STL.64 [R1+0xca0], R6 ;  /* 0x000ca00601007387 */ /* 0x004fe80000100a00 */
[----:B------:R-:W-:Y:S04]  /*90e0*/  STL.64 [R1+0xc98], R4 ;  /* 0x000c980401007387 */ /* 0x000fe80000100a00 */
[----:B------:R0:W-:Y:S04]  /*90f0*/  STL.64 [R1+0xc30], R22 ;  /* 0x000c301601007387 */ /* 0x0001e80000100a00 */
[----:B---3--:R-:W-:Y:S04]  /*9100*/  STL.64 [R1+0xc28], R20 ;  /* 0x000c281401007387 */ /* 0x008fe80000100a00 */
[----:B0-----:R-:W2:Y:S04]  /*9110*/  LDL.64 R22, [R1+0x8] ;  /* 0x0000080001167983 */ /* 0x001ea80000100a00 */
[----:B--2---:R4:W-:Y:S02]  /*9120*/  STL.64 [R1+0xc48], R22 ;  /* 0x000c481601007387 */ /* 0x0049e40000100a00 */
[----:B----4-:R-:W-:-:S02]  /*9130*/  IMAD.MOV.U32 R22, RZ, RZ, R29 ;  /* 0x000000ffff167224 */ /* 0x010fc400078e001d */
[----:B------:R-:W2:Y:S04]  /*9140*/  LDL.LU R29, [R1+0xcb8] ;  /* 0x000cb800011d7983 */ /* 0x000ea80000300800 */
[----:B------:R-:W3:Y:S04]  /*9150*/  LDL R23, [R1+0x1c] ;  /* 0x00001c0001177983 */ /* 0x000ee80000100800 */
[----:B------:R-:W4:Y:S04]  /*9160*/  LDL.LU.64 R14, [R1+0x28] ;  /* 0x00002800010e7983 */ /* 0x000f280000300a00 */
[----:B----4-:R0:W-:Y:S04]  /*9170*/  STL.64 [R1+0xc78], R14 ;  /* 0x000c780e01007387 */ /* 0x0101e80000100a00 */
[----:B0-----:R-:W4:Y:S01]  /*9180*/  LDL.64 R14, [R1+0x38] ;  /* 0x00003800010e7983 */ /* 0x001f220000100a00 */
[----:B------:R-:W-:-:S02]  /*9190*/  IMAD.MOV.U32 R20, RZ, RZ, R0 ;  /* 0x000000ffff147224 */ /* 0x000fc400078e0000 */
[----:B--2---:R-:W-:Y:S01]  /*91a0*/  IMAD.MOV.U32 R21, RZ, RZ, R29 ;  /* 0x000000ffff157224 */ /* 0x004fe200078e001d */
[----:B------:R-:W-:Y:S01]  /*91b0*/  HMMA.16816.F32 R4, R24, R10, R16 ;  /* 0x0000000a1804723c */ /* 0x000fe20000001810 */
[----:B----4-:R0:W-:Y:S04]  /*91c0*/  STL.64 [R1+0xc90], R14 ;  /* 0x000c900e01007387 */ /* 0x0101e80000100a00 */
[----:B0-----:R-:W2:Y:S04]  /*91d0*/  LDL.64 R14, [R1+0x48] ;  /* 0x00004800010e7983 */ /* 0x001ea80000100a00 */
[----:B---3--:R0:W-:Y:S04]  /*91e0*/  STL.64 [R1+0xc60], R22 ;  /* 0x000c601601007387 */ /* 0x0081e80000100a00 */
[----:B------:R-:W3:Y:S04]  /*91f0*/  LDL.LU R0, [R1+0xcb4] ;  /* 0x000cb40001007983 */ /* 0x000ee80000300800 */
[----:B------:R-:W4:Y:S04]  /*9200*/  LDL.LU R29, [R1+0xcb0] ;  /* 0x000cb000011d7983 */ /* 0x000f280000300800 */
[----:B0-----:R-:W2:Y:S04]  /*9210*/  LDL.LU R22, [R1+0xc8] ;  /* 0x0000c80001167983 */ /* 0x001ea80000300800 */
[----:B------:R-:W2:Y:S01]  /*9220*/  LDL.LU R23, [R1+0xcc] ;  /* 0x0000cc0001177983 */ /* 0x000ea20000300800 */
[----:B------:R-:W-:-:S02]  /*9230*/  IMAD.MOV.U32 R19, RZ, RZ, R10 ;  /* 0x000000ffff137224 */ /* 0x000fc400078e000a */
[----:B------:R-:W-:Y:S02]  /*9240*/  IMAD.MOV.U32 R18, RZ, RZ, R11 ;  /* 0x000000ffff127224 */ /* 0x000fe400078e000b */
[----:B------:R-:W-:Y:S02]  /*9250*/  IMAD.MOV.U32 R8, RZ, RZ, R6 ;  /* 0x000000ffff087224 */ /* 0x000fe400078e0006 */
[----:B------:R-:W-:Y:S01]  /*9260*/  IMAD.MOV.U32 R9, RZ, RZ, R5 ;  /* 0x000000ffff097224 */ /* 0x000fe200078e0005 */
[----:B--2---:R3:W-:Y:S04]  /*9270*/  STL.64 [R1+0xc88], R22 ;  /* 0x000c881601007387 */ /* 0x0047e80000100a00 */
[----:B------:R0:W-:Y:S01]  /*9280*/  STL.64 [R1+0xc80], R20 ;  /* 0x000c801401007387 */ /* 0x0001e20000100a00 */
[----:B---3--:R-:W-:-:S02]  /*9290*/  IMAD.MOV.U32 R23, RZ, RZ, R0 ;  /* 0x000000ffff177224 */ /* 0x008fc400078e0000 */
[----:B----4-:R-:W-:Y:S01]  /*92a0*/  IMAD.MOV.U32 R22, RZ, RZ, R29 ;  /* 0x000000ffff167224 */ /* 0x010fe200078e001d */
[----:B0-----:R-:W2:Y:S01]  /*92b0*/  LDL.LU R20, [R1+0x100] ;  /* 0x0001000001147983 */ /* 0x001ea20000300800 */
[----:B------:R-:W-:-:S03]  /*92c0*/  IMAD.MOV.U32 R0, RZ, RZ, R7 ;  /* 0x000000ffff007224 */ /* 0x000fc600078e0007 */
[----:B------:R-:W2:Y:S01]  /*92d0*/  LDL.LU R21, [R1+0x104] ;  /* 0x0001040001157983 */ /* 0x000ea20000300800 */
[----:B------:R-:W-:-:S03]  /*92e0*/  IMAD.MOV.U32 R29, RZ, RZ, R4 ;  /* 0x000000ffff1d7224 */ /* 0x000fc600078e0004 */
[----:B------:R-:W3:Y:S04]  /*92f0*/  LDL.LU.64 R10, [R1+0xca8] ;  /* 0x000ca800010a7983 */ /* 0x000ee80000300a00 */
[----:B------:R-:W4:Y:S04]  /*9300*/  LDL.LU.64 R6, [R1+0xca0] ;  /* 0x000ca00001067983 */ /* 0x000f280000300a00 */
[----:B------:R-:W4:Y:S04]  /*9310*/  LDL.LU.64 R4, [R1+0xc98] ;  /* 0x000c980001047983 */ /* 0x000f280000300a00 */
[----:B------:R-:W-:Y:S04]  /*9320*/  STL [R1+0xa6c], R0 ;  /* 0x000a6c0001007387 */ /* 0x000fe80000100800 */
[----:B------:R-:W-:Y:S04]  /*9330*/  STL [R1+0xa68], R8 ;  /* 0x000a680801007387 */ /* 0x000fe80000100800 */
[----:B------:R-:W-:Y:S04]  /*9340*/  STL [R1+0xa64], R9 ;  /* 0x000a640901007387 */ /* 0x000fe80000100800 */
[----:B------:R-:W-:Y:S01]  /*9350*/  STL [R1+0xa60], R29 ;  /* 0x000a601d01007387 */ /* 0x000fe20000100800 */
[----:B----4-:R-:W-:-:S15]  /*9360*/  HMMA.16816.F32 R4, R24, R14, R4 ;  /* 0x0000000e1804723c */ /* 0x010fde0000001804 */
[----:B------:R-:W-:-:S04]  /*9370*/  NOP ;  /* 0x0000000000007918 */ /* 0x000fc80000000000 */
[----:B------:R0:W-:Y:S04]  /*9380*/  STL.64 [R1+0x290], R4 ;  /* 0x0002900401007387 */ /* 0x0001e80000100a00 */
[----:B------:R1:W-:Y:S01]  /*9390*/  STL.64 [R1+0x298], R6 ;  /* 0x0002980601007387 */ /* 0x0003e20000100a00 */
[----:B0-----:R-:W-:Y:S02]  /*93a0*/  IMAD.MOV.U32 R5, RZ, RZ, R14 ;  /* 0x000000ffff057224 */ /* 0x001fe400078e000e */
[----:B------:R-:W-:Y:S02]  /*93b0*/  IMAD.MOV.U32 R4, RZ, RZ, R15 ;  /* 0x000000ffff047224 */ /* 0x000fe400078e000f */
[----:B------:R-:W2:Y:S02]  /*93c0*/  LDL.LU.64 R14, [R1+0xc90] ;  /* 0x000c9000010e7983 */ /* 0x000ea40000300a00 */
[----:B--2---:R-:W-:Y:S01]  /*93d0*/  HMMA.16816.F32 R20, R24, R14, R20 ;  /* 0x0000000e1814723c */ /* 0x004fe20000001814 */
[----:B-1----:R-:W-:-:S02]  /*93e0*/  IMAD.MOV.U32 R7, RZ, RZ, R14 ;  /* 0x000000ffff077224 */ /* 0x002fc400078e000e */
[----:B------:R-:W-:-:S15]  /*93f0*/  IMAD.MOV.U32 R6, RZ, RZ, R15 ;  /* 0x000000ffff067224 */ /* 0x000fde00078e000f */
[----:B------:R-:W-:Y:S01]  /*9400*/  NOP ;  /* 0x0000000000007918 */ /* 0x000fe20000000000 */
[----:B------:R-:W-:Y:S04]  /*9410*/  STL.64 [R1+0x2e0], R20 ;  /* 0x0002e01401007387 */ /* 0x000fe80000100a00 */
[----:B------:R0:W-:Y:S04]  /*9420*/  STL.64 [R1+0x2e8], R22 ;  /* 0x0002e81601007387 */ /* 0x0001e80000100a00 */
[----:B0-----:R-:W2:Y:S04]  /*9430*/  LDL.LU.64 R22, [R1+0xc88] ;  /* 0x000c880001167983 */ /* 0x001ea80000300a00 */
[----:B------:R-:W2:Y:S04]  /*9440*/  LDL.LU.64 R20, [R1+0xc80] ;  /* 0x000c800001147983 */ /* 0x000ea80000300a00 */
[----:B------:R-:W2:Y:S04]  /*9450*/  LDL.LU.64 R14, [R1+0xc78] ;  /* 0x000c7800010e7983 */ /* 0x000ea80000300a00 */
[----:B------:R-:W-:Y:S04]  /*9460*/  STL.64 [R1+0xc40], R6 ;  /* 0x000c400601007387 */ /* 0x000fe80000100a00 */
[----:B------:R0:W-:Y:S04]  /*9470*/  STL.64 [R1+0xc38], R4 ;  /* 0x000c380401007387 */ /* 0x0001e80000100a00 */
[----:B0-----:R-:W4:Y:S04]  /*9480*/  LDL.LU R4, [R1+0x80] ;  /* 0x0000800001047983 */ /* 0x001f280000300800 */
[----:B------:R-:W4:Y:S01]  /*9490*/  LDL.LU R5, [R1+0x84] ;  /* 0x0000840001057983 */ /* 0x000f220000300800 */
[----:B---3--:R-:W-:-:S02]  /*94a0*/  IMAD.MOV.U32 R6, RZ, RZ, R10 ;  /* 0x000000ffff067224 */ /* 0x008fc400078e000a */
[----:B------:R-:W-:Y:S01]  /*94b0*/  IMAD.MOV.U32 R7, RZ, RZ, R11 ;  /* 0x000000ffff077224 */ /* 0x000fe200078e000b */
[----:B------:R-:W3:Y:S04]  /*94c0*/  LDL.LU R10, [R1+0xc74] ;  /* 0x000c7400010a7983 */ /* 0x000ee80000300800 */
[----:B------:R-:W3:Y:S04]  /*94d0*/  LDL.LU R11, [R1+0xc70] ;  /* 0x000c7000010b7983 */ /* 0x000ee80000300800 */
[----:B------:R-:W-:Y:S01]  /*94e0*/  STL.64 [R1+0xc58], R6 ;  /* 0x000c580601007387 */ /* 0x000fe20000100a00 */
[----:B--2---:R-:W-:Y:S01]  /*94f0*/  HMMA.16816.F32 R20, R24, R14, R20 ;  /* 0x0000000e1814723c */ /* 0x004fe20000001814 */
[----:B------:R-:W-:-:S02]  /*9500*/  IMAD.MOV.U32 R17, RZ, RZ, R14 ;  /* 0x000000ffff117224 */ /* 0x000fc400078e000e */
[----:B------:R-:W-:-:S15]  /*9510*/  IMAD.MOV.U32 R16, RZ, RZ, R15 ;  /* 0x000000ffff107224 */ /* 0x000fde00078e000f */
[----:B------:R-:W-:Y:S01]  /*9520*/  NOP ;  /* 0x0000000000007918 */ /* 0x000fe20000000000 */
[----:B------:R-:W-:Y:S01]  /*9530*/  IMAD.MOV.U32 R13, RZ, RZ, R22 ;  /* 0x000000ffff0d7224 */ /* 0x000fe200078e0016 */
[----:B----4-:R0:W-:Y:S01]  /*9540*/  STL.64 [R1+0xc50], R4 ;  /* 0x000c500401007387 */ /* 0x0101e20000100a00 */
[----:B------:R-:W-:-:S03]  /*9550*/  IMAD.MOV.U32 R12, RZ, RZ, R23 ;  /* 0x000000ffff0c7224 */ /* 0x000fc600078e0017 */
[----:B0-----:R-:W2:Y:S04]  /*9560*/  LDL.LU R4, [R1+0x90] ;  /* 0x0000900001047983 */ /* 0x001ea80000300800 */
[----:B------:R-:W2:Y:S04]  /*9570*/  LDL.LU R5, [R1+0x94] ;  /* 0x0000940001057983 */ /* 0x000ea80000300800 */
[----:B------:R-:W2:Y:S04]  /*9580*/  LDL.LU R6, [R1+0x98] ;  /* 0x0000980001067983 */ /* 0x000ea80000300800 */
[----:B------:R-:W2:Y:S04]  /*9590*/  LDL.LU R7, [R1+0x9c] ;  /* 0x00009c0001077983 */ /* 0x000ea80000300800 */
[----:B------:R-:W4:Y:S04]  /*95a0*/  LDL.LU.64 R14, [R1+0xc68] ;  /* 0x000c6800010e7983 */ /* 0x000f280000300a00 */
[----:B------:R-:W2:Y:S01]  /*95b0*/  LDL.LU.64 R22, [R1+0xc60] ;  /* 0x000c600001167983 */ /* 0x000ea20000300a00 */
[----:B------:R-:W-:-:S02]  /*95c0*/  IMAD.MOV.U32 R9, RZ, RZ, R20 ;  /* 0x000000ffff097224 */ /* 0x000fc400078e0014 */
[----:B------:R-:W-:-:S05]  /*95d0*/  IMAD.MOV.U32 R29, RZ, RZ, R21 ;  /* 0x000000ffff1d7224 */ /* 0x000fca00078e0015 */
[----:B------:R-:W-:Y:S04]  /*95e0*/  STL [R1+0xa74], R29 ;  /* 0x000a741d01007387 */ /* 0x000fe80000100800 */
[----:B------:R-:W-:Y:S01]  /*95f0*/  STL [R1+0xa70], R13 ;  /* 0x000a700d01007387 */ /* 0x000fe20000100800 */
[----:B--2---:R-:W-:Y:S03]  /*9600*/  HMMA.16816.F32 R20, R24, R22, R4 ;  /* 0x000000161814723c */ /* 0x004fe60000001804 */
[----:B------:R-:W2:Y:S04]  /*9610*/  LDL.LU.64 R6, [R1+0xc58] ;  /* 0x000c580001067983 */ /* 0x000ea80000300a00 */
[----:B------:R-:W2:-:S12]  /*9620*/  LDL.LU.64 R4, [R1+0xc50] ;  /* 0x000c500001047983 */ /* 0x000e980000300a00 */
[----:B------:R-:W-:Y:S04]  /*9630*/  STL.64 [R1+0x370], R20 ;  /* 0x0003701401007387 */ /* 0x000fe80000100a00 */
[----:B------:R0:W-:Y:S04]  /*9640*/  STL.64 [R1+0x378], R22 ;  /* 0x0003781601007387 */ /* 0x0001e80000100a00 */
[----:B0-----:R-:W2:Y:S02]  /*9650*/  LDL.LU.64 R22, [R1+0xc48] ;  /* 0x000c480001167983 */ /* 0x001ea40000300a00 */
[----:B--2---:R-:W-:Y:S01]  /*9660*/  HMMA.16816.F32 R4, R24, R22, R4 ;  /* 0x000000161804723c */ /* 0x004fe20000001804 */
[----:B------:R-:W-:-:S02]  /*9670*/  IMAD.MOV.U32 R13, RZ, RZ, R22 ;  /* 0x000000ffff0d7224 */ /* 0x000fc400078e0016 */
[----:B------:R-:W-:-:S15]  /*9680*/  IMAD.MOV.U32 R0, RZ, RZ, R23 ;  /* 0x000000ffff007224 */ /* 0x000fde00078e0017 */
[----:B------:R-:W-:Y:S01]  /*9690*/  NOP ;  /* 0x0000000000007918 */ /* 0x000fe20000000000 */
[----:B------:R-:W-:Y:S04]  /*96a0*/  STL.64 [R1+0x360], R4 ;  /* 0x0003600401007387 */ /* 0x000fe80000100a00 */
[----:B------:R0:W-:Y:S04]  /*96b0*/  STL.64 [R1+0x368], R6 ;  /* 0x0003680601007387 */ /* 0x0001e80000100a00 */
[----:B0-----:R-:W2:Y:S04]  /*96c0*/  LDL.LU.64 R6, [R1+0xc40] ;  /* 0x000c400001067983 */ /* 0x001ea80000300a00 */
[----:B------:R-:W2:Y:S04]  /*96d0*/  LDL.LU.64 R4, [R1+0xc38] ;  /* 0x000c380001047983 */ /* 0x000ea80000300a00 */
[----:B------:R-:W4:Y:S04]  /*96e0*/  LDL.LU.64 R22, [R1+0xc30] ;  /* 0x000c300001167983 */ /* 0x000f280000300a00 */
[----:B------:R-:W4:Y:S02]  /*96f0*/  LDL.LU.64 R20, [R1+0xc28] ;  /* 0x000c280001147983 */ /* 0x000f240000300a00 */
[----:B----4-:R-:W-:-:S15]  /*9700*/  HMMA.16816.F32 R20, R24, R14, R20 ;  /* 0x0000000e1814723c */ /* 0x010fde0000001814 */
[----:B------:R-:W-:-:S04]  /*9710*/  NOP ;  /* 0x0000000000007918 */ /* 0x000fc80000000000 */
[----:B------:R-:W-:Y:S04]  /*9720*/  STL.64 [R1+0x350], R20 ;  /* 0x0003501401007387 */ /* 0x000fe80000100a00 */
[----:B------:R0:W-:Y:S04]  /*9730*/  STL.64 [R1+0x358], R22 ;  /* 0x0003581601007387 */ /* 0x0001e80000100a00 */
[----:B0-----:R-:W3:Y:S04]  /*9740*/  LDL.LU.64 R22, [R1+0xc20] ;  /* 0x000c200001167983 */ /* 0x001ee80000300a00 */
[----:B------:R-:W3:Y:S04]  /*9750*/  LDL.LU.64 R20, [R1+0xc18] ;  /* 0x000c180001147983 */ /* 0x000ee80000300a00 */
[----:B------:R2:W-:Y:S04]  /*9760*/  STL.64 [R1+0xbd0], R14 ;  /* 0x000bd00e01007387 */ /* 0x0005e80000100a00 */
[----:B------:R-:W-:Y:S01]  /*9770*/  STL [R1+0xbc8], R12 ;  /* 0x000bc80c01007387 */ /* 0x000fe20000100800 */
[----:B--2---:R-:W-:-:S02]  /*9780*/  IMAD.MOV.U32 R14, RZ, RZ, R7 ;  /* 0x000000ffff0e7224 */ /* 0x004fc400078e0007 */
[----:B------:R-:W-:-:S05]  /*9790*/  IMAD.MOV.U32 R15, RZ, RZ, R6 ;  /* 0x000000ffff0f7224 */ /* 0x000fca00078e0006 */
[----:B------:R0:W-:Y:S02]  /*97a0*/  STL.64 [R1+0xbe8], R14 ;  /* 0x000be80e01007387 */ /* 0x0001e40000100a00 */
[----:B0-----:R-:W-:Y:S02]  /*97b0*/  IMAD.MOV.U32 R14, RZ, RZ, R5 ;  /* 0x000000ffff0e7224 */ /* 0x001fe400078e0005 */
[----:B------:R-:W-:Y:S02]  /*97c0*/  IMAD.MOV.U32 R15, RZ, RZ, R4 ;  /* 0x000000ffff0f7224 */ /* 0x000fe400078e0004 */
[----:B------:R-:W-:Y:S04]  /*97d0*/  LDSM.16.MT88.4 R4, [R28+0x2080] ;  /* 0x002080001c04783b */ /* 0x000fe80000004200 */
[----:B------:R0:W-:Y:S01]  /*97e0*/  STL.64 [R1+0xc00], R14 ;  /* 0x000c000e01007387 */ /* 0x0001e20000100a00 */
[----:B---3--:R-:W-:-:S15]  /*97f0*/  HMMA.16816.F32 R20, R24, R10, R20 ;  /* 0x0000000a1814723c */ /* 0x008fde0000001814 */
[----:B------:R-:W-:-:S04]  /*9800*/  NOP ;  /* 0x0000000000007918 */ /* 0x000fc80000000000 */
[----:B------:R-:W-:Y:S04]  /*9810*/  STL.64 [R1+0x340], R20 ;  /* 0x0003401401007387 */ /* 0x000fe80000100a00 */
[----:B------:R-:W-:Y:S04]  /*9820*/  STL.64 [R1+0x348], R22 ;  /* 0x0003481601007387 */ /* 0x000fe80000100a00 */
[----:B------:R-:W-:Y:S04]  /*9830*/  STL.64 [R1+0xbe0], R10 ;  /* 0x000be00a01007387 */ /* 0x000fe80000100a00 */
[----:B------:R1:W-:Y:S04]  /*9840*/  STL [R1+0xbd8], R9 ;  /* 0x000bd80901007387 */ /* 0x0003e80000100800 */
[----:B------:R-:W2:Y:S01]  /*9850*/  LDL.LU R8, [R1+0x180] ;  /* 0x0001800001087983 */ /* 0x000ea20000300800 */
[----:B0-----:R-:W-:-:S02]  /*9860*/  IMAD.MOV.U32 R14, RZ, RZ, R19 ;  /* 0x000000ffff0e7224 */ /* 0x001fc400078e0013 */
[----:B------:R-:W-:Y:S01]  /*9870*/  IMAD.MOV.U32 R15, RZ, RZ, R18 ;  /* 0x000000ffff0f7224 */ /* 0x000fe200078e0012 */
[----:B------:R-:W-:Y:S04]  /*9880*/  LDSM.16.MT88.4 R20, [R28+0x2180] ;  /* 0x002180001c14783b */ /* 0x000fe80000004200 */
[----:B-1----:R-:W2:Y:S04]  /*9890*/  LDL.LU R9, [R1+0x184] ;  /* 0x0001840001097983 */ /* 0x002ea80000300800 */
[----:B------:R-:W3:Y:S04]  /*98a0*/  LDL.LU R10, [R1+0x188] ;  /* 0x00018800010a7983 */ /* 0x000ee80000300800 */
[----:B------:R-:W3:Y:S01]  /*98b0*/  LDL.LU R11, [R1+0x18c] ;  /* 0x00018c00010b7983 */ /* 0x000ee20000300800 */
[----:B------:R-:W-:-:S02]  /*98c0*/  IMAD.MOV.U32 R26, RZ, RZ, R17 ;  /* 0x000000ffff1a7224 */ /* 0x000fc400078e0011 */
[----:B------:R-:W-:Y:S02]  /*98d0*/  IMAD.MOV.U32 R27, RZ, RZ, R16 ;  /* 0x000000ffff1b7224 */ /* 0x000fe400078e0010 */
[----:B------:R-:W0:Y:S04]  /*98e0*/  LDSM.16.MT88.4 R16, [R28+0x2100] ;  /* 0x002100001c10783b */ /* 0x000e280000004200 */
[----:B---3--:R-:W-:Y:S04]  /*98f0*/  STL.64 [R1+0xbf8], R10 ;  /* 0x000bf80a01007387 */ /* 0x008fe80000100a00 */
[----:B--2---:R1:W-:Y:S04]  /*9900*/  STL.64 [R1+0xbf0], R8 ;  /* 0x000bf00801007387 */ /* 0x0043e80000100a00 */
[----:B-1----:R-:W2:Y:S04]  /*9910*/  LDL.LU R8, [R1+0x1b0] ;  /* 0x0001b00001087983 */ /* 0x002ea80000300800 */
[----:B------:R-:W2:Y:S04]  /*9920*/  LDL.LU R9, [R1+0x1b4] ;  /* 0x0001b40001097983 */ /* 0x000ea80000300800 */
[----:B------:R-:W3:Y:S04]  /*9930*/  LDL.LU R10, [R1+0x1b8] ;  /* 0x0001b800010a7983 */ /* 0x000ee80000300800 */
[----:B------:R-:W3:Y:S04]  /*9940*/  LDL.LU R11, [R1+0x1bc] ;  /* 0x0001bc00010b7983 */ /* 0x000ee80000300800 */
[----:B---3--:R-:W-:Y:S04]  /*9950*/  STL.64 [R1+0xc10], R10 ;  /* 0x000c100a01007387 */ /* 0x008fe80000100a00 */
[----:B--2---:R1:W-:Y:S04]  /*9960*/  STL.64 [R1+0xc08], R8 ;  /* 0x000c080801007387 */ /* 0x0043e80000100a00 */
[----:B-1----:R-:W2:Y:S04]  /*9970*/  LDL.LU R8, [R1+0x190] ;  /* 0x0001900001087983 */ /* 0x002ea80000300800 */
[----:B------:R-:W2:Y:S04]  /*9980*/  LDL.LU R9, [R1+0x194] ;  /* 0x0001940001097983 */ /* 0x000ea80000300800 */
[----:B------:R-:W2:Y:S04]  /*9990*/  LDL.LU R10, [R1+0x198] ;  /* 0x00019800010a7983 */ /* 0x000ea80000300800 */
[----:B------:R-:W2:Y:S04]  /*99a0*/  LDL.LU R11, [R1+0x19c] ;  /* 0x00019c00010b7983 */ /* 0x000ea80000300800 */
[----:B0-----:R-:W-:Y:S04]  /*99b0*/  STL.64 [R1+0xb98], R18 ;  /* 0x000b981201007387 */ /* 0x001fe80000100a00 */
[----:B------:R0:W-:Y:S04]  /*99c0*/  STL.64 [R1+0xb90], R16 ;  /* 0x000b901001007387 */ /* 0x0001e80000100a00 */
[----:B0-----:R-:W3:Y:S04]  /*99d0*/  LDL.LU R16, [R1+0x140] ;  /* 0x0001400001107983 */ /* 0x001ee80000300800 */
[----:B------:R-:W3:Y:S04]  /*99e0*/  LDL.LU R17, [R1+0x144] ;  /* 0x0001440001117983 */ /* 0x000ee80000300800 */
[----:B------:R-:W3:Y:S04]  /*99f0*/  LDL.LU R18, [R1+0x148] ;  /* 0x0001480001127983 */ /* 0x000ee80000300800 */
[----:B------:R-:W3:Y:S04]  /*9a00*/  LDL.LU R19, [R1+0x14c] ;  /* 0x00014c0001137983 */ /* 0x000ee80000300800 */
[----:B------:R-:W-:Y:S04]  /*9a10*/  STL.64 [R1+0xb00], R22 ;  /* 0x000b001601007387 */ /* 0x000fe80000100a00 */
[----:B------:R0:W-:Y:S04]  /*9a20*/  STL.64 [R1+0xaf8], R20 ;  /* 0x000af81401007387 */ /* 0x0001e80000100a00 */
[----:B0-----:R-:W4:Y:S04]  /*9a30*/  LDL.LU R20, [R1+0xd0] ;  /* 0x0000d00001147983 */ /* 0x001f280000300800 */
[----:B------:R-:W4:Y:S04]  /*9a40*/  LDL.LU R21, [R1+0xd4] ;  /* 0x0000d40001157983 */ /* 0x000f280000300800 */
[----:B------:R-:W2:Y:S04]  /*9a50*/  LDL.LU R22, [R1+0xd8] ;  /* 0x0000d80001167983 */ /* 0x000ea80000300800 */
[----:B------:R-:W2:Y:S04]  /*9a60*/  LDL.LU R23, [R1+0xdc] ;  /* 0x0000dc0001177983 */ /* 0x000ea80000300800 */
[----:B--2---:R0:W-:Y:S02]  /*9a70*/  STL.64 [R1+0xba8], R22 ;  /* 0x000ba81601007387 */ /* 0x0041e40000100a00 */
[----:B0-----:R-:W-:-:S02]  /*9a80*/  IMAD.MOV.U32 R22, RZ, RZ, R13 ;  /* 0x000000ffff167224 */ /* 0x001fc400078e000d */
[C---:B------:R-:W-:Y:S01]  /*9a90*/  HMMA.16816.F32 R12, R4.reuse, R14, R8 ;  /* 0x0000000e040c723c */ /* 0x040fe20000001808 */
[----:B------:R-:W-:Y:S01]  /*9aa0*/  IMAD.MOV.U32 R23, RZ, RZ, R0 ;  /* 0x000000ffff177224 */ /* 0x000fe200078e0000 */
[----:B----4-:R-:W-:Y:S04]  /*9ab0*/  STL.64 [R1+0xba0], R20 ;  /* 0x000ba01401007387 */ /* 0x010fe80000100a00 */
[----:B------:R0:W-:Y:S04]  /*9ac0*/  STL.64 [R1+0xbc0], R22 ;  /* 0x000bc01601007387 */ /* 0x0001e80000100a00 */
[----:B0-----:R-:W2:Y:S04]  /*9ad0*/  LDL.LU.64 R22, [R1+0x18] ;  /* 0x0000180001167983 */ /* 0x001ea80000300a00 */
[----:B------:R-:W4:Y:S04]  /*9ae0*/  LDL.LU.64 R10, [R1+0xc10] ;  /* 0x000c1000010a7983 */ /* 0x000f280000300a00 */
[----:B------:R-:W4:Y:S04]  /*9af0*/  LDL.LU.64 R8, [R1+0xc08] ;  /* 0x000c080001087983 */ /* 0x000f280000300a00 */
[----:B------:R-:W-:Y:S04]  /*9b00*/  STL.64 [R1+0x100], R12 ;  /* 0x0001000c01007387 */ /* 0x000fe80000100a00 */
[----:B------:R0:W-:Y:S04]  /*9b10*/  STL.64 [R1+0x108], R14 ;  /* 0x0001080e01007387 */ /* 0x0001e80000100a00 */
[----:B0-----:R-:W4:Y:S02]  /*9b20*/  LDL.LU.64 R14, [R1+0xc00] ;  /* 0x000c0000010e7983 */ /* 0x001f240000300a00 */
[----:B----4-:R-:W-:Y:S02]  /*9b30*/  HMMA.16816.F32 R12, R4, R14, R8 ;  /* 0x0000000e040c723c */ /* 0x010fe40000001808 */
[----:B------:R-:W4:Y:S04]  /*9b40*/  LDL.LU.64 R10, [R1+0xbf8] ;  /* 0x000bf800010a7983 */ /* 0x000f280000300a00 */
[----:B------:R-:W4:-:S13]  /*9b50*/  LDL.LU.64 R8, [R1+0xbf0] ;  /* 0x000bf00001087983 */ /* 0x000f1a0000300a00 */
[----:B------:R-:W-:Y:S04]  /*9b60*/  STL.64 [R1+0x110], R12 ;  /* 0x0001100c01007387 */ /* 0x000fe80000100a00 */
[----:B------:R0:W-:Y:S04]  /*9b70*/  STL.64 [R1+0x118], R14 ;  /* 0x0001180e01007387 */ /* 0x0001e80000100a00 */
[----:B0-----:R-:W4:Y:S01]  /*9b80*/  LDL.LU.64 R14, [R1+0xbe8] ;  /* 0x000be800010e7983 */ /* 0x001f220000300a00 */
[C---:B---3--:R-:W-:Y:S08]  /*9b90*/  HMMA.16816.F32 R16, R4.reuse, R26, R16 ;  /* 0x0000001a0410723c */ /* 0x048ff00000001810 */
[----:B----4-:R-:W-:Y:S01]  /*9ba0*/  HMMA.16816.F32 R12, R4, R14, R8 ;  /* 0x0000000e040c723c */ /* 0x010fe20000001808 */
[----:B------:R-:W3:Y:S04]  /*9bb0*/  LDL.LU.64 R10, [R1+0xbe0] ;  /* 0x000be000010a7983 */ /* 0x000ee80000300a00 */
[----:B------:R-:W4:-:S14]  /*9bc0*/  LDL.LU R9, [R1+0xbd8] ;  /* 0x000bd80001097983 */ /* 0x000f1c0000300800 */
[----:B------:R-:W-:Y:S04]  /*9bd0*/  STL.64 [R1+0x120], R12 ;  /* 0x0001200c01007387 */ /* 0x000fe80000100a00 */
[----:B------:R0:W-:Y:S04]  /*9be0*/  STL.64 [R1+0x128], R14 ;  /* 0x0001280e01007387 */ /* 0x0001e80000100a00 */
[----:B0-----:R-:W2:Y:S04]  /*9bf0*/  LDL.LU.64 R14, [R1+0xbd0] ;  /* 0x000bd000010e7983 */ /* 0x001ea80000300a00 */
[----:B------:R-:W3:Y:S01]  /*9c00*/  LDL.LU R12, [R1+0xbc8] ;  /* 0x000bc800010c7983 */ /* 0x000ee20000300800 */
[----:B------:R-:W-:-:S02]  /*9c10*/  IMAD.MOV.U32 R13, RZ, RZ, R17 ;  /* 0x000000ffff0d7224 */ /* 0x000fc400078e0011 */
[----:B------:R-:W-:Y:S02]  /*9c20*/  IMAD.MOV.U32 R29, RZ, RZ, R16 ;  /* 0x000000ffff1d7224 */ /* 0x000fe400078e0010 */
[----:B------:R-:W-:Y:S02]  /*9c30*/  IMAD.MOV.U32 R0, RZ, RZ, R18 ;  /* 0x000000ffff007224 */ /* 0x000fe400078e0012 */
[----:B------:R-:W-:Y:S01]  /*9c40*/  IMAD.MOV.U32 R8, RZ, RZ, R19 ;  /* 0x000000ffff087224 */ /* 0x000fe200078e0013 */
[----:B--2---:R-:W-:Y:S04]  /*9c50*/  STL.64 [R1+0xbb8], R14 ;  /* 0x000bb80e01007387 */ /* 0x004fe80000100a00 */
[----:B---3--:R0:W-:Y:S04]  /*9c60*/  STL.64 [R1+0xbb0], R12 ;  /* 0x000bb00c01007387 */ /* 0x0081e80000100a00 */
[----:B0-----:R-:W2:Y:S04]  /*9c70*/  LDL.LU R12, [R1+0xe0] ;  /* 0x0000e000010c7983 */ /* 0x001ea80000300800 */
[----:B------:R-:W2:Y:S04]  /*9c80*/  LDL.LU R13, [R1+0xe4] ;  /* 0x0000e400010d7983 */ /* 0x000ea80000300800 */
[----:B------:R-:W2:Y:S04]  /*9c90*/  LDL.LU R14, [R1+0xe8] ;  /* 0x0000e800010e7983 */ /* 0x000ea80000300800 */
[----:B------:R-:W2:Y:S04]  /*9ca0*/  LDL.LU R15, [R1+0xec] ;  /* 0x0000ec00010f7983 */ /* 0x000ea80000300800 */
[----:B------:R-:W3:Y:S04]  /*9cb0*/  LDL.LU R16, [R1+0xa0] ;  /* 0x0000a00001107983 */ /* 0x000ee80000300800 */
[----:B------:R-:W3:Y:S04]  /*9cc0*/  LDL.LU R17, [R1+0xa4] ;  /* 0x0000a40001117983 */ /* 0x000ee80000300800 */
[----:B------:R-:W3:Y:S04]  /*9cd0*/  LDL.LU R18, [R1+0xa8] ;  /* 0x0000a80001127983 */ /* 0x000ee80000300800 */
[----:B------:R-:W3:Y:S04]  /*9ce0*/  LDL.LU R19, [R1+0xac] ;  /* 0x0000ac0001137983 */ /* 0x000ee80000300800 */
[----:B------:R0:W-:Y:S04]  /*9cf0*/  STL.64 [R1+0xb48], R26 ;  /* 0x000b481a01007387 */ /* 0x0001e80000100a00 */
[----:B------:R-:W2:Y:S04]  /*9d00*/  LDL.LU R24, [R1+0xf0] ;  /* 0x0000f00001187983 */ /* 0x000ea80000300800 */
[----:B------:R-:W2:Y:S04]  /*9d10*/  LDL.LU R25, [R1+0xf4] ;  /* 0x0000f40001197983 */ /* 0x000ea80000300800 */
[----:B0-----:R-:W2:Y:S04]  /*9d20*/  LDL.LU R26, [R1+0xf8] ;  /* 0x0000f800011a7983 */ /* 0x001ea80000300800 */
[----:B------:R-:W2:Y:S02]  /*9d30*/  LDL.LU R27, [R1+0xfc] ;  /* 0x0000fc00011b7983 */ /* 0x000ea40000300800 */
[----:B--2---:R-:W-:-:S15]  /*9d40*/  HMMA.16816.F32 R24, R4, R22, R24 ;  /* 0x000000160418723c */ /* 0x004fde0000001818 */
[----:B------:R-:W-:-:S04]  /*9d50*/  NOP ;  /* 0x0000000000007918 */ /* 0x000fc80000000000 */
[----:B------:R0:W-:Y:S04]  /*9d60*/  STL.64 [R1+0x330], R24 ;  /* 0x0003301801007387 */ /* 0x0001e80000100a00 */
[----:B------:R-:W-:Y:S01]  /*9d70*/  STL.64 [R1+0x338], R26 ;  /* 0x0003381a01007387 */ /* 0x000fe20000100a00 */
[----:B0-----:R-:W-:Y:S02]  /*9d80*/  IMAD.MOV.U32 R25, RZ, RZ, R22 ;  /* 0x000000ffff197224 */ /* 0x001fe400078e0016 */
[----:B------:R-:W-:Y:S02]  /*9d90*/  IMAD.MOV.U32 R24, RZ, RZ, R23 ;  /* 0x000000ffff187224 */ /* 0x000fe400078e0017 */
[----:B------:R-:W2:Y:S02]  /*9da0*/  LDL.LU.64 R22, [R1+0xbc0] ;  /* 0x000bc00001167983 */ /* 0x000ea40000300a00 */
[----:B--2---:R-:W-:Y:S02]  /*9db0*/  HMMA.16816.F32 R20, R4, R22, R12 ;  /* 0x000000160414723c */ /* 0x004fe4000000180c */
[----:B------:R-:W2:Y:S04]  /*9dc0*/  LDL.LU.64 R14, [R1+0xbb8] ;  /* 0x000bb800010e7983 */ /* 0x000ea80000300a00 */
[----:B------:R-:W2:-:S13]  /*9dd0*/  LDL.LU.64 R12, [R1+0xbb0] ;  /* 0x000bb000010c7983 */ /* 0x000e9a0000300a00 */
[----:B------:R-:W-:Y:S04]  /*9de0*/  STL.64 [R1+0x320], R20 ;  /* 0x0003201401007387 */ /* 0x000fe80000100a00 */
[----:B------:R0:W-:Y:S04]  /*9df0*/  STL.64 [R1+0x328], R22 ;  /* 0x0003281601007387 */ /* 0x0001e80000100a00 */
[----:B0-----:R-:W2:Y:S04]  /*9e00*/  LDL.LU.64 R22, [R1+0xba8] ;  /* 0x000ba80001167983 */ /* 0x001ea80000300a00 */
[----:B------:R-:W2:Y:S04]  /*9e10*/  LDL.LU.64 R20, [R1+0xba0] ;  /* 0x000ba00001147983 */ /* 0x000ea80000300a00 */
[----:B------:R-:W3:Y:S01]  /*9e20*/  LDL.LU.64 R26, [R1+0x38] ;  /* 0x00003800011a7983 */ /* 0x000ee20000300a00 */
[----:B--2---:R-:W-:Y:S03]  /*9e30*/  HMMA.16816.F32 R20, R4, R14, R20 ;  /* 0x0000000e0414723c */ /* 0x004fe60000001814 */
[----:B---3--:R-:W-:-:S15]  /*9e40*/  STL.64 [R1+0xb60], R26 ;  /* 0x000b601a01007387 */ /* 0x008fde0000100a00 */
[----:B------:R-:W-:Y:S01]  /*9e50*/  NOP ;  /* 0x0000000000007918 */ /* 0x000fe20000000000 */
[----:B------:R0:W-:Y:S04]  /*9e60*/  STL.64 [R1+0x310], R20 ;  /* 0x0003101401007387 */ /* 0x0001e80000100a00 */
[----:B------:R1:W-:Y:S04]  /*9e70*/  STL.64 [R1+0x318], R22 ;  /* 0x0003181601007387 */ /* 0x0003e80000100a00 */
[----:B0-----:R-:W2:Y:S04]  /*9e80*/  LDL.LU R20, [R1+0x170] ;  /* 0x0001700001147983 */ /* 0x001ea80000300800 */
[----:B------:R-:W2:Y:S04]  /*9e90*/  LDL.LU R21, [R1+0x174] ;  /* 0x0001740001157983 */ /* 0x000ea80000300800 */
[----:B-1----:R-:W3:Y:S04]  /*9ea0*/  LDL.LU R22, [R1+0x178] ;  /* 0x0001780001167983 */ /* 0x002ee80000300800 */
[----:B------:R-:W3:Y:S04]  /*9eb0*/  LDL.LU R23, [R1+0x17c] ;  /* 0x00017c0001177983 */ /* 0x000ee80000300800 */
[----:B------:R-:W2:Y:S04]  /*9ec0*/  LDL.LU.64 R26, [R1+0x48] ;  /* 0x00004800011a7983 */ /* 0x000ea80000300a00 */
[----:B--2---:R0:W-:Y:S04]  /*9ed0*/  STL.64 [R1+0xb68], R26 ;  /* 0x000b681a01007387 */ /* 0x0041e80000100a00 */
[----:B0-----:R-:W2:Y:S04]  /*9ee0*/  LDL.LU.64 R26, [R1+0x58] ;  /* 0x00005800011a7983 */ /* 0x001ea80000300a00 */
[----:B---3--:R-:W-:Y:S04]  /*9ef0*/  STL.64 [R1+0xb58], R22 ;  /* 0x000b581601007387 */ /* 0x008fe80000100a00 */
[----:B------:R0:W-:Y:S04]  /*9f00*/  STL.64 [R1+0xb50], R20 ;  /* 0x000b501401007387 */ /* 0x0001e80000100a00 */
[----:B0-----:R-:W3:Y:S04]  /*9f10*/  LDL.LU R20, [R1+0x1d0] ;  /* 0x0001d00001147983 */ /* 0x001ee80000300800 */
[----:B------:R-:W3:Y:S04]  /*9f20*/  LDL.LU R21, [R1+0x1d4] ;  /* 0x0001d40001157983 */ /* 0x000ee80000300800 */
[----:B------:R-:W2:Y:S04]  /*9f30*/  LDL.LU R22, [R1+0x1d8] ;  /* 0x0001d80001167983 */ /* 0x000ea80000300800 */
[----:B------:R-:W2:Y:S01]  /*9f40*/  LDL.LU R23, [R1+0x1dc] ;  /* 0x0001dc0001177983 */ /* 0x000ea20000300800 */
[----:B------:R-:W-:Y:S03]  /*9f50*/  HMMA.16816.F32 R4, R4, R10, R16 ;  /* 0x0000000a0404723c */ /* 0x000fe60000001810 */
[----:B--2---:R-:W-:Y:S04]  /*9f60*/  STL.64 [R1+0xb78], R22 ;  /* 0x000b781601007387 */ /* 0x004fe80000100a00 */
[----:B---3--:R0:W-:Y:S04]  /*9f70*/  STL.64 [R1+0xb70], R20 ;  /* 0x000b701401007387 */ /* 0x0081e80000100a00 */
[----:B0-----:R-:W2:Y:S04]  /*9f80*/  LDL.LU R20, [R1+0x200] ;  /* 0x0002000001147983 */ /* 0x001ea80000300800 */
[----:B------:R-:W2:Y:S04]  /*9f90*/  LDL.LU R21, [R1+0x204] ;  /* 0x0002040001157983 */ /* 0x000ea80000300800 */
[----:B------:R-:W2:Y:S04]  /*9fa0*/  LDL.LU R22, [R1+0x208] ;  /* 0x0002080001167983 */ /* 0x000ea80000300800 */
[----:B------:R-:W2:Y:S04]  /*9fb0*/  LDL.LU R23, [R1+0x20c] ;  /* 0x00020c0001177983 */ /* 0x000ea80000300800 */
[----:B------:R-:W-:Y:S04]  /*9fc0*/  STL.64 [R1+0xb20], R14 ;  /* 0x000b200e01007387 */ /* 0x000fe80000100a00 */
[----:B------:R0:W-:Y:S04]  /*9fd0*/  STL.64 [R1+0xb18], R12 ;  /* 0x000b180c01007387 */ /* 0x0001e80000100a00 */
[----:B0-----:R-:W3:Y:S04]  /*9fe0*/  LDL.LU R12, [R1+0x1c0] ;  /* 0x0001c000010c7983 */ /* 0x001ee80000300800 */
[----:B------:R-:W3:Y:S04]  /*9ff0*/  LDL.LU R13, [R1+0x1c4] ;  /* 0x0001c400010d7983 */ /* 0x000ee80000300800 */
[----:B------:R-:W3:Y:S04]  /*a000*/  LDL.LU R14, [R1+0x1c8] ;  /* 0x0001c800010e7983 */ /* 0x000ee80000300800 */
[----:B------:R-:W3:Y:S04]  /*a010*/  LDL.LU R15, [R1+0x1cc] ;  /* 0x0001cc00010f7983 */ /* 0x000ee80000300800 */
[----:B------:R-:W2:Y:S04]  /*a020*/  LDL.LU.64 R18, [R1+0xb98] ;  /* 0x000b980001127983 */ /* 0x000ea80000300a00 */
[----:B------:R-:W2:Y:S04]  /*a030*/  LDL.LU.64 R16, [R1+0xb90] ;  /* 0x000b900001107983 */ /* 0x000ea80000300a00 */
[----:B------:R-:W-:Y:S04]  /*a040*/  STL.64 [R1+0xb10], R10 ;  /* 0x000b100a01007387 */ /* 0x000fe80000100a00 */
[----:B----4-:R0:W-:Y:S04]  /*a050*/  STL.64 [R1+0xb08], R8 ;  /* 0x000b080801007387 */ /* 0x0101e80000100a00 */
[----:B------:R1:W-:Y:S04]  /*a060*/  STL.64 [R1+0x300], R4 ;  /* 0x0003000401007387 */ /* 0x0003e80000100a00 */
[----:B------:R4:W-:Y:S04]  /*a070*/  STL.64 [R1+0x308], R6 ;  /* 0x0003080601007387 */ /* 0x0009e80000100a00 */
[----:B0-----:R-:W2:Y:S04]  /*a080*/  LDL.LU R8, [R1+0x1e0] ;  /* 0x0001e00001087983 */ /* 0x001ea80000300800 */
[----:B------:R-:W2:Y:S01]  /*a090*/  LDL.LU R9, [R1+0x1e4] ;  /* 0x0001e40001097983 */ /* 0x000ea20000300800 */
[----:B-1----:R-:W-:-:S03]  /*a0a0*/  IMAD.MOV.U32 R5, RZ, RZ, R3 ;  /* 0x000000ffff057224 */ /* 0x002fc600078e0003 */
[----:B------:R-:W2:Y:S01]  /*a0b0*/  LDL.LU R10, [R1+0x1e8] ;  /* 0x0001e800010a7983 */ /* 0x000ea20000300800 */
[----:B----4-:R-:W-:-:S03]  /*a0c0*/  IMAD.MOV.U32 R6, RZ, RZ, R2 ;  /* 0x000000ffff067224 */ /* 0x010fc600078e0002 */
[----:B------:R-:W4:Y:S04]  /*a0d0*/  LDL.LU R11, [R1+0x1ec] ;  /* 0x0001ec00010b7983 */ /* 0x000f280000300800 */
[----:B------:R-:W2:Y:S04]  /*a0e0*/  LDL.LU R4, [R1+0x1a0] ;  /* 0x0001a00001047983 */ /* 0x000ea80000300800 */
[----:B------:R-:W2:Y:S04]  /*a0f0*/  LDL.LU R3, [R1+0xb8c] ;  /* 0x000b8c0001037983 */ /* 0x000ea80000300800 */
[----:B------:R-:W2:Y:S04]  /*a100*/  LDL.LU R2, [R1+0xb88] ;  /* 0x000b880001027983 */ /* 0x000ea80000300800 */
[----:B------:R-:W2:Y:S04]  /*a110*/  LDL.LU R7, [R1+0x1ac] ;  /* 0x0001ac0001077983 */ /* 0x000ea80000300800 */
[----:B--2---:R-:W-:Y:S04]  /*a120*/  STL.64 [R1+0xa80], R6 ;  /* 0x000a800601007387 */ /* 0x004fe80000100a00 */
[----:B------:R0:W-:Y:S04]  /*a130*/  STL.64 [R1+0xa78], R4 ;  /* 0x000a780401007387 */ /* 0x0001e80000100a00 */
[----:B0-----:R-:W2:Y:S04]  /*a140*/  LDL.LU R4, [R1+0x210] ;  /* 0x0002100001047983 */ /* 0x001ea80000300800 */
[----:B------:R-:W2:Y:S01]  /*a150*/  LDL.LU R5, [R1+0x214] ;  /* 0x0002140001057983 */ /* 0x000ea20000300800 */
[----:B------:R-:W-:Y:S01]  /*a160*/  HMMA.16816.F32 R20, R16, R26, R20 ;  /* 0x0000001a1014723c */ /* 0x000fe20000001814 */
[----:B------:R-:W-:-:S02]  /*a170*/  IMAD.MOV.U32 R6, RZ, RZ, R3 ;  /* 0x000000ffff067224 */ /* 0x000fc400078e0003 */
[----:B------:R-:W-:Y:S01]  /*a180*/  IMAD.MOV.U32 R7, RZ, RZ, R2 ;  /* 0x000000ffff077224 */ /* 0x000fe200078e0002 */
[----:B------:R-:W3:Y:S04]  /*a190*/  LDL.LU R3, [R1+0xb84] ;  /* 0x000b840001037983 */ /* 0x000ee80000300800 */
[----:B------:R-:W3:Y:S04]  /*a1a0*/  LDL.LU R2, [R1+0xb80] ;  /* 0x000b800001027983 */ /* 0x000ee80000300800 */
[----:B------:R-:W-:Y:S04]  /*a1b0*/  STL.64 [R1+0xa90], R6 ;  /* 0x000a900601007387 */ /* 0x000fe80000100a00 */
[----:B--2---:R0:W-:Y:S04]  /*a1c0*/  STL.64 [R1+0xa88], R4 ;  /* 0x000a880401007387 */ /* 0x0041e80000100a00 */
[----:B------:R-:W-:Y:S04]  /*a1d0*/  STL.64 [R1+0xc0], R20 ;  /* 0x0000c01401007387 */ /* 0x000fe80000100a00 */
[----:B------:R1:W-:Y:S01]  /*a1e0*/  STL.64 [R1+0xc8], R22 ;  /* 0x0000c81601007387 */ /* 0x0003e20000100a00 */
[----:B0-----:R-:W-:-:S02]  /*a1f0*/  IMAD.MOV.U32 R5, RZ, RZ, R26 ;  /* 0x000000ffff057224 */ /* 0x001fc400078e001a */
[----:B------:R-:W-:Y:S01]  /*a200*/  IMAD.MOV.U32 R4, RZ, RZ, R27 ;  /* 0x000000ffff047224 */ /* 0x000fe200078e001b */
[----:B-1----:R-:W2:Y:S04]  /*a210*/  LDL.LU.64 R22, [R1+0xb78] ;  /* 0x000b780001167983 */ /* 0x002ea80000300a00 */
[----:B------:R-:W2:Y:S04]  /*a220*/  LDL.LU.64 R20, [R1+0xb70] ;  /* 0x000b700001147983 */ /* 0x000ea80000300a00 */
[----:B------:R-:W4:Y:S02]  /*a230*/  LDL.LU.64 R26, [R1+0xb68] ;  /* 0x000b6800011a7983 */ /* 0x000f240000300a00 */
        /* <DEDUP_REMOVED lines=15> */
[----:B------:R-:W3:Y:S01]  /*a330*/  LDL.LU.64 R26, [R1+0xb48] ;  /* 0x000b4800011a7983 */ /* 0x000ee20000300a00 */
[----:B------:R-:W-:-:S02]  /*a340*/  IMAD.MOV.U32 R6, RZ, RZ, R25 ;  /* 0x000000ffff067224 */ /* 0x000fc400078e0019 */
[----:B------:R-:W-:Y:S01]  /*a350*/  IMAD.MOV.U32 R7, RZ, RZ, R24 ;  /* 0x000000ffff077224 */ /* 0x000fe200078e0018 */
[----:B---3--:R-:W-:Y:S01]  /*a360*/  HMMA.16816.F32 R12, R16, R26, R12 ;  /* 0x0000001a100c723c */ /* 0x008fe2000000180c */
[----:B------:R0:W-:Y:S02]  /*a370*/  STL.64 [R1+0xab0], R26 ;  /* 0x000ab01a01007387 */ /* 0x0001e40000100a00 */
[----:B0-----:R-:W-:Y:S02]  /*a380*/  IMAD.MOV.U32 R26, RZ, RZ, R11 ;  /* 0x000000ffff1a7224 */ /* 0x001fe400078e000b */
[----:B------:R-:W-:-:S14]  /*a390*/  IMAD.MOV.U32 R27, RZ, RZ, R10 ;  /* 0x000000ffff1b7224 */ /* 0x000fdc00078e000a */
[----:B------:R-:W-:Y:S04]  /*a3a0*/  STL.64 [R1+0x90], R12 ;  /* 0x0000900c01007387 */ /* 0x000fe80000100a00 */
[----:B------:R-:W-:Y:S04]  /*a3b0*/  STL.64 [R1+0x98], R14 ;  /* 0x0000980e01007387 */ /* 0x000fe80000100a00 */
[----:B------:R0:W-:Y:S02]  /*a3c0*/  STL.64 [R1+0xac8], R26 ;  /* 0x000ac81a01007387 */ /* 0x0001e40000100a00 */
[----:B0-----:R-:W-:-:S02]  /*a3d0*/  IMAD.MOV.U32 R26, RZ, RZ, R9 ;  /* 0x000000ffff1a7224 */ /* 0x001fc400078e0009 */
[----:B------:R-:W-:Y:S02]  /*a3e0*/  IMAD.MOV.U32 R27, RZ, RZ, R8 ;  /* 0x000000ffff1b7224 */ /* 0x000fe400078e0008 */
[----:B--2---:R-:W-:Y:S03]  /*a3f0*/  HMMA.16816.F32 R8, R16, R6, R20 ;  /* 0x000000061008723c */ /* 0x004fe60000001814 */
[----:B------:R0:W-:Y:S02]  /*a400*/  STL.64 [R1+0xae0], R26 ;  /* 0x000ae01a01007387 */ /* 0x0001e40000100a00 */
[----:B0-----:R-:W-:Y:S02]  /*a410*/  IMAD.MOV.U32 R26, RZ, RZ, R5 ;  /* 0x000000ffff1a7224 */ /* 0x001fe400078e0005 */
[----:B------:R-:W-:-:S12]  /*a420*/  IMAD.MOV.U32 R27, RZ, RZ, R4 ;  /* 0x000000ffff1b7224 */ /* 0x000fd800078e0004 */
[----:B------:R-:W-:Y:S04]  /*a430*/  STL.64 [R1+0x2d0], R8 ;  /* 0x0002d00801007387 */ /* 0x000fe80000100a00 */
[----:B------:R-:W-:Y:S04]  /*a440*/  STL.64 [R1+0x2d8], R10 ;  /* 0x0002d80a01007387 */ /* 0x000fe80000100a00 */
[----:B------:R0:W-:Y:S04]  /*a450*/  STL.64 [R1+0xb28], R26 ;  /* 0x000b281a01007387 */ /* 0x0001e80000100a00 */
[----:B------:R-:W2:Y:S04]  /*a460*/  LDL.LU R24, [R1+0x160] ;  /* 0x0001600001187983 */ /* 0x000ea80000300800 */
[----:B------:R-:W2:Y:S04]  /*a470*/  LDL.LU R25, [R1+0x164] ;  /* 0x0001640001197983 */ /* 0x000ea80000300800 */
[----:B0-----:R-:W2:Y:S04]  /*a480*/  LDL.LU R26, [R1+0x168] ;  /* 0x00016800011a7983 */ /* 0x001ea80000300800 */
[----:B------:R-:W2:Y:S04]  /*a490*/  LDL.LU R27, [R1+0x16c] ;  /* 0x00016c00011b7983 */ /* 0x000ea80000300800 */
[----:B------:R-:W2:Y:S04]  /*a4a0*/  LDL.LU.64 R14, [R1+0x8] ;  /* 0x00000800010e7983 */ /* 0x000ea80000300a00 */
[----:B------:R-:W3:Y:S01]  /*a4b0*/  LDL.LU R8, [R1+0x150] ;  /* 0x0001500001087983 */ /* 0x000ee20000300800 */
[----:B------:R-:W-:-:S03]  /*a4c0*/  IMAD.MOV.U32 R21, RZ, RZ, R2 ;  /* 0x000000ffff157224 */ /* 0x000fc600078e0002 */
[----:B------:R-:W3:Y:S04]  /*a4d0*/  LDL.LU R9, [R1+0x154] ;  /* 0x0001540001097983 */ /* 0x000ee80000300800 */
[----:B------:R-:W3:Y:S01]  /*a4e0*/  LDL.LU R10, [R1+0x158] ;  /* 0x00015800010a7983 */ /* 0x000ee20000300800 */
[----:B------:R-:W-:-:S03]  /*a4f0*/  IMAD.MOV.U32 R23, RZ, RZ, R3 ;  /* 0x000000ffff177224 */ /* 0x000fc600078e0003 */
[----:B------:R-:W3:Y:S04]  /*a500*/  LDL.LU R11, [R1+0x15c] ;  /* 0x00015c00010b7983 */ /* 0x000ee80000300800 */
[----:B------:R-:W4:Y:S04]  /*a510*/  LDL.LU R20, [R1+0x130] ;  /* 0x0001300001147983 */ /* 0x000f280000300800 */
[----:B------:R-:W2:Y:S04]  /*a520*/  LDL.LU R2, [R1+0xb44] ;  /* 0x000b440001027983 */ /* 0x000ea80000300800 */
[----:B------:R-:W4:Y:S04]  /*a530*/  LDL.LU R22, [R1+0x138] ;  /* 0x0001380001167983 */ /* 0x000f280000300800 */
[----:B------:R-:W3:Y:S04]  /*a540*/  LDL.LU R3, [R1+0xb40] ;  /* 0x000b400001037983 */ /* 0x000ee80000300800 */
[----:B------:R0:W-:Y:S04]  /*a550*/  STL.64 [R1+0xaa8], R6 ;  /* 0x000aa80601007387 */ /* 0x0001e80000100a00 */
[----:B------:R-:W3:Y:S04]  /*a560*/  LDL.LU R4, [R1+0x230] ;  /* 0x0002300001047983 */ /* 0x000ee80000300800 */
[----:B------:R-:W3:Y:S04]  /*a570*/  LDL.LU R5, [R1+0x234] ;  /* 0x0002340001057983 */ /* 0x000ee80000300800 */
[----:B0-----:R-:W3:Y:S01]  /*a580*/  LDL.LU R6, [R1+0x238] ;  /* 0x0002380001067983 */ /* 0x001ee20000300800 */
[----:B--2---:R-:W-:-:S03]  /*a590*/  IMAD.MOV.U32 R7, RZ, RZ, R2 ;  /* 0x000000ffff077224 */ /* 0x004fc600078e0002 */
[----:B------:R-:W2:Y:S04]  /*a5a0*/  LDL.LU R2, [R1+0xb3c] ;  /* 0x000b3c0001027983 */ /* 0x000ea80000300800 */
[----:B---3--:R-:W-:Y:S04]  /*a5b0*/  STL.64 [R1+0xac0], R6 ;  /* 0x000ac00601007387 */ /* 0x008fe80000100a00 */
[----:B------:R0:W-:Y:S02]  /*a5c0*/  STL.64 [R1+0xab8], R4 ;  /* 0x000ab80401007387 */ /* 0x0001e40000100a00 */
[----:B0-----:R-:W-:-:S02]  /*a5d0*/  IMAD.MOV.U32 R4, RZ, RZ, R3 ;  /* 0x000000ffff047224 */ /* 0x001fc400078e0003 */
[----:B------:R-:W3:Y:S04]  /*a5e0*/  LDL.LU R3, [R1+0xb38] ;  /* 0x000b380001037983 */ /* 0x000ee80000300800 */
[----:B------:R-:W2:Y:S04]  /*a5f0*/  LDL.LU R5, [R1+0x244] ;  /* 0x0002440001057983 */ /* 0x000ea80000300800 */
[----:B------:R-:W2:Y:S04]  /*a600*/  LDL.LU R6, [R1+0x248] ;  /* 0x0002480001067983 */ /* 0x000ea80000300800 */
[----:B------:R-:W2:Y:S01]  /*a610*/  LDL.LU R7, [R1+0x24c] ;  /* 0x00024c0001077983 */ /* 0x000ea20000300800 */
[----:B------:R-:W-:Y:S03]  /*a620*/  HMMA.16816.F32 R24, R16, R14, R24 ;  /* 0x0000000e1018723c */ /* 0x000fe60000001818 */
[----:B--2---:R-:W-:Y:S04]  /*a630*/  STL.64 [R1+0xad8], R6 ;  /* 0x000ad80601007387 */ /* 0x004fe80000100a00 */
[----:B------:R0:W-:Y:S02]  /*a640*/  STL.64 [R1+0xad0], R4 ;  /* 0x000ad00401007387 */ /* 0x0001e40000100a00 */
[----:B0-----:R-:W-:-:S02]  /*a650*/  IMAD.MOV.U32 R4, RZ, RZ, R2 ;  /* 0x000000ffff047224 */ /* 0x001fc400078e0002 */
[----:B------:R-:W2:Y:S01]  /*a660*/  LDL.LU R2, [R1+0xb34] ;  /* 0x000b340001027983 */ /* 0x000ea20000300800 */
[----:B---3--:R-:W-:-:S03]  /*a670*/  IMAD.MOV.U32 R5, RZ, RZ, R3 ;  /* 0x000000ffff057224 */ /* 0x008fc600078e0003 */
[----:B------:R-:W3:Y:S04]  /*a680*/  LDL.LU R3, [R1+0xb30] ;  /* 0x000b300001037983 */ /* 0x000ee80000300800 */
[----:B------:R-:W2:Y:S04]  /*a690*/  LDL.LU R6, [R1+0x258] ;  /* 0x0002580001067983 */ /* 0x000ea80000300800 */
[----:B------:R-:W2:Y:S04]  /*a6a0*/  LDL.LU R7, [R1+0x25c] ;  /* 0x00025c0001077983 */ /* 0x000ea80000300800 */
[----:B--2---:R3:W-:Y:S04]  /*a6b0*/  STL.64 [R1+0xaf0], R6 ;  /* 0x000af00601007387 */ /* 0x0047e80000100a00 */
[----:B------:R0:W-:Y:S01]  /*a6c0*/  STL.64 [R1+0xae8], R4 ;  /* 0x000ae80401007387 */ /* 0x0001e20000100a00 */
[----:B---3--:R-:W-:-:S03]  /*a6d0*/  IMAD.MOV.U32 R6, RZ, RZ, R3 ;  /* 0x000000ffff067224 */ /* 0x008fc600078e0003 */
[----:B0-----:R-:W2:Y:S01]  /*a6e0*/  LDL.LU R4, [R1+0x260] ;  /* 0x0002600001047983 */ /* 0x001ea20000300800 */
[----:B------:R-:W-:-:S03]  /*a6f0*/  IMAD.MOV.U32 R7, RZ, RZ, R2 ;  /* 0x000000ffff077224 */ /* 0x000fc600078e0002 */
[----:B------:R-:W2:Y:S01]  /*a700*/  LDL.LU R5, [R1+0x264] ;  /* 0x0002640001057983 */ /* 0x000ea20000300800 */
[----:B------:R-:W-:-:S03]  /*a710*/  IMAD.MOV.U32 R3, RZ, RZ, R14 ;  /* 0x000000ffff037224 */ /* 0x000fc600078e000e */
[----:B------:R-:W-:Y:S01]  /*a720*/  STL.64 [R1+0x2c0], R24 ;  /* 0x0002c01801007387 */ /* 0x000fe20000100a00 */
[----:B------:R-:W-:-:S03]  /*a730*/  IMAD.MOV.U32 R2, RZ, RZ, R15 ;  /* 0x000000ffff027224 */ /* 0x000fc600078e000f */
[----:B------:R0:W-:Y:S04]  /*a740*/  STL.64 [R1+0x2c8], R26 ;  /* 0x0002c81a01007387 */ /* 0x0001e80000100a00 */
[----:B0-----:R-:W2:Y:S04]  /*a750*/  LDL.LU.64 R26, [R1+0xb28] ;  /* 0x000b2800011a7983 */ /* 0x001ea80000300a00 */
[----:B------:R-:W3:Y:S04]  /*a760*/  LDL.LU.64 R14, [R1+0xb20] ;  /* 0x000b2000010e7983 */ /* 0x000ee80000300a00 */
[----:B------:R-:W2:Y:S01]  /*a770*/  LDL.LU.64 R12, [R1+0xb18] ;  /* 0x000b1800010c7983 */ /* 0x000ea20000300a00 */
[----:B---3--:R-:W-:-:S15]  /*a780*/  HMMA.16816.F32 R8, R16, R14, R8 ;  /* 0x0000000e1008723c */ /* 0x008fde0000001808 */
[----:B------:R-:W-:-:S04]  /*a790*/  NOP ;  /* 0x0000000000007918 */ /* 0x000fc80000000000 */
[----:B------:R-:W-:Y:S04]  /*a7a0*/  STL.64 [R1+0x2b0], R8 ;  /* 0x0002b00801007387 */ /* 0x000fe80000100a00 */
[----:B------:R0:W-:Y:S04]  /*a7b0*/  STL.64 [R1+0x2b8], R10 ;  /* 0x0002b80a01007387 */ /* 0x0001e80000100a00 */
[----:B0-----:R-:W4:Y:S04]  /*a7c0*/  LDL.LU.64 R10, [R1+0xb10] ;  /* 0x000b1000010a7983 */ /* 0x001f280000300a00 */
[----:B------:R-:W3:Y:S04]  /*a7d0*/  LDL.LU.64 R8, [R1+0xb08] ;  /* 0x000b080001087983 */ /* 0x000ee80000300a00 */
[----:B------:R-:W-:Y:S04]  /*a7e0*/  STL.64 [R1+0xaa0], R14 ;  /* 0x000aa00e01007387 */ /* 0x000fe80000100a00 */
[----:B--2---:R0:W-:Y:S04]  /*a7f0*/  STL.64 [R1+0xa98], R12 ;  /* 0x000a980c01007387 */ /* 0x0041e80000100a00 */
[----:B0-----:R-:W2:Y:S04]  /*a800*/  LDL.LU R12, [R1+0x220] ;  /* 0x00022000010c7983 */ /* 0x001ea80000300800 */
[----:B------:R-:W2:Y:S04]  /*a810*/  LDL.LU R13, [R1+0x224] ;  /* 0x00022400010d7983 */ /* 0x000ea80000300800 */
[----:B------:R-:W2:Y:S04]  /*a820*/  LDL.LU R14, [R1+0x228] ;  /* 0x00022800010e7983 */ /* 0x000ea80000300800 */
[----:B------:R-:W2:Y:S01]  /*a830*/  LDL.LU R15, [R1+0x22c] ;  /* 0x00022c00010f7983 */ /* 0x000ea20000300800 */
[----:B----4-:R-:W-:Y:S03]  /*a840*/  HMMA.16816.F32 R16, R16, R10, R20 ;  /* 0x0000000a1010723c */ /* 0x010fe60000001814 */
[----:B------:R-:W4:Y:S04]  /*a850*/  LDL.LU.64 R22, [R1+0xb00] ;  /* 0x000b000001167983 */ /* 0x000f280000300a00 */
[----:B------:R-:W4:-:S12]  /*a860*/  LDL.LU.64 R20, [R1+0xaf8] ;  /* 0x000af80001147983 */ /* 0x000f180000300a00 */
[----:B------:R0:W-:Y:S04]  /*a870*/  STL.64 [R1+0x2a0], R16 ;  /* 0x0002a01001007387 */ /* 0x0001e80000100a00 */
[----:B------:R1:W-:Y:S04]  /*a880*/  STL.64 [R1+0x2a8], R18 ;  /* 0x0002a81201007387 */ /* 0x0003e80000100a00 */
[----:B0-----:R-:W2:Y:S04]  /*a890*/  LDL.LU R16, [R1+0x1f0] ;  /* 0x0001f00001107983 */ /* 0x001ea80000300800 */
[----:B------:R-:W2:Y:S04]  /*a8a0*/  LDL.LU R17, [R1+0x1f4] ;  /* 0x0001f40001117983 */ /* 0x000ea80000300800 */
[----:B-1----:R-:W2:Y:S04]  /*a8b0*/  LDL.LU R18, [R1+0x1f8] ;  /* 0x0001f80001127983 */ /* 0x002ea80000300800 */
[----:B------:R-:W2:Y:S01]  /*a8c0*/  LDL.LU R19, [R1+0x1fc] ;  /* 0x0001fc0001137983 */ /* 0x000ea20000300800 */
[----:B----4-:R-:W-:Y:S03]  /*a8d0*/  HMMA.16816.F32 R24, R20, R26, R4 ;  /* 0x0000001a1418723c */ /* 0x010fe60000001804 */
[----:B------:R-:W4:Y:S04]  /*a8e0*/  LDL.LU.64 R6, [R1+0xaf0] ;  /* 0x000af00001067983 */ /* 0x000f280000300a00 */
[----:B------:R-:W4:-:S12]  /*a8f0*/  LDL.LU.64 R4, [R1+0xae8] ;  /* 0x000ae80001047983 */ /* 0x000f180000300a00 */
        /* <DEDUP_REMOVED lines=16> */
[----:B------:R-:W2:-:S15]  /*aa00*/  LDL.LU.64 R6, [R1+0xaa8] ;  /* 0x000aa80001067983 */ /* 0x000e9e0000300a00 */
[----:B------:R-:W-:Y:S02]  /*aa10*/  NOP ;  /* 0x0000000000007918 */ /* 0x000fe40000000000 */
[----:B------:R-:W-:Y:S04]  /*aa20*/  STL.64 [R1+0x970], R26 ;  /* 0x0009701a01007387 */ /* 0x000fe80000100a00 */
[----:B------:R-:W-:Y:S01]  /*aa30*/  STL.64 [R1+0x968], R24 ;  /* 0x0009681801007387 */ /* 0x000fe20000100a00 */
[----:B--2---:R-:W-:Y:S03]  /*aa40*/  HMMA.16816.F32 R4, R20, R6, R12 ;  /* 0x000000061404723c */ /* 0x004fe6000000180c */
[----:B------:R-:W2:Y:S04]  /*aa50*/  LDL.LU.64 R14, [R1+0xaa0] ;  /* 0x000aa000010e7983 */ /* 0x000ea80000300a00 */
[----:B------:R-:W4:-:S12]  /*aa60*/  LDL.LU.64 R12, [R1+0xa98] ;  /* 0x000a9800010c7983 */ /* 0x000f180000300a00 */
[----:B------:R-:W-:Y:S04]  /*aa70*/  STL.64 [R1+0x220], R4 ;  /* 0x0002200401007387 */ /* 0x000fe80000100a00 */
[----:B------:R0:W-:Y:S04]  /*aa80*/  STL.64 [R1+0x228], R6 ;  /* 0x0002280601007387 */ /* 0x0001e80000100a00 */
[----:B0-----:R-:W2:Y:S04]  /*aa90*/  LDL.LU.64 R6, [R1+0xa90] ;  /* 0x000a900001067983 */ /* 0x001ea80000300a00 */
[----:B------:R-:W2:Y:S01]  /*aaa0*/  LDL.LU.64 R4, [R1+0xa88] ;  /* 0x000a880001047983 */ /* 0x000ea20000300a00 */
[----:B------:R-:W-:-:S02]  /*aab0*/  IMAD.MOV.U32 R26, RZ, RZ, R3 ;  /* 0x000000ffff1a7224 */ /* 0x000fc400078e0003 */
[----:B------:R-:W-:-:S07]  /*aac0*/  IMAD.MOV.U32 R27, RZ, RZ, R2 ;  /* 0x000000ffff1b7224 */ /* 0x000fce00078e0002 */
[C---:B--2---:R-:W-:Y:S01]  /*aad0*/  HMMA.16816.F32 R24, R20.reuse, R26, R4 ;  /* 0x0000001a1418723c */ /* 0x044fe20000001804 */
[----:B------:R-:W2:Y:S04]  /*aae0*/  LDL.LU.64 R6, [R1+0xa80] ;  /* 0x000a800001067983 */ /* 0x000ea80000300a00 */
[----:B------:R-:W2:Y:S03]  /*aaf0*/  LDL.LU.64 R4, [R1+0xa78] ;  /* 0x000a780001047983 */ /* 0x000ea60000300a00 */
[----:B------:R-:W-:Y:S11]  /*ab00*/  HMMA.16816.F32 R16, R20, R14, R16 ;  /* 0x0000000e1410723c */ /* 0x000ff60000001810 */
[----:B------:R-:W-:Y:S01]  /*ab10*/  IMAD.MOV.U32 R3, RZ, RZ, R26 ;  /* 0x000000ffff037224 */ /* 0x000fe200078e001a */
[----:B------:R0:W-:Y:S04]  /*ab20*/  STL.64 [R1+0x200], R24 ;  /* 0x0002001801007387 */ /* 0x0001e80000100a00 */
[----:B------:R1:W-:Y:S01]  /*ab30*/  STL [R1+0x960], R3 ;  /* 0x0009600301007387 */ /* 0x0003e20000100800 */
[----:B0-----:R-:W-:-:S03]  /*ab40*/  IMAD.MOV.U32 R24, RZ, RZ, R29 ;  /* 0x000000ffff187224 */ /* 0x001fc600078e001d */
[----:B-1----:R-:W3:Y:S04]  /*ab50*/  LDL R3, [R1+0x384] ;  /* 0x0003840001037983 */ /* 0x002ee80000100800 */
[----:B------:R-:W-:Y:S01]  /*ab60*/  STL.64 [R1+0x1e0], R16 ;  /* 0x0001e01001007387 */ /* 0x000fe20000100a00 */
[----:B----4-:R-:W-:-:S03]  /*ab70*/  IMAD.MOV.U32 R25, RZ, RZ, R13 ;  /* 0x000000ffff197224 */ /* 0x010fc600078e000d */
[----:B------:R-:W-:Y:S04]  /*ab80*/  STL.64 [R1+0x1e8], R18 ;  /* 0x0001e81201007387 */ /* 0x000fe80000100a00 */
[----:B------:R-:W4:Y:S01]  /*ab90*/  LDL.LU R29, [R1+0xa74] ;  /* 0x000a7400011d7983 */ /* 0x000f220000300800 */
[----:B--2---:R-:W-:Y:S01]  /*aba0*/  HMMA.16816.F32 R4, R20, R10, R4 ;  /* 0x0000000a1404723c */ /* 0x004fe20000001804 */
[----:B------:R-:W-:Y:S02]  /*abb0*/  IMAD.MOV.U32 R2, RZ, RZ, R27 ;  /* 0x000000ffff027224 */ /* 0x000fe400078e001b */
[----:B------:R-:W0:-:S15]  /*abc0*/  LDSM.16.MT88.4 R16, [R28+0x4080] ;  /* 0x004080001c10783b */ /* 0x000e1e0000004200 */
[----:B------:R-:W-:Y:S01]  /*abd0*/  NOP ;  /* 0x0000000000007918 */ /* 0x000fe20000000000 */
[----:B------:R-:W-:Y:S04]  /*abe0*/  STL.64 [R1+0x1a0], R4 ;  /* 0x0001a00401007387 */ /* 0x000fe80000100a00 */
[----:B------:R-:W-:Y:S04]  /*abf0*/  STL.64 [R1+0x1a8], R6 ;  /* 0x0001a80601007387 */ /* 0x000fe80000100a00 */
[----:B------:R-:W2:Y:S01]  /*ac00*/  LDL.LU R13, [R1+0xa70] ;  /* 0x000a7000010d7983 */ /* 0x000ea20000300800 */
[----:B------:R-:W-:Y:S02]  /*ac10*/  IMAD.MOV.U32 R26, RZ, RZ, R0 ;  /* 0x000000ffff1a7224 */ /* 0x000fe400078e0000 */
[----:B---3--:R-:W-:Y:S01]  /*ac20*/  IMAD.MOV.U32 R27, RZ, RZ, R8 ;  /* 0x000000ffff1b7224 */ /* 0x008fe200078e0008 */
[----:B------:R-:W3:Y:S04]  /*ac30*/  LDL.LU R0, [R1+0xa6c] ;  /* 0x000a6c0001007983 */ /* 0x000ee80000300800 */
[----:B------:R-:W3:Y:S04]  /*ac40*/  LDL.LU R8, [R1+0xa68] ;  /* 0x000a680001087983 */ /* 0x000ee80000300800 */
[----:B------:R-:W-:Y:S04]  /*ac50*/  STL.64 [R1+0x980], R26 ;  /* 0x0009801a01007387 */ /* 0x000fe80000100a00 */
[----:B------:R1:W-:Y:S04]  /*ac60*/  STL.64 [R1+0x978], R24 ;  /* 0x0009781801007387 */ /* 0x0003e80000100a00 */
[----:B------:R-:W-:Y:S04]  /*ac70*/  LDSM.16.M88.4 R20, [R3+UR5+0x9000] ;  /* 0x009000050314783b */ /* 0x000fe80008000200 */
[----:B------:R-:W-:Y:S01]  /*ac80*/  LDSM.16.MT88.4 R4, [R28+0x4000] ;  /* 0x004000001c04783b */ /* 0x000fe20000004200 */
[----:B-1----:R-:W-:-:S03]  /*ac90*/  IMAD.MOV.U32 R24, RZ, RZ, R9 ;  /* 0x000000ffff187224 */ /* 0x002fc600078e0009 */
[----:B------:R-:W3:Y:S01]  /*aca0*/  LDL.LU R9, [R1+0xa64] ;  /* 0x000a640001097983 */ /* 0x000ee20000300800 */
[----:B------:R-:W-:Y:S02]  /*acb0*/  IMAD.MOV.U32 R27, RZ, RZ, R12 ;  /* 0x000000ffff1b7224 */ /* 0x000fe400078e000c */
[----:B----4-:R-:W-:Y:S02]  /*acc0*/  IMAD.MOV.U32 R25, RZ, RZ, R29 ;  /* 0x000000ffff197224 */ /* 0x010fe400078e001d */
[----:B------:R-:W4:Y:S01]  /*acd0*/  LDL.LU R29, [R1+0xa60] ;  /* 0x000a6000011d7983 */ /* 0x000f220000300800 */
[----:B--2---:R-:W-:-:S03]  /*ace0*/  IMAD.MOV.U32 R26, RZ, RZ, R13 ;  /* 0x000000ffff1a7224 */ /* 0x004fc600078e000d */
[----:B------:R-:W1:Y:S04]  /*acf0*/  LDSM.16.M88.4 R12, [R3+UR5+0x8000] ;  /* 0x00800005030c783b */ /* 0x000e680008000200 */
[----:B------:R-:W-:Y:S04]  /*ad00*/  STL.64 [R1+0x990], R26 ;  /* 0x0009901a01007387 */ /* 0x000fe80000100a00 */
[----:B------:R-:W-:Y:S04]  /*ad10*/  STL.64 [R1+0x988], R24 ;  /* 0x0009881801007387 */ /* 0x000fe80000100a00 */
[----:B0-----:R-:W-:Y:S04]  /*ad20*/  STL.64 [R1+0xa58], R18 ;  /* 0x000a581201007387 */ /* 0x001fe80000100a00 */
[----:B------:R-:W-:Y:S04]  /*ad30*/  LDSM.16.M88.4 R24, [R3+UR5+0xa000] ;  /* 0x00a000050318783b */ /* 0x000fe80008000200 */
[----:B-1----:R-:W-:Y:S04]  /*ad40*/  STL.64 [R1+0x50], R12 ;  /* 0x0000500c01007387 */ /* 0x002fe80000100a00 */
[----:B------:R-:W-:Y:S04]  /*ad50*/  STL.64 [R1+0x58], R14 ;  /* 0x0000580e01007387 */ /* 0x000fe80000100a00 */
[----:B------:R0:W-:Y:S04]  /*ad60*/  STL.64 [R1+0xa50], R16 ;  /* 0x000a501001007387 */ /* 0x0001e80000100a00 */
[----:B------:R-:W1:Y:S04]  /*ad70*/  LDSM.16.MT88.4 R12, [R28+0x4100] ;  /* 0x004100001c0c783b */ /* 0x000e680000004200 */
[----:B0-----:R-:W2:Y:S04]  /*ad80*/  LDL.LU.64 R16, [R1+0x50] ;  /* 0x0000500001107983 */ /* 0x001ea80000300a00 */
[----:B-1----:R3:W-:Y:S04]  /*ad90*/  STL.64 [R1+0xa48], R14 ;  /* 0x000a480e01007387 */ /* 0x0027e80000100a00 */
[----:B------:R0:W-:Y:S01]  /*ada0*/  STL.64 [R1+0xa40], R12 ;  /* 0x000a400c01007387 */ /* 0x0001e20000100a00 */
[----:B---3--:R-:W-:-:S02]  /*adb0*/  IMAD.MOV.U32 R14, RZ, RZ, R8 ;  /* 0x000000ffff0e7224 */ /* 0x008fc400078e0008 */
[----:B0-----:R-:W-:Y:S02]  /*adc0*/  IMAD.MOV.U32 R13, RZ, RZ, R9 ;  /* 0x000000ffff0d7224 */ /* 0x001fe400078e0009 */
[----:B------:R-:W0:Y:S01]  /*add0*/  LDSM.16.MT88.4 R8, [R28+0x4180] ;  /* 0x004180001c08783b */ /* 0x000e220000004200 */
[----:B----4-:R-:W-:Y:S02]  /*ade0*/  IMAD.MOV.U32 R12, RZ, RZ, R29 ;  /* 0x000000ffff0c7224 */ /* 0x010fe400078e001d */
[----:B------:R-:W-:Y:S01]  /*adf0*/  IMAD.MOV.U32 R15, RZ, RZ, R0 ;  /* 0x000000ffff0f7224 */ /* 0x000fe200078e0000 */
[----:B0-----:R0:W-:Y:S04]  /*ae00*/  STL.64 [R1+0xa38], R10 ;  /* 0x000a380a01007387 */ /* 0x0011e80000100a00 */
[----:B------:R1:W-:Y:S04]  /*ae10*/  STL.64 [R1+0xa30], R8 ;  /* 0x000a300801007387 */ /* 0x0003e80000100a00 */
[----:B------:R-:W-:Y:S01]  /*ae20*/  STL [R1+0x850], R28 ;  /* 0x0008501c01007387 */ /* 0x000fe20000100800 */
[----:B0-----:R-:W-:-:S03]  /*ae30*/  IMAD.MOV.U32 R11, RZ, RZ, R20 ;  /* 0x000000ffff0b7224 */ /* 0x001fc600078e0014 */
[----:B------:R-:W-:Y:S01]  /*ae40*/  STL.64 [R1+0x48], R22 ;  /* 0x0000481601007387 */ /* 0x000fe20000100a00 */
[----:B------:R-:W-:-:S03]  /*ae50*/  IMAD.MOV.U32 R10, RZ, RZ, R21 ;  /* 0x000000ffff0a7224 */ /* 0x000fc600078e0015 */
[----:B------:R-:W0:Y:S04]  /*ae60*/  LDSM.16.M88.4 R20, [R3+UR5+0xb000] ;  /* 0x00b000050314783b */ /* 0x000e280008000200 */
[----:B------:R-:W3:Y:S01]  /*ae70*/  LDL.LU.64 R18, [R1+0xa58] ;  /* 0x000a580001127983 */ /* 0x000ee20000300a00 */
[----:B--2---:R-:W-:Y:S01]  /*ae80*/  HMMA.16816.F32 R12, R4, R16, R12 ;  /* 0x00000010040c723c */ /* 0x004fe2000000180c */
[----:B-1----:R-:W-:Y:S02]  /*ae90*/  IMAD.MOV.U32 R9, RZ, RZ, R16 ;  /* 0x000000ffff097224 */ /* 0x002fe400078e0010 */
[----:B------:R-:W-:Y:S02]  /*aea0*/  IMAD.MOV.U32 R8, RZ, RZ, R17 ;  /* 0x000000ffff087224 */ /* 0x000fe400078e0011 */
[----:B------:R-:W3:-:S14]  /*aeb0*/  LDL.LU.64 R16, [R1+0xa50] ;  /* 0x000a500001107983 */ /* 0x000edc0000300a00 */
[----:B------:R-:W-:Y:S04]  /*aec0*/  STL [R1+0x1d4], R13 ;  /* 0x0001d40d01007387 */ /* 0x000fe80000100800 */
[----:B------:R-:W-:Y:S04]  /*aed0*/  STL.64 [R1+0xa20], R6 ;  /* 0x000a200601007387 */ /* 0x000fe80000100a00 */
[----:B------:R-:W-:Y:S04]  /*aee0*/  STL.64 [R1+0xa18], R4 ;  /* 0x000a180401007387 */ /* 0x000fe80000100a00 */
[----:B------:R-:W-:Y:S04]  /*aef0*/  STL.64 [R1+0x38], R26 ;  /* 0x0000381a01007387 */ /* 0x000fe80000100a00 */
[----:B------:R1:W-:Y:S02]  /*af00*/  STL.64 [R1+0x9d0], R24 ;  /* 0x0009d01801007387 */ /* 0x0003e40000100a00 */
[----:B-1----:R-:W-:-:S02]  /*af10*/  IMAD.MOV.U32 R24, RZ, RZ, R11 ;  /* 0x000000ffff187224 */ /* 0x002fc400078e000b */
[----:B------:R-:W-:-:S05]  /*af20*/  IMAD.MOV.U32 R25, RZ, RZ, R10 ;  /* 0x000000ffff197224 */ /* 0x000fca00078e000a */
[----:B------:R-:W-:Y:S04]  /*af30*/  STL.64 [R1+0xa28], R24 ;  /* 0x000a281801007387 */ /* 0x000fe80000100a00 */
[----:B0-----:R-:W-:Y:S04]  /*af40*/  STL.64 [R1+0x28], R22 ;  /* 0x0000281601007387 */ /* 0x001fe80000100a00 */
[----:B------:R0:W-:Y:S04]  /*af50*/  STL.64 [R1+0x998], R20 ;  /* 0x0009981401007387 */ /* 0x0001e80000100a00 */
[----:B0-----:R-:W2:Y:S04]  /*af60*/  LDL.LU R20, [R1+0x60] ;  /* 0x0000600001147983 */ /* 0x001ea80000300800 */
[----:B------:R-:W2:Y:S04]  /*af70*/  LDL.LU R21, [R1+0x64] ;  /* 0x0000640001157983 */ /* 0x000ea80000300800 */
[----:B------:R-:W4:Y:S04]  /*af80*/  LDL.LU R22, [R1+0x68] ;  /* 0x0000680001167983 */ /* 0x000f280000300800 */
[----:B------:R-:W4:Y:S04]  /*af90*/  LDL.LU R23, [R1+0x6c] ;  /* 0x00006c0001177983 */ /* 0x000f280000300800 */
[----:B----4-:R-:W-:Y:S04]  /*afa0*/  STL.64 [R1+0x9a8], R22 ;  /* 0x0009a81601007387 */ /* 0x010fe80000100a00 */
[----:B--2---:R0:W-:Y:S04]  /*afb0*/  STL.64 [R1+0x9a0], R20 ;  /* 0x0009a01401007387 */ /* 0x0041e80000100a00 */
[----:B0-----:R-:W2:Y:S04]  /*afc0*/  LDL.LU R20, [R1+0xa0] ;  /* 0x0000a00001147983 */ /* 0x001ea80000300800 */
[----:B------:R-:W2:Y:S04]  /*afd0*/  LDL.LU R21, [R1+0xa4] ;  /* 0x0000a40001157983 */ /* 0x000ea80000300800 */
[----:B------:R-:W4:Y:S04]  /*afe0*/  LDL.LU R22, [R1+0xa8] ;  /* 0x0000a80001167983 */ /* 0x000f280000300800 */
[----:B------:R-:W4:Y:S01]  /*aff0*/  LDL.LU R23, [R1+0xac] ;  /* 0x0000ac0001177983 */ /* 0x000f220000300800 */
[----:B------:R-:W-:-:S02]  /*b000*/  IMAD.MOV.U32 R5, RZ, RZ, R8 ;  /* 0x000000ffff057224 */ /* 0x000fc400078e0008 */
[----:B------:R-:W-:Y:S01]  /*b010*/  IMAD.MOV.U32 R4, RZ, RZ, R9 ;  /* 0x000000ffff047224 */ /* 0x000fe200078e0009 */
[----:B----4-:R-:W-:Y:S04]  /*b020*/  STL.64 [R1+0x9b8], R22 ;  /* 0x0009b81601007387 */ /* 0x010fe80000100a00 */
[----:B--2---:R0:W-:Y:S04]  /*b030*/  STL.64 [R1+0x9b0], R20 ;  /* 0x0009b01401007387 */ /* 0x0041e80000100a00 */
[----:B0-----:R-:W2:Y:S04]  /*b040*/  LDL.LU R20, [R1+0x120] ;  /* 0x0001200001147983 */ /* 0x001ea80000300800 */
[----:B------:R-:W2:Y:S04]  /*b050*/  LDL.LU R21, [R1+0x124] ;  /* 0x0001240001157983 */ /* 0x000ea80000300800 */
[----:B------:R-:W4:Y:S04]  /*b060*/  LDL.LU R22, [R1+0x128] ;  /* 0x0001280001167983 */ /* 0x000f280000300800 */
[----:B------:R-:W4:Y:S04]  /*b070*/  LDL.LU R23, [R1+0x12c] ;  /* 0x00012c0001177983 */ /* 0x000f280000300800 */
[----:B------:R-:W2:Y:S04]  /*b080*/  LDL.LU R24, [R1+0x80] ;  /* 0x0000800001187983 */ /* 0x000ea80000300800 */
[----:B------:R-:W3:Y:S04]  /*b090*/  LDL.LU R25, [R1+0x84] ;  /* 0x0000840001197983 */ /* 0x000ee80000300800 */
[----:B------:R-:W3:Y:S04]  /*b0a0*/  LDL.LU R26, [R1+0x88] ;  /* 0x00008800011a7983 */ /* 0x000ee80000300800 */
[----:B------:R-:W3:Y:S01]  /*b0b0*/  LDL.LU R27, [R1+0x8c] ;  /* 0x00008c00011b7983 */ /* 0x000ee20000300800 */
[----:B------:R-:W-:-:S03]  /*b0c0*/  IMAD.MOV.U32 R28, RZ, RZ, R12 ;  /* 0x000000ffff1c7224 */ /* 0x000fc600078e000c */
[----:B------:R-:W3:Y:S04]  /*b0d0*/  LDL.LU R8, [R1+0xc0] ;  /* 0x0000c00001087983 */ /* 0x000ee80000300800 */
[----:B------:R-:W3:Y:S01]  /*b0e0*/  LDL.LU R9, [R1+0xc4] ;  /* 0x0000c40001097983 */ /* 0x000ee20000300800 */
[----:B------:R-:W-:-:S03]  /*b0f0*/  IMAD.MOV.U32 R29, RZ, RZ, R14 ;  /* 0x000000ffff1d7224 */ /* 0x000fc600078e000e */
[----:B------:R-:W3:Y:S01]  /*b100*/  LDL.LU R10, [R1+0xc8] ;  /* 0x0000c800010a7983 */ /* 0x000ee20000300800 */
[----:B------:R-:W-:-:S03]  /*b110*/  IMAD.MOV.U32 R0, RZ, RZ, R15 ;  /* 0x000000ffff007224 */ /* 0x000fc600078e000f */
[----:B------:R-:W3:Y:S04]  /*b120*/  LDL.LU R11, [R1+0xcc] ;  /* 0x0000cc00010b7983 */ /* 0x000ee80000300800 */
[----:B------:R-:W3:Y:S04]  /*b130*/  LDL.LU R12, [R1+0x100] ;  /* 0x00010000010c7983 */ /* 0x000ee80000300800 */
[----:B------:R-:W3:Y:S04]  /*b140*/  LDL.LU R13, [R1+0x104] ;  /* 0x00010400010d7983 */ /* 0x000ee80000300800 */
[----:B------:R-:W3:Y:S04]  /*b150*/  LDL.LU R14, [R1+0x108] ;  /* 0x00010800010e7983 */ /* 0x000ee80000300800 */
[----:B------:R-:W3:Y:S04]  /*b160*/  LDL.LU R15, [R1+0x10c] ;  /* 0x00010c00010f7983 */ /* 0x000ee80000300800 */
[----:B----4-:R-:W-:Y:S04]  /*b170*/  STL.64 [R1+0x9c8], R22 ;  /* 0x0009c81601007387 */ /* 0x010fe80000100a00 */
[----:B--2---:R0:W-:Y:S04]  /*b180*/  STL.64 [R1+0x9c0], R20 ;  /* 0x0009c01401007387 */ /* 0x0041e80000100a00 */
        /* <DEDUP_REMOVED lines=16> */
[-C--:B---3--:R-:W-:Y:S03]  /*b290*/  HMMA.16816.F32 R12, R16, R4.reuse, R12 ;  /* 0x00000004100c723c */ /* 0x088fe6000000180c */
[----:B----4-:R-:W-:Y:S04]  /*b2a0*/  STL.64 [R1+0xa00], R22 ;  /* 0x000a001601007387 */ /* 0x010fe80000100a00 */
[----:B--2---:R0:W-:Y:S04]  /*b2b0*/  STL.64 [R1+0x9f8], R20 ;  /* 0x0009f81401007387 */ /* 0x0041e80000100a00 */
[----:B0-----:R-:W2:Y:S04]  /*b2c0*/  LDL.LU R20, [R1+0x110] ;  /* 0x0001100001147983 */ /* 0x001ea80000300800 */
[----:B------:R-:W2:Y:S04]  /*b2d0*/  LDL.LU R21, [R1+0x114] ;  /* 0x0001140001157983 */ /* 0x000ea80000300800 */
[----:B------:R-:W3:Y:S04]  /*b2e0*/  LDL.LU R22, [R1+0x118] ;  /* 0x0001180001167983 */ /* 0x000ee80000300800 */
[----:B------:R-:W3:Y:S04]  /*b2f0*/  LDL.LU R23, [R1+0x11c] ;  /* 0x00011c0001177983 */ /* 0x000ee80000300800 */
[----:B---3--:R-:W-:Y:S04]  /*b300*/  STL.64 [R1+0xa10], R22 ;  /* 0x000a101601007387 */ /* 0x008fe80000100a00 */
[----:B--2---:R0:W-:Y:S04]  /*b310*/  STL.64 [R1+0xa08], R20 ;  /* 0x000a081401007387 */ /* 0x0041e80000100a00 */
[----:B0-----:R-:W2:Y:S04]  /*b320*/  LDL.LU R20, [R1+0x290] ;  /* 0x0002900001147983 */ /* 0x001ea80000300800 */
[----:B------:R-:W2:Y:S04]  /*b330*/  LDL.LU R21, [R1+0x294] ;  /* 0x0002940001157983 */ /* 0x000ea80000300800 */
[----:B------:R-:W2:Y:S04]  /*b340*/  LDL.LU R22, [R1+0x298] ;  /* 0x0002980001167983 */ /* 0x000ea80000300800 */
[----:B------:R-:W2:Y:S04]  /*b350*/  LDL.LU R23, [R1+0x29c] ;  /* 0x00029c0001177983 */ /* 0x000ea80000300800 */
[----:B------:R-:W-:Y:S04]  /*b360*/  STL [R1+0x85c], R28 ;  /* 0x00085c1c01007387 */ /* 0x000fe80000100800 */
        /* <DEDUP_REMOVED lines=11> */
[----:B------:R-:W3:Y:S02]  /*b420*/  LDL.LU.64 R8, [R1+0xa30] ;  /* 0x000a300001087983 */ /* 0x000ee40000300a00 */
[----:B---3--:R-:W-:Y:S02]  /*b430*/  HMMA.16816.F32 R4, R8, R4, R24 ;  /* 0x000000040804723c */ /* 0x008fe40000001818 */
[----:B------:R-:W2:-:S15]  /*b440*/  LDL.LU.64 R24, [R1+0xa28] ;  /* 0x000a280001187983 */ /* 0x000e9e0000300a00 */
[----:B------:R-:W-:Y:S02]  /*b450*/  NOP ;  /* 0x0000000000007918 */ /* 0x000fe40000000000 */
[----:B------:R-:W-:Y:S04]  /*b460*/  STL.64 [R1+0x1f0], R4 ;  /* 0x0001f00401007387 */ /* 0x000fe80000100a00 */
[----:B------:R0:W-:Y:S04]  /*b470*/  STL.64 [R1+0x1f8], R6 ;  /* 0x0001f80601007387 */ /* 0x0001e80000100a00 */
[----:B0-----:R-:W2:Y:S04]  /*b480*/  LDL.LU.64 R6, [R1+0xa20] ;  /* 0x000a200001067983 */ /* 0x001ea80000300a00 */
[----:B------:R-:W2:Y:S02]  /*b490*/  LDL.LU.64 R4, [R1+0xa18] ;  /* 0x000a180001047983 */ /* 0x000ea40000300a00 */
        /* <DEDUP_REMOVED lines=14> */
[----:B------:R-:W2:Y:S02]  /*b580*/  LDL.LU.64 R20, [R1+0x9f8] ;  /* 0x0009f80001147983 */ /* 0x000ea40000300a00 */
[----:B--2---:R-:W-:-:S15]  /*b590*/  HMMA.16816.F32 R20, R12, R24, R20 ;  /* 0x000000180c14723c */ /* 0x004fde0000001814 */
[----:B------:R-:W-:-:S04]  /*b5a0*/  NOP ;  /* 0x0000000000007918 */ /* 0x000fc80000000000 */
[----:B------:R-:W-:Y:S04]  /*b5b0*/  STL.64 [R1+0x170], R20 ;  /* 0x0001701401007387 */ /* 0x000fe80000100a00 */
[----:B------:R0:W-:Y:S04]  /*b5c0*/  STL.64 [R1+0x178], R22 ;  /* 0x0001781601007387 */ /* 0x0001e80000100a00 */
[----:B0-----:R-:W2:Y:S04]  /*b5d0*/  LDL.LU.64 R22, [R1+0x9f0] ;  /* 0x0009f00001167983 */ /* 0x001ea80000300a00 */
[----:B------:R-:W2:Y:S02]  /*b5e0*/  LDL.LU.64 R20, [R1+0x9e8] ;  /* 0x0009e80001147983 */ /* 0x000ea40000300a00 */
[----:B--2---:R-:W-:Y:S02]  /*b5f0*/  HMMA.16816.F32 R24, R8, R24, R20 ;  /* 0x000000180818723c */ /* 0x004fe40000001814 */
[----:B------:R-:W2:Y:S04]  /*b600*/  LDL.LU.64 R22, [R1+0x9e0] ;  /* 0x0009e00001167983 */ /* 0x000ea80000300a00 */
[----:B------:R-:W2:-:S13]  /*b610*/  LDL.LU.64 R20, [R1+0x9d8] ;  /* 0x0009d80001147983 */ /* 0x000e9a0000300a00 */
[----:B------:R0:W-:Y:S04]  /*b620*/  STL.64 [R1+0x210], R24 ;  /* 0x0002101801007387 */ /* 0x0001e80000100a00 */
[----:B------:R-:W-:Y:S04]  /*b630*/  STL.64 [R1+0x218], R26 ;  /* 0x0002181a01007387 */ /* 0x000fe80000100a00 */
[----:B0-----:R-:W2:Y:S02]  /*b640*/  LDL.LU.64 R24, [R1+0x9d0] ;  /* 0x0009d00001187983 */ /* 0x001ea40000300a00 */
[----:B--2---:R-:W-:-:S15]  /*b650*/  HMMA.16816.F32 R20, R4, R24, R20 ;  /* 0x000000180414723c */ /* 0x004fde0000001814 */
[----:B------:R-:W-:-:S04]  /*b660*/  NOP ;  /* 0x0000000000007918 */ /* 0x000fc80000000000 */
[----:B------:R-:W-:Y:S01]  /*b670*/  STL [R1+0x164], R21 ;  /* 0x0001641501007387 */ /* 0x000fe20000100800 */
[----:B------:R-:W-:Y:S02]  /*b680*/  IMAD.MOV.U32 R28, RZ, RZ, R23 ;  /* 0x000000ffff1c7224 */ /* 0x000fe400078e0017 */
[----:B------:R-:W-:Y:S01]  /*b690*/  IMAD.MOV.U32 R29, RZ, RZ, R20 ;  /* 0x000000ffff1d7224 */ /* 0x000fe200078e0014 */
[----:B------:R0:W-:Y:S04]  /*b6a0*/  STL [R1+0x168], R22 ;  /* 0x0001681601007387 */ /* 0x0001e80000100800 */
        /* <DEDUP_REMOVED lines=25> */
[----:B------:R-:W-:Y:S01]  /*b840*/  IMAD.MOV.U32 R28, RZ, RZ, R26 ;  /* 0x000000ffff1c7224 */ /* 0x000fe200078e001a */
[----:B------:R0:W-:Y:S01]  /*b850*/  STL.64 [R1+0x130], R24 ;  /* 0x0001301801007387 */ /* 0x0001e20000100a00 */
[----:B------:R-:W-:-:S03]  /*b860*/  IMAD.MOV.U32 R0, RZ, RZ, R27 ;  /* 0x000000ffff007224 */ /* 0x000fc600078e001b */
[----:B------:R-:W2:Y:S04]  /*b870*/  LDL.LU.64 R26, [R1+0x980] ;  /* 0x00098000011a7983 */ /* 0x000ea80000300a00 */
[----:B0-----:R-:W2:Y:S04]  /*b880*/  LDL.LU.64 R24, [R1+0x978] ;  /* 0x0009780001187983 */ /* 0x001ea80000300a00 */
        /* <DEDUP_REMOVED lines=10> */
[----:B0-----:R-:W3:Y:S04]  /*b930*/  LDL.LU R16, [R1+0x90] ;  /* 0x0000900001107983 */ /* 0x001ee80000300800 */
[----:B------:R-:W3:Y:S04]  /*b940*/  LDL.LU R17, [R1+0x94] ;  /* 0x0000940001117983 */ /* 0x000ee80000300800 */
[----:B------:R-:W3:Y:S04]  /*b950*/  LDL.LU R18, [R1+0x98] ;  /* 0x0000980001127983 */ /* 0x000ee80000300800 */
[----:B------:R-:W3:Y:S04]  /*b960*/  LDL.LU R19, [R1+0x9c] ;  /* 0x00009c0001137983 */ /* 0x000ee80000300800 */
[----:B------:R-:W-:Y:S04]  /*b970*/  STL.64 [R1+0x8d8], R14 ;  /* 0x0008d80e01007387 */ /* 0x000fe80000100a00 */
[----:B------:R2:W-:Y:S01]  /*b980*/  STL.64 [R1+0x8d0], R12 ;  /* 0x0008d00c01007387 */ /* 0x0005e20000100a00 */
[-C--:B---3--:R-:W-:Y:S08]  /*b990*/  HMMA.16816.F32 R16, R12, R20.reuse, R16 ;  /* 0x000000140c10723c */ /* 0x088ff00000001810 */
[----:B--2---:R-:W-:Y:S01]  /*b9a0*/  HMMA.16816.F32 R12, R8, R20, R24 ;  /* 0x00000014080c723c */ /* 0x004fe20000001818 */
[----:B------:R-:W-:Y:S04]  /*b9b0*/  LDSM.16.M88.4 R20, [R3+UR5+0xe000] ;  /* 0x00e000050314783b */ /* 0x000fe80008000200 */
[----:B------:R-:W-:Y:S06]  /*b9c0*/  LDSM.16.M88.4 R24, [R3+UR5+0xf000] ;  /* 0x00f000050318783b */ /* 0x000fec0008000200 */
[----:B------:R-:W-:Y:S04]  /*b9d0*/  STL.64 [R1+0x110], R16 ;  /* 0x0001101001007387 */ /* 0x000fe80000100a00 */
[----:B------:R-:W-:Y:S04]  /*b9e0*/  STL.64 [R1+0x118], R18 ;  /* 0x0001181201007387 */ /* 0x000fe80000100a00 */
[----:B------:R-:W-:Y:S04]  /*b9f0*/  STL.64 [R1+0x8a0], R10 ;  /* 0x0008a00a01007387 */ /* 0x000fe80000100a00 */
[----:B------:R0:W-:Y:S04]  /*ba00*/  STL.64 [R1+0x898], R8 ;  /* 0x0008980801007387 */ /* 0x0001e80000100a00 */
[----:B------:R-:W-:Y:S04]  /*ba10*/  STL.64 [R1+0x240], R12 ;  /* 0x0002400c01007387 */ /* 0x000fe80000100a00 */
[----:B------:R-:W-:Y:S04]  /*ba20*/  STL.64 [R1+0x248], R14 ;  /* 0x0002480e01007387 */ /* 0x000fe80000100a00 */
[----:B0-----:R-:W2:Y:S04]  /*ba30*/  LDL.LU R8, [R1+0x2b0] ;  /* 0x0002b00001087983 */ /* 0x001ea80000300800 */
[----:B------:R-:W2:Y:S04]  /*ba40*/  LDL.LU R9, [R1+0x2b4] ;  /* 0x0002b40001097983 */ /* 0x000ea80000300800 */
[----:B------:R-:W3:Y:S04]  /*ba50*/  LDL.LU R10, [R1+0x2b8] ;  /* 0x0002b800010a7983 */ /* 0x000ee80000300800 */
[----:B------:R-:W3:Y:S04]  /*ba60*/  LDL.LU R11, [R1+0x2bc] ;  /* 0x0002bc00010b7983 */ /* 0x000ee80000300800 */
[----:B------:R-:W0:Y:S04]  /*ba70*/  LDSM.16.M88.4 R12, [R3+UR5+0xc000] ;  /* 0x00c00005030c783b */ /* 0x000e280008000200 */
[----:B---3--:R-:W-:Y:S04]  /*ba80*/  STL.64 [R1+0x8b0], R10 ;  /* 0x0008b00a01007387 */ /* 0x008fe80000100a00 */
[----:B--2---:R-:W-:Y:S04]  /*ba90*/  STL.64 [R1+0x8a8], R8 ;  /* 0x0008a80801007387 */ /* 0x004fe80000100a00 */
[----:B0-----:R-:W-:Y:S04]  /*baa0*/  STL.64 [R1+0x10], R12 ;  /* 0x0000100c01007387 */ /* 0x001fe80000100a00 */
[----:B------:R-:W-:Y:S04]  /*bab0*/  STL.64 [R1+0x18], R14 ;  /* 0x0000180e01007387 */ /* 0x000fe80000100a00 */
[----:B------:R-:W-:Y:S04]  /*bac0*/  STL.64 [R1+0x938], R22 ;  /* 0x0009381601007387 */ /* 0x000fe80000100a00 */
[----:B------:R0:W1:Y:S04]  /*bad0*/  LDSM.16.M88.4 R8, [R3+UR5+0xd000] ;  /* 0x00d000050308783b */ /* 0x0000680008000200 */
[----:B------:R2:W-:Y:S04]  /*bae0*/  STL.64 [R1+0x930], R20 ;  /* 0x0009301401007387 */ /* 0x0005e80000100a00 */
[----:B0-----:R-:W3:Y:S04]  /*baf0*/  LDL.LU R3, [R1+0x960] ;  /* 0x0009600001037983 */ /* 0x001ee80000300800 */
[----:B------:R-:W4:Y:S04]  /*bb00*/  LDL.LU R12, [R1+0x300] ;  /* 0x00030000010c7983 */ /* 0x000f280000300800 */
[----:B------:R-:W4:Y:S04]  /*bb10*/  LDL.LU R13, [R1+0x304] ;  /* 0x00030400010d7983 */ /* 0x000f280000300800 */
[----:B------:R-:W3:Y:S04]  /*bb20*/  LDL.LU R14, [R1+0x308] ;  /* 0x00030800010e7983 */ /* 0x000ee80000300800 */
[----:B------:R-:W3:Y:S04]  /*bb30*/  LDL.LU R15, [R1+0x30c] ;  /* 0x00030c00010f7983 */ /* 0x000ee80000300800 */
[----:B------:R-:W3:Y:S04]  /*bb40*/  LDL.LU R16, [R1+0x340] ;  /* 0x0003400001107983 */ /* 0x000ee80000300800 */
[----:B------:R-:W3:Y:S04]  /*bb50*/  LDL.LU R17, [R1+0x344] ;  /* 0x0003440001117983 */ /* 0x000ee80000300800 */
[----:B------:R-:W3:Y:S04]  /*bb60*/  LDL.LU R18, [R1+0x348] ;  /* 0x0003480001127983 */ /* 0x000ee80000300800 */
[----:B------:R-:W3:Y:S04]  /*bb70*/  LDL.LU R19, [R1+0x34c] ;  /* 0x00034c0001137983 */ /* 0x000ee80000300800 */
[----:B--2---:R-:W2:Y:S04]  /*bb80*/  LDL.LU R20, [R1+0x360] ;  /* 0x0003600001147983 */ /* 0x004ea80000300800 */
[----:B------:R-:W2:Y:S04]  /*bb90*/  LDL.LU R21, [R1+0x364] ;  /* 0x0003640001157983 */ /* 0x000ea80000300800 */
[----:B------:R-:W2:Y:S04]  /*bba0*/  LDL.LU R22, [R1+0x368] ;  /* 0x0003680001167983 */ /* 0x000ea80000300800 */
[----:B------:R-:W2:Y:S04]  /*bbb0*/  LDL.LU R23, [R1+0x36c] ;  /* 0x00036c0001177983 */ /* 0x000ea80000300800 */
[----:B--2---:R-:W-:Y:S04]  /*bbc0*/  STL.64 [R1+0x948], R22 ;  /* 0x0009481601007387 */ /* 0x004fe80000100a00 */
[----:B------:R0:W-:Y:S04]  /*bbd0*/  STL.64 [R1+0x940], R20 ;  /* 0x0009401401007387 */ /* 0x0001e80000100a00 */
[----:B0-----:R-:W2:Y:S04]  /*bbe0*/  LDL.LU R20, [R1+0x370] ;  /* 0x0003700001147983 */ /* 0x001ea80000300800 */
[----:B------:R-:W2:Y:S04]  /*bbf0*/  LDL.LU R21, [R1+0x374] ;  /* 0x0003740001157983 */ /* 0x000ea80000300800 */
[----:B------:R-:W2:Y:S04]  /*bc00*/  LDL.LU R22, [R1+0x378] ;  /* 0x0003780001167983 */ /* 0x000ea80000300800 */
[----:B------:R-:W2:Y:S04]  /*bc10*/  LDL.LU R23, [R1+0x37c] ;  /* 0x00037c0001177983 */ /* 0x000ea80000300800 */
[----:B---3--:R-:W-:Y:S04]  /*bc20*/  STL.64 [R1+0x928], R18 ;  /* 0x0009281201007387 */ /* 0x008fe80000100a00 */
[----:B------:R0:W-:Y:S04]  /*bc30*/  STL.64 [R1+0x920], R16 ;  /* 0x0009201001007387 */ /* 0x0001e80000100a00 */
[----:B0-----:R-:W3:Y:S04]  /*bc40*/  LDL.LU R16, [R1+0x350] ;  /* 0x0003500001107983 */ /* 0x001ee80000300800 */
[----:B------:R-:W3:Y:S04]  /*bc50*/  LDL.LU R17, [R1+0x354] ;  /* 0x0003540001117983 */ /* 0x000ee80000300800 */
[----:B------:R-:W2:Y:S04]  /*bc60*/  LDL.LU R18, [R1+0x358] ;  /* 0x0003580001127983 */ /* 0x000ea80000300800 */
[----:B------:R-:W2:Y:S04]  /*bc70*/  LDL.LU R19, [R1+0x35c] ;  /* 0x00035c0001137983 */ /* 0x000ea80000300800 */
[----:B--2---:R-:W-:Y:S04]  /*bc80*/  STL.64 [R1+0x958], R18 ;  /* 0x0009581201007387 */ /* 0x004fe80000100a00 */
[----:B---3--:R0:W-:Y:S04]  /*bc90*/  STL.64 [R1+0x950], R16 ;  /* 0x0009501001007387 */ /* 0x0081e80000100a00 */
[----:B0-----:R-:W2:Y:S04]  /*bca0*/  LDL.LU.64 R16, [R1+0x10] ;  /* 0x0000100001107983 */ /* 0x001ea80000300a00 */
[----:B------:R-:W-:Y:S04]  /*bcb0*/  STL.64 [R1+0x8e8], R14 ;  /* 0x0008e80e01007387 */ /* 0x000fe80000100a00 */
[----:B----4-:R0:W-:Y:S04]  /*bcc0*/  STL.64 [R1+0x8e0], R12 ;  /* 0x0008e00c01007387 */ /* 0x0101e80000100a00 */
[----:B0-----:R-:W3:Y:S04]  /*bcd0*/  LDL.LU R12, [R1+0x310] ;  /* 0x00031000010c7983 */ /* 0x001ee80000300800 */
[----:B------:R-:W3:Y:S04]  /*bce0*/  LDL.LU R13, [R1+0x314] ;  /* 0x00031400010d7983 */ /* 0x000ee80000300800 */
[----:B------:R-:W4:Y:S04]  /*bcf0*/  LDL.LU R14, [R1+0x318] ;  /* 0x00031800010e7983 */ /* 0x000f280000300800 */
[----:B------:R-:W4:Y:S04]  /*bd00*/  LDL.LU R15, [R1+0x31c] ;  /* 0x00031c00010f7983 */ /* 0x000f280000300800 */
[----:B----4-:R-:W-:Y:S04]  /*bd10*/  STL.64 [R1+0x8f8], R14 ;  /* 0x0008f80e01007387 */ /* 0x010fe80000100a00 */
[----:B---3--:R0:W-:Y:S04]  /*bd20*/  STL.64 [R1+0x8f0], R12 ;  /* 0x0008f00c01007387 */ /* 0x0081e80000100a00 */
[----:B0-----:R-:W3:Y:S04]  /*bd30*/  LDL.LU R12, [R1+0x320] ;  /* 0x00032000010c7983 */ /* 0x001ee80000300800 */
[----:B------:R-:W3:Y:S04]  /*bd40*/  LDL.LU R13, [R1+0x324] ;  /* 0x00032400010d7983 */ /* 0x000ee80000300800 */
[----:B------:R-:W4:Y:S04]  /*bd50*/  LDL.LU R14, [R1+0x328] ;  /* 0x00032800010e7983 */ /* 0x000f280000300800 */
[----:B------:R-:W4:Y:S01]  /*bd60*/  LDL.LU R15, [R1+0x32c] ;  /* 0x00032c00010f7983 */ /* 0x000f220000300800 */
[----:B--2---:R-:W-:-:S15]  /*bd70*/  HMMA.16816.F32 R20, R4, R16, R20 ;  /* 0x000000100414723c */ /* 0x004fde0000001814 */
[----:B------:R-:W-:-:S04]  /*bd80*/  NOP ;  /* 0x0000000000007918 */ /* 0x000fc80000000000 */
[----:B------:R-:W-:Y:S02]  /*bd90*/  IMAD.MOV.U32 R28, RZ, RZ, R22 ;  /* 0x000000ffff1c7224 */ /* 0x000fe400078e0016 */
[----:B------:R-:W-:Y:S02]  /*bda0*/  IMAD.MOV.U32 R29, RZ, RZ, R23 ;  /* 0x000000ffff1d7224 */ /* 0x000fe400078e0017 */
[----:B------:R-:W-:Y:S01]  /*bdb0*/  IMAD.MOV.U32 R0, RZ, RZ, R21 ;  /* 0x000000ffff007224 */ /* 0x000fe200078e0015 */
[----:B----4-:R-:W-:Y:S04]  /*bdc0*/  STL.64 [R1+0x908], R14 ;  /* 0x0009080e01007387 */ /* 0x010fe80000100a00 */
[----:B---3--:R0:W-:Y:S04]  /*bdd0*/  STL.64 [R1+0x900], R12 ;  /* 0x0009000c01007387 */ /* 0x0081e80000100a00 */
[----:B0-----:R-:W2:Y:S04]  /*bde0*/  LDL.LU R12, [R1+0x330] ;  /* 0x00033000010c7983 */ /* 0x001ea80000300800 */
[----:B------:R-:W2:Y:S04]  /*bdf0*/  LDL.LU R13, [R1+0x334] ;  /* 0x00033400010d7983 */ /* 0x000ea80000300800 */
[----:B------:R-:W2:Y:S04]  /*be00*/  LDL.LU R14, [R1+0x338] ;  /* 0x00033800010e7983 */ /* 0x000ea80000300800 */
[----:B------:R-:W2:Y:S04]  /*be10*/  LDL.LU R15, [R1+0x33c] ;  /* 0x00033c00010f7983 */ /* 0x000ea80000300800 */
[----:B------:R-:W-:Y:S04]  /*be20*/  STL [R1+0x84c], R26 ;  /* 0x00084c1a01007387 */ /* 0x000fe80000100800 */
[----:B-1----:R-:W-:Y:S04]  /*be30*/  STL.64 [R1], R8 ;  /* 0x0000000801007387 */ /* 0x002fe80000100a00 */
[----:B------:R0:W-:Y:S04]  /*be40*/  STL.64 [R1+0x8], R10 ;  /* 0x0000080a01007387 */ /* 0x0001e80000100a00 */
[----:B------:R-:W-:Y:S04]  /*be50*/  STL [R1+0x848], R27 ;  /* 0x0008481b01007387 */ /* 0x000fe80000100800 */
[----:B------:R-:W3:Y:S01]  /*be60*/  LDL.LU.64 R18, [R1+0x958] ;  /* 0x0009580001127983 */ /* 0x000ee20000300a00 */
[----:B0-----:R-:W-:-:S02]  /*be70*/  IMAD.MOV.U32 R11, RZ, RZ, R16 ;  /* 0x000000ffff0b7224 */ /* 0x001fc400078e0010 */
[----:B------:R-:W-:Y:S02]  /*be80*/  IMAD.MOV.U32 R10, RZ, RZ, R17 ;  /* 0x000000ffff0a7224 */ /* 0x000fe400078e0011 */
[----:B------:R-:W3:Y:S04]  /*be90*/  LDL.LU.64 R16, [R1+0x950] ;  /* 0x0009500001107983 */ /* 0x000ee80000300a00 */
[----:B------:R0:W-:Y:S04]  /*bea0*/  STL [R1+0x100], R20 ;  /* 0x0001001401007387 */ /* 0x0001e80000100800 */
[----:B------:R-:W4:Y:S04]  /*beb0*/  LDL.LU.64 R22, [R1+0x948] ;  /* 0x0009480001167983 */ /* 0x000f280000300a00 */
[----:B0-----:R-:W4:Y:S02]  /*bec0*/  LDL.LU.64 R20, [R1+0x940] ;  /* 0x0009400001147983 */ /* 0x001f240000300a00 */
[----:B----4-:R-:W-:-:S15]  /*bed0*/  HMMA.16816.F32 R20, R4, R8, R20 ;  /* 0x000000080414723c */ /* 0x010fde0000001814 */
[----:B------:R-:W-:-:S04]  /*bee0*/  NOP ;  /* 0x0000000000007918 */ /* 0x000fc80000000000 */
[----:B------:R-:W-:Y:S04]  /*bef0*/  STL.64 [R1+0xf0], R20 ;  /* 0x0000f01401007387 */ /* 0x000fe80000100a00 */
[----:B------:R0:W-:Y:S04]  /*bf00*/  STL.64 [R1+0xf8], R22 ;  /* 0x0000f81601007387 */ /* 0x0001e80000100a00 */
[----:B0-----:R-:W4:Y:S04]  /*bf10*/  LDL.LU.64 R22, [R1+0x938] ;  /* 0x0009380001167983 */ /* 0x001f280000300a00 */
        /* <DEDUP_REMOVED lines=8> */
[----:B------:R-:W2:Y:S04]  /*bfa0*/  LDL.LU.64 R18, [R1+0x918] ;  /* 0x0009180001127983 */ /* 0x000ea80000300a00 */
[----:B------:R-:W2:-:S13]  /*bfb0*/  LDL.LU.64 R16, [R1+0x910] ;  /* 0x0009100001107983 */ /* 0x000e9a0000300a00 */
[----:B------:R0:W-:Y:S01]  /*bfc0*/  STL.64 [R1+0xd0], R4 ;  /* 0x0000d00401007387 */ /* 0x0001e20000100a00 */
[----:B------:R-:W-:Y:S02]  /*bfd0*/  IMAD.MOV.U32 R26, RZ, RZ, R6 ;  /* 0x000000ffff1a7224 */ /* 0x000fe400078e0006 */
[----:B------:R-:W-:Y:S01]  /*bfe0*/  IMAD.MOV.U32 R27, RZ, RZ, R7 ;  /* 0x000000ffff1b7224 */ /* 0x000fe200078e0007 */
[----:B0-----:R-:W3:Y:S04]  /*bff0*/  LDL.LU R4, [R1+0x1e0] ;  /* 0x0001e00001047983 */ /* 0x001ee80000300800 */
[----:B------:R-:W3:Y:S04]  /*c000*/  LDL.LU R5, [R1+0x1e4] ;  /* 0x0001e40001057983 */ /* 0x000ee80000300800 */
[----:B------:R-:W2:Y:S04]  /*c010*/  LDL.LU R6, [R1+0x1e8] ;  /* 0x0001e80001067983 */ /* 0x000ea80000300800 */
[----:B------:R-:W2:Y:S04]  /*c020*/  LDL.LU R7, [R1+0x1ec] ;  /* 0x0001ec0001077983 */ /* 0x000ea80000300800 */
[----:B--2---:R-:W-:Y:S04]  /*c030*/  STL.64 [R1+0x880], R6 ;  /* 0x0008800601007387 */ /* 0x004fe80000100a00 */
[----:B---3--:R0:W-:Y:S02]  /*c040*/  STL.64 [R1+0x878], R4 ;  /* 0x0008780401007387 */ /* 0x0081e40000100a00 */
[----:B0-----:R-:W-:-:S02]  /*c050*/  IMAD.MOV.U32 R4, RZ, RZ, R11 ;  /* 0x000000ffff047224 */ /* 0x001fc400078e000b */
[----:B------:R-:W-:-:S07]  /*c060*/  IMAD.MOV.U32 R5, RZ, RZ, R10 ;  /* 0x000000ffff057224 */ /* 0x000fce00078e000a */
[----:B------:R-:W-:-:S15]  /*c070*/  HMMA.16816.F32 R12, R16, R4, R12 ;  /* 0x00000004100c723c */ /* 0x000fde000000180c */
        /* <DEDUP_REMOVED lines=12> */
[----:B0-----:R-:W3:Y:S04]  /*c140*/  LDL.LU R8, [R1+0x2d0] ;  /* 0x0002d00001087983 */ /* 0x001ee80000300800 */
[----:B------:R-:W3:Y:S04]  /*c150*/  LDL.LU R9, [R1+0x2d4] ;  /* 0x0002d40001097983 */ /* 0x000ee80000300800 */
[----:B------:R-:W3:Y:S04]  /*c160*/  LDL.LU R10, [R1+0x2d8] ;  /* 0x0002d800010a7983 */ /* 0x000ee80000300800 */
[----:B------:R-:W3:Y:S01]  /*c170*/  LDL.LU R11, [R1+0x2dc] ;  /* 0x0002dc00010b7983 */ /* 0x000ee20000300800 */
[----:B--2---:R-:W-:-:S15]  /*c180*/  HMMA.16816.F32 R12, R16, R20, R12 ;  /* 0x00000014100c723c */ /* 0x004fde000000180c */
[----:B------:R-:W-:-:S04]  /*c190*/  NOP ;  /* 0x0000000000007918 */ /* 0x000fc80000000000 */
[----:B------:R-:W-:Y:S04]  /*c1a0*/  STL.64 [R1+0xa0], R12 ;  /* 0x0000a00c01007387 */ /* 0x000fe80000100a00 */
[----:B------:R0:W-:Y:S04]  /*c1b0*/  STL.64 [R1+0xa8], R14 ;  /* 0x0000a80e01007387 */ /* 0x0001e80000100a00 */
[----:B0-----:R-:W2:Y:S04]  /*c1c0*/  LDL.LU.64 R14, [R1+0x8e8] ;  /* 0x0008e800010e7983 */ /* 0x001ea80000300a00 */
[----:B------:R-:W2:Y:S04]  /*c1d0*/  LDL.LU.64 R12, [R1+0x8e0] ;  /* 0x0008e000010c7983 */ /* 0x000ea80000300a00 */
[----:B----4-:R-:W-:Y:S04]  /*c1e0*/  STL.64 [R1+0x8c0], R22 ;  /* 0x0008c01601007387 */ /* 0x010fe80000100a00 */
[----:B------:R0:W-:Y:S04]  /*c1f0*/  STL.64 [R1+0x8b8], R20 ;  /* 0x0008b81401007387 */ /* 0x0001e80000100a00 */
[----:B0-----:R-:W4:Y:S04]  /*c200*/  LDL.LU R20, [R1+0x2c0] ;  /* 0x0002c00001147983 */ /* 0x001f280000300800 */
[----:B------:R-:W4:Y:S04]  /*c210*/  LDL.LU R21, [R1+0x2c4] ;  /* 0x0002c40001157983 */ /* 0x000f280000300800 */
[----:B------:R-:W4:Y:S04]  /*c220*/  LDL.LU R22, [R1+0x2c8] ;  /* 0x0002c80001167983 */ /* 0x000f280000300800 */
[----:B------:R-:W4:Y:S01]  /*c230*/  LDL.LU R23, [R1+0x2cc] ;  /* 0x0002cc0001177983 */ /* 0x000f220000300800 */
[----:B--2---:R-:W-:Y:S03]  /*c240*/  HMMA.16816.F32 R16, R16, R24, R12 ;  /* 0x000000181010723c */ /* 0x004fe6000000180c */
[----:B------:R-:W3:Y:S04]  /*c250*/  LDL.LU.64 R14, [R1+0x8d8] ;  /* 0x0008d800010e7983 */ /* 0x000ee80000300a00 */
[----:B------:R-:W3:-:S12]  /*c260*/  LDL.LU.64 R12, [R1+0x8d0] ;  /* 0x0008d000010c7983 */ /* 0x000ed80000300a00 */
[----:B------:R0:W-:Y:S04]  /*c270*/  STL.64 [R1+0x90], R16 ;  /* 0x0000901001007387 */ /* 0x0001e80000100a00 */
[----:B------:R1:W-:Y:S04]  /*c280*/  STL.64 [R1+0x98], R18 ;  /* 0x0000981201007387 */ /* 0x0003e80000100a00 */
[----:B0-----:R-:W2:Y:S04]  /*c290*/  LDL.LU R16, [R1+0x2a0] ;  /* 0x0002a00001107983 */ /* 0x001ea80000300800 */
[----:B------:R-:W2:Y:S04]  /*c2a0*/  LDL.LU R17, [R1+0x2a4] ;  /* 0x0002a40001117983 */ /* 0x000ea80000300800 */
[----:B-1----:R-:W2:Y:S04]  /*c2b0*/  LDL.LU R18, [R1+0x2a8] ;  /* 0x0002a80001127983 */ /* 0x002ea80000300800 */
[----:B------:R-:W2:Y:S01]  /*c2c0*/  LDL.LU R19, [R1+0x2ac] ;  /* 0x0002ac0001137983 */ /* 0x000ea20000300800 */
[----:B---3--:R-:W-:-:S15]  /*c2d0*/  HMMA.16816.F32 R8, R12, R4, R8 ;  /* 0x000000040c08723c */ /* 0x008fde0000001808 */
[----:B------:R-:W-:-:S04]  /*c2e0*/  NOP ;  /* 0x0000000000007918 */ /* 0x000fc80000000000 */
[----:B------:R0:W-:Y:S04]  /*c2f0*/  STL.64 [R1+0x80], R8 ;  /* 0x0000800801007387 */ /* 0x0001e80000100a00 */
[----:B------:R4:W-:Y:S04]  /*c300*/  STL.64 [R1+0x88], R10 ;  /* 0x0000880a01007387 */ /* 0x0009e80000100a00 */
[----:B0-----:R-:W4:Y:S02]  /*c310*/  LDL.LU.64 R8, [R1+0x8c8] ;  /* 0x0008c80001087983 */ /* 0x001f240000300a00 */
[----:B----4-:R-:W-:Y:S02]  /*c320*/  HMMA.16816.F32 R8, R12, R8, R20 ;  /* 0x000000080c08723c */ /* 0x010fe40000001814 */
[----:B------:R-:W3:Y:S04]  /*c330*/  LDL.LU.64 R22, [R1+0x8c0] ;  /* 0x0008c00001167983 */ /* 0x000ee80000300a00 */
[----:B------:R-:W4:-:S13]  /*c340*/  LDL.LU.64 R20, [R1+0x8b8] ;  /* 0x0008b80001147983 */ /* 0x000f1a0000300a00 */
[----:B------:R-:W-:Y:S04]  /*c350*/  STL.64 [R1+0x70], R8 ;  /* 0x0000700801007387 */ /* 0x000fe80000100a00 */
[----:B------:R0:W-:Y:S04]  /*c360*/  STL.64 [R1+0x78], R10 ;  /* 0x0000780a01007387 */ /* 0x0001e80000100a00 */
[----:B0-----:R-:W4:Y:S04]  /*c370*/  LDL.LU.64 R10, [R1+0x8b0] ;  /* 0x0008b000010a7983 */ /* 0x001f280000300a00 */
[----:B------:R-:W4:Y:S01]  /*c380*/  LDL.LU.64 R8, [R1+0x8a8] ;  /* 0x0008a80001087983 */ /* 0x000f220000300a00 */
[C---:B--2---:R-:W-:Y:S08]  /*c390*/  HMMA.16816.F32 R16, R12.reuse, R24, R16 ;  /* 0x000000180c10723c */ /* 0x044ff00000001810 */
[----:B----4-:R-:W-:-:S15]  /*c3a0*/  HMMA.16816.F32 R8, R12, R20, R8 ;  /* 0x000000140c08723c */ /* 0x010fde0000001808 */
[----:B------:R-:W-:-:S04]  /*c3b0*/  NOP ;  /* 0x0000000000007918 */ /* 0x000fc80000000000 */
[----:B------:R-:W-:Y:S04]  /*c3c0*/  STL.64 [R1+0x60], R8 ;  /* 0x0000600801007387 */ /* 0x000fe80000100a00 */
[----:B------:R0:W-:Y:S04]  /*c3d0*/  STL.64 [R1+0x68], R10 ;  /* 0x0000680a01007387 */ /* 0x0001e80000100a00 */
[----:B0-----:R-:W2:Y:S04]  /*c3e0*/  LDL.LU.64 R10, [R1+0x8a0] ;  /* 0x0008a000010a7983 */ /* 0x001ea80000300a00 */
[----:B------:R-:W2:Y:S04]  /*c3f0*/  LDL.LU.64 R8, [R1+0x898] ;  /* 0x0008980001087983 */ /* 0x000ea80000300a00 */
[----:B---3--:R-:W-:Y:S04]  /*c400*/  STL.64 [R1+0x890], R22 ;  /* 0x0008901601007387 */ /* 0x008fe80000100a00 */
[----:B------:R0:W-:Y:S04]  /*c410*/  STL.64 [R1+0x888], R20 ;  /* 0x0008881401007387 */ /* 0x0001e80000100a00 */
[----:B0-----:R-:W2:Y:S04]  /*c420*/  LDL.LU R20, [R1+0x220] ;  /* 0x0002200001147983 */ /* 0x001ea80000300800 */
[----:B------:R-:W2:Y:S04]  /*c430*/  LDL.LU R21, [R1+0x224] ;  /* 0x0002240001157983 */ /* 0x000ea80000300800 */
[----:B------:R-:W2:Y:S04]  /*c440*/  LDL.LU R22, [R1+0x228] ;  /* 0x0002280001167983 */ /* 0x000ea80000300800 */
[----:B------:R-:W2:Y:S04]  /*c450*/  LDL.LU R23, [R1+0x22c] ;  /* 0x00022c0001177983 */ /* 0x000ea80000300800 */
[----:B------:R-:W3:Y:S04]  /*c460*/  LDL.LU R12, [R1+0x200] ;  /* 0x00020000010c7983 */ /* 0x000ee80000300800 */
[----:B------:R-:W3:Y:S04]  /*c470*/  LDL.LU R13, [R1+0x204] ;  /* 0x00020400010d7983 */ /* 0x000ee80000300800 */
[----:B------:R-:W-:Y:S04]  /*c480*/  STL.64 [R1+0x6b8], R18 ;  /* 0x0006b81201007387 */ /* 0x000fe80000100a00 */
[----:B------:R0:W-:Y:S04]  /*c490*/  STL.64 [R1+0x6b0], R16 ;  /* 0x0006b01001007387 */ /* 0x0001e80000100a00 */
[----:B0-----:R-:W3:Y:S04]  /*c4a0*/  LDL.LU.64 R16, [R1] ;  /* 0x0000000001107983 */ /* 0x001ee80000300a00 */
[----:B------:R-:W4:Y:S01]  /*c4b0*/  LDL.LU.64 R18, [R1+0x8] ;  /* 0x0000080001127983 */ /* 0x000f220000300a00 */
[----:B------:R-:W-:-:S02]  /*c4c0*/  IMAD.MOV.U32 R14, RZ, RZ, R3 ;  /* 0x000000ffff0e7224 */ /* 0x000fc400078e0003 */
[----:B------:R-:W-:Y:S01]  /*c4d0*/  IMAD.MOV.U32 R15, RZ, RZ, R2 ;  /* 0x000000ffff0f7224 */ /* 0x000fe200078e0002 */
[----:B--2---:R-:W-:Y:S01]  /*c4e0*/  HMMA.16816.F32 R4, R8, R4, R20 ;  /* 0x000000040804723c */ /* 0x004fe20000001814 */
[----:B------:R-:W2:Y:S04]  /*c4f0*/  LDL.LU.64 R22, [R1+0x890] ;  /* 0x0008900001167983 */ /* 0x000ea80000300a00 */
[----:B------:R-:W2:-:S14]  /*c500*/  LDL.LU.64 R20, [R1+0x888] ;  /* 0x0008880001147983 */ /* 0x000e9c0000300a00 */
[----:B------:R-:W-:Y:S04]  /*c510*/  STL.64 [R1+0x220], R4 ;  /* 0x0002200401007387 */ /* 0x000fe80000100a00 */
[----:B------:R0:W-:Y:S01]  /*c520*/  STL.64 [R1+0x228], R6 ;  /* 0x0002280601007387 */ /* 0x0001e20000100a00 */
[----:B---3--:R-:W-:Y:S03]  /*c530*/  HMMA.16816.F32 R12, R8, R16, R12 ;  /* 0x00000010080c723c */ /* 0x008fe6000000180c */
[----:B0-----:R-:W2:Y:S04]  /*c540*/  LDL.LU.64 R6, [R1+0x880] ;  /* 0x0008800001067983 */ /* 0x001ea80000300a00 */
[----:B------:R-:W2:-:S12]  /*c550*/  LDL.LU.64 R4, [R1+0x878] ;  /* 0x0008780001047983 */ /* 0x000e980000300a00 */
[----:B------:R-:W-:Y:S04]  /*c560*/  STL [R1+0x200], R12 ;  /* 0x0002000c01007387 */ /* 0x000fe80000100800 */
[----:B------:R-:W-:Y:S04]  /*c570*/  STL [R1+0x20c], R15 ;  /* 0x00020c0f01007387 */ /* 0x000fe80000100800 */
[----:B----4-:R0:W-:Y:S04]  /*c580*/  STL.64 [R1+0x7d0], R18 ;  /* 0x0007d01201007387 */ /* 0x0101e80000100a00 */
[----:B0-----:R-:W3:Y:S04]  /*c590*/  LDL R18, [R1+0x18] ;  /* 0x0000180001127983 */ /* 0x001ee80000100800 */
[----:B------:R-:W3:Y:S01]  /*c5a0*/  LDL R19, [R1+0x1c] ;  /* 0x00001c0001137983 */ /* 0x000ee20000100800 */
[----:B------:R-:W-:-:S02]  /*c5b0*/  IMAD.MOV.U32 R3, RZ, RZ, R14 ;  /* 0x000000ffff037224 */ /* 0x000fc400078e000e */
[----:B------:R-:W-:Y:S01]  /*c5c0*/  IMAD.MOV.U32 R2, RZ, RZ, R13 ;  /* 0x000000ffff027224 */ /* 0x000fe200078e000d */
[----:B--2---:R-:W-:Y:S01]  /*c5d0*/  HMMA.16816.F32 R4, R8, R20, R4 ;  /* 0x000000140804723c */ /* 0x004fe20000001804 */
[----:B---3--:R0:W-:Y:S04]  /*c5e0*/  STL.64 [R1+0x7e8], R18 ;  /* 0x0007e81201007387 */ /* 0x0081e80000100a00 */
[----:B------:R-:W-:Y:S04]  /*c5f0*/  STL [R1+0x654], R3 ;  /* 0x0006540301007387 */ /* 0x000fe80000100800 */
[----:B------:R-:W-:Y:S04]  /*c600*/  STL [R1+0x650], R2 ;  /* 0x0006500201007387 */ /* 0x000fe80000100800 */
[----:B0-----:R-:W2:Y:S06]  /*c610*/  LDL R18, [R1+0x28] ;  /* 0x0000280001127983 */ /* 0x001eac0000100800 */
[----:B------:R-:W-:Y:S04]  /*c620*/  STL.64 [R1+0x1e0], R4 ;  /* 0x0001e00401007387 */ /* 0x000fe80000100a00 */
[----:B------:R-:W-:Y:S04]  /*c630*/  STL.64 [R1+0x1e8], R6 ;  /* 0x0001e80601007387 */ /* 0x000fe80000100a00 */
[----:B------:R-:W2:Y:S04]  /*c640*/  LDL R19, [R1+0x2c] ;  /* 0x00002c0001137983 */ /* 0x000ea80000100800 */
[----:B--2---:R-:W-:Y:S04]  /*c650*/  STL.64 [R1+0x800], R18 ;  /* 0x0008001201007387 */ /* 0x004fe80000100a00 */
[----:B------:R0:W-:Y:S04]  /*c660*/  STL.64 [R1+0x7c8], R22 ;  /* 0x0007c81601007387 */ /* 0x0001e80000100a00 */
[----:B------:R-:W2:Y:S04]  /*c670*/  LDL.LU R20, [R1+0xf0] ;  /* 0x0000f00001147983 */ /* 0x000ea80000300800 */
[----:B------:R-:W2:Y:S04]  /*c680*/  LDL.LU R21, [R1+0xf4] ;  /* 0x0000f40001157983 */ /* 0x000ea80000300800 */
[----:B0-----:R-:W3:Y:S04]  /*c690*/  LDL.LU R22, [R1+0xf8] ;  /* 0x0000f80001167983 */ /* 0x001ee80000300800 */
[----:B------:R-:W3:Y:S04]  /*c6a0*/  LDL.LU R23, [R1+0xfc] ;  /* 0x0000fc0001177983 */ /* 0x000ee80000300800 */
[----:B------:R-:W4:Y:S04]  /*c6b0*/  LDL R18, [R1+0x38] ;  /* 0x0000380001127983 */ /* 0x000f280000100800 */
[----:B------:R-:W4:Y:S04]  /*c6c0*/  LDL R19, [R1+0x3c] ;  /* 0x00003c0001137983 */ /* 0x000f280000100800 */
[----:B----4-:R0:W-:Y:S04]  /*c6d0*/  STL.64 [R1+0x818], R18 ;  /* 0x0008181201007387 */ /* 0x0101e80000100a00 */
[----:B0-----:R-:W4:Y:S04]  /*c6e0*/  LDL R18, [R1+0x48] ;  /* 0x0000480001127983 */ /* 0x001f280000100800 */
[----:B------:R-:W4:Y:S04]  /*c6f0*/  LDL R19, [R1+0x4c] ;  /* 0x00004c0001137983 */ /* 0x000f280000100800 */
[----:B------:R-:W2:Y:S04]  /*c700*/  LDL.LU R4, [R1+0x1a0] ;  /* 0x0001a00001047983 */ /* 0x000ea80000300800 */
[----:B------:R-:W2:Y:S04]  /*c710*/  LDL.LU R5, [R1+0x1a4] ;  /* 0x0001a40001057983 */ /* 0x000ea80000300800 */
[----:B------:R-:W2:Y:S04]  /*c720*/  LDL.LU R6, [R1+0x1a8] ;  /* 0x0001a80001067983 */ /* 0x000ea80000300800 */
[----:B------:R-:W2:Y:S04]  /*c730*/  LDL.LU R7, [R1+0x1ac] ;  /* 0x0001ac0001077983 */ /* 0x000ea80000300800 */
[----:B----4-:R-:W-:Y:S04]  /*c740*/  STL.64 [R1+0x830], R18 ;  /* 0x0008301201007387 */ /* 0x010fe80000100a00 */
[----:B---3--:R-:W-:Y:S04]  /*c750*/  STL.64 [R1+0x7e0], R22 ;  /* 0x0007e01601007387 */ /* 0x008fe80000100a00 */
[----:B--2---:R0:W-:Y:S04]  /*c760*/  STL.64 [R1+0x7d8], R20 ;  /* 0x0007d81401007387 */ /* 0x0041e80000100a00 */
[----:B0-----:R-:W2:Y:S01]  /*c770*/  LDL.LU R20, [R1+0x100] ;  /* 0x0001000001147983 */ /* 0x001ea20000300800 */
[----:B------:R-:W-:-:S02]  /*c780*/  IMAD.MOV.U32 R21, RZ, RZ, R0 ;  /* 0x000000ffff157224 */ /* 0x000fc400078e0000 */
[----:B------:R-:W-:Y:S01]  /*c790*/  IMAD.MOV.U32 R22, RZ, RZ, R28 ;  /* 0x000000ffff167224 */ /* 0x000fe200078e001c */
[----:B------:R-:W3:Y:S01]  /*c7a0*/  LDL.LU R0, [R1+0x874] ;  /* 0x0008740001007983 */ /* 0x000ee20000300800 */
[----:B------:R-:W-:-:S03]  /*c7b0*/  IMAD.MOV.U32 R23, RZ, RZ, R29 ;  /* 0x000000ffff177224 */ /* 0x000fc600078e001d */
[----:B------:R-:W4:Y:S04]  /*c7c0*/  LDL.LU R28, [R1+0x870] ;  /* 0x00087000011c7983 */ /* 0x000f280000300800 */
[----:B------:R-:W3:Y:S04]  /*c7d0*/  LDL.LU R29, [R1+0x86c] ;  /* 0x00086c00011d7983 */ /* 0x000ee80000300800 */
[----:B------:R-:W3:Y:S04]  /*c7e0*/  LDL R18, [R1+0x58] ;  /* 0x0000580001127983 */ /* 0x000ee80000100800 */
[----:B------:R-:W3:Y:S04]  /*c7f0*/  LDL R19, [R1+0x5c] ;  /* 0x00005c0001137983 */ /* 0x000ee80000100800 */
[----:B------:R-:W-:Y:S04]  /*c800*/  STL.64 [R1+0x7f8], R22 ;  /* 0x0007f81601007387 */ /* 0x000fe80000100a00 */
[----:B--2---:R0:W-:Y:S04]  /*c810*/  STL.64 [R1+0x7f0], R20 ;  /* 0x0007f01401007387 */ /* 0x0041e80000100a00 */
[----:B0-----:R-:W2:Y:S04]  /*c820*/  LDL.LU R20, [R1+0x130] ;  /* 0x0001300001147983 */ /* 0x001ea80000300800 */
[----:B------:R-:W2:Y:S01]  /*c830*/  LDL.LU R21, [R1+0x134] ;  /* 0x0001340001157983 */ /* 0x000ea20000300800 */
[----:B----4-:R-:W-:-:S02]  /*c840*/  IMAD.MOV.U32 R22, RZ, RZ, R28 ;  /* 0x000000ffff167224 */ /* 0x010fc400078e001c */
[----:B---3--:R-:W-:Y:S01]  /*c850*/  IMAD.MOV.U32 R23, RZ, RZ, R0 ;  /* 0x000000ffff177224 */ /* 0x008fe200078e0000 */
[----:B------:R-:W3:Y:S04]  /*c860*/  LDL.LU R28, [R1+0x868] ;  /* 0x00086800011c7983 */ /* 0x000ee80000300800 */
[----:B------:R-:W4:Y:S04]  /*c870*/  LDL.LU R0, [R1+0x864] ;  /* 0x0008640001007983 */ /* 0x000f280000300800 */
[----:B------:R-:W-:Y:S04]  /*c880*/  STL.64 [R1+0x810], R22 ;  /* 0x0008101601007387 */ /* 0x000fe80000100a00 */
[----:B--2---:R0:W-:Y:S02]  /*c890*/  STL.64 [R1+0x808], R20 ;  /* 0x0008081401007387 */ /* 0x0041e40000100a00 */
[----:B0-----:R-:W-:-:S02]  /*c8a0*/  IMAD.MOV.U32 R20, RZ, RZ, R29 ;  /* 0x000000ffff147224 */ /* 0x001fc400078e001d */
[----:B------:R-:W2:Y:S04]  /*c8b0*/  LDL.LU R29, [R1+0x860] ;  /* 0x00086000011d7983 */ /* 0x000ea80000300800 */
[----:B------:R-:W2:Y:S04]  /*c8c0*/  LDL.LU R21, [R1+0x164] ;  /* 0x0001640001157983 */ /* 0x000ea80000300800 */
[----:B------:R-:W2:Y:S01]  /*c8d0*/  LDL.LU R22, [R1+0x168] ;  /* 0x0001680001167983 */ /* 0x000ea20000300800 */
[----:B---3--:R-:W-:-:S03]  /*c8e0*/  IMAD.MOV.U32 R23, RZ, RZ, R28 ;  /* 0x000000ffff177224 */ /* 0x008fc600078e001c */
[----:B------:R-:W3:Y:S04]  /*c8f0*/  LDL.LU R28, [R1+0x85c] ;  /* 0x00085c00011c7983 */ /* 0x000ee80000300800 */
[----:B--2---:R-:W-:Y:S04]  /*c900*/  STL.64 [R1+0x828], R22 ;  /* 0x0008281601007387 */ /* 0x004fe80000100a00 */
[----:B------:R4:W-:Y:S02]  /*c910*/  STL.64 [R1+0x820], R20 ;  /* 0x0008201401007387 */ /* 0x0009e40000100a00 */
[----:B----4-:R-:W-:-:S02]  /*c920*/  IMAD.MOV.U32 R20, RZ, RZ, R0 ;  /* 0x000000ffff147224 */ /* 0x010fc400078e0000 */
[----:B------:R-:W2:Y:S01]  /*c930*/  LDL.LU R0, [R1+0x858] ;  /* 0x0008580001007983 */ /* 0x000ea20000300800 */
[----:B------:R-:W-:-:S03]  /*c940*/  IMAD.MOV.U32 R21, RZ, RZ, R29 ;  /* 0x000000ffff157224 */ /* 0x000fc600078e001d */
[----:B------:R-:W4:Y:S04]  /*c950*/  LDL.LU R29, [R1+0x854] ;  /* 0x00085400011d7983 */ /* 0x000f280000300800 */
[----:B------:R-:W2:Y:S04]  /*c960*/  LDL.LU R22, [R1+0x198] ;  /* 0x0001980001167983 */ /* 0x000ea80000300800 */
[----:B------:R-:W2:Y:S01]  /*c970*/  LDL.LU R23, [R1+0x19c] ;  /* 0x00019c0001177983 */ /* 0x000ea20000300800 */
[----:B------:R-:W-:Y:S03]  /*c980*/  HMMA.16816.F32 R4, R8, R24, R4 ;  /* 0x000000180804723c */ /* 0x000fe60000001804 */
[----:B--2---:R-:W-:Y:S04]  /*c990*/  STL.64 [R1+0x840], R22 ;  /* 0x0008401601007387 */ /* 0x004fe80000100a00 */
[----:B------:R3:W-:Y:S02]  /*c9a0*/  STL.64 [R1+0x838], R20 ;  /* 0x0008381401007387 */ /* 0x0007e40000100a00 */
[----:B---3--:R-:W-:-:S02]  /*c9b0*/  IMAD.MOV.U32 R20, RZ, RZ, R28 ;  /* 0x000000ffff147224 */ /* 0x008fc400078e001c */
[----:B------:R-:W2:Y:S04]  /*c9c0*/  LDL.LU R28, [R1+0x850] ;  /* 0x00085000011c7983 */ /* 0x000ea80000300800 */
[----:B------:R-:W3:Y:S01]  /*c9d0*/  LDL.LU R21, [R1+0x1d4] ;  /* 0x0001d40001157983 */ /* 0x000ee20000300800 */
[----:B----4-:R-:W-:Y:S02]  /*c9e0*/  IMAD.MOV.U32 R22, RZ, RZ, R29 ;  /* 0x000000ffff167224 */ /* 0x010fe400078e001d */
[----:B------:R-:W-:Y:S01]  /*c9f0*/  IMAD.MOV.U32 R23, RZ, RZ, R0 ;  /* 0x000000ffff177224 */ /* 0x000fe200078e0000 */
[----:B------:R-:W-:Y:S01]  /*ca00*/  STL.64 [R1+0x250], R4 ;  /* 0x0002500401007387 */ /* 0x000fe20000100a00 */
[----:B------:R-:W-:Y:S02]  /*ca10*/  IMAD.MOV.U32 R0, RZ, RZ, R6 ;  /* 0x000000ffff007224 */ /* 0x000fe400078e0006 */
[----:B------:R-:W-:-:S05]  /*ca20*/  IMAD.MOV.U32 R29, RZ, RZ, R7 ;  /* 0x000000ffff1d7224 */ /* 0x000fca00078e0007 */
[----:B------:R-:W-:Y:S04]  /*ca30*/  STL [R1+0x65c], R29 ;  /* 0x00065c1d01007387 */ /* 0x000fe80000100800 */
[----:B------:R-:W-:Y:S04]  /*ca40*/  STL [R1+0x658], R0 ;  /* 0x0006580001007387 */ /* 0x000fe80000100800 */
[----:B--2---:R-:W3:Y:S04]  /*ca50*/  LDSM.16.MT88.4 R4, [R28+0x6000] ;  /* 0x006000001c04783b */ /* 0x004ee80000004200 */
[----:B------:R-:W0:Y:S04]  /*ca60*/  LDSM.16.MT88.4 R12, [R28+0x6100] ;  /* 0x006100001c0c783b */ /* 0x000e280000004200 */
[----:B------:R-:W1:Y:S01]  /*ca70*/  LDSM.16.MT88.4 R8, [R28+0x6080] ;  /* 0x006080001c08783b */ /* 0x000e620000004200 */
[----:B---3--:R-:W-:Y:S03]  /*ca80*/  HMMA.16816.F32 R16, R4, R18, R20 ;  /* 0x000000120410723c */ /* 0x008fe60000001814 */
[----:B0-----:R0:W-:Y:S04]  /*ca90*/  STL.64 [R1+0x750], R14 ;  /* 0x0007500e01007387 */ /* 0x0011e80000100a00 */
[----:B------:R2:W-:Y:S01]  /*caa0*/  STL.64 [R1+0x748], R12 ;  /* 0x0007480c01007387 */ /* 0x0005e20000100a00 */
[----:B0-----:R-:W-:-:S02]  /*cab0*/  IMAD.MOV.U32 R14, RZ, RZ, R26 ;  /* 0x000000ffff0e7224 */ /* 0x001fc400078e001a */
[----:B------:R-:W-:Y:S01]  /*cac0*/  IMAD.MOV.U32 R15, RZ, RZ, R27 ;  /* 0x000000ffff0f7224 */ /* 0x000fe200078e001b */
[----:B--2---:R-:W2:Y:S04]  /*cad0*/  LDL.LU R12, [R1+0xd0] ;  /* 0x0000d000010c7983 */ /* 0x004ea80000300800 */
[----:B------:R-:W2:Y:S04]  /*cae0*/  LDL.LU R13, [R1+0xd4] ;  /* 0x0000d400010d7983 */ /* 0x000ea80000300800 */
[----:B------:R-:W2:Y:S04]  /*caf0*/  LDL.LU R26, [R1+0x84c] ;  /* 0x00084c00011a7983 */ /* 0x000ea80000300800 */
[----:B------:R-:W2:Y:S04]  /*cb00*/  LDL.LU R27, [R1+0x848] ;  /* 0x00084800011b7983 */ /* 0x000ea80000300800 */
[----:B------:R-:W3:Y:S04]  /*cb10*/  LDL.LU.64 R22, [R1+0x840] ;  /* 0x0008400001167983 */ /* 0x000ee80000300a00 */
[----:B------:R-:W3:Y:S04]  /*cb20*/  LDL.LU.64 R20, [R1+0x838] ;  /* 0x0008380001147983 */ /* 0x000ee80000300a00 */
[----:B------:R-:W-:Y:S04]  /*cb30*/  STL.64 [R1+0x1d0], R16 ;  /* 0x0001d01001007387 */ /* 0x000fe80000100a00 */
[----:B------:R0:W-:Y:S04]  /*cb40*/  STL.64 [R1+0x1d8], R18 ;  /* 0x0001d81201007387 */ /* 0x0001e80000100a00 */
[----:B0-----:R-:W3:Y:S01]  /*cb50*/  LDL.LU.64 R18, [R1+0x830] ;  /* 0x0008300001127983 */ /* 0x001ee20000300a00 */
[----:B------:R-:W-:-:S02]  /*cb60*/  IMAD.MOV.U32 R25, RZ, RZ, R17 ;  /* 0x000000ffff197224 */ /* 0x000fc400078e0011 */
[----:B------:R-:W-:Y:S02]  /*cb70*/  IMAD.MOV.U32 R24, RZ, RZ, R16 ;  /* 0x000000ffff187224 */ /* 0x000fe400078e0010 */
[----:B---3--:R-:W-:Y:S01]  /*cb80*/  HMMA.16816.F32 R16, R4, R18, R20 ;  /* 0x000000120410723c */ /* 0x008fe20000001814 */
[----:B------:R-:W3:Y:S04]  /*cb90*/  LDL.LU.64 R22, [R1+0x828] ;  /* 0x0008280001167983 */ /* 0x000ee80000300a00 */
[----:B------:R-:W3:-:S14]  /*cba0*/  LDL.LU.64 R20, [R1+0x820] ;  /* 0x0008200001147983 */ /* 0x000edc0000300a00 */
[----:B------:R-:W-:Y:S04]  /*cbb0*/  STL.64 [R1+0x280], R16 ;  /* 0x0002801001007387 */ /* 0x000fe80000100a00 */
[----:B------:R0:W-:Y:S04]  /*cbc0*/  STL.64 [R1+0x288], R18 ;  /* 0x0002881201007387 */ /* 0x0001e80000100a00 */
[----:B0-----:R-:W3:Y:S02]  /*cbd0*/  LDL.LU.64 R18, [R1+0x818] ;  /* 0x0008180001127983 */ /* 0x001ee40000300a00 */
[----:B---3--:R-:W-:Y:S02]  /*cbe0*/  HMMA.16816.F32 R16, R4, R18, R20 ;  /* 0x000000120410723c */ /* 0x008fe40000001814 */
[----:B------:R-:W3:Y:S04]  /*cbf0*/  LDL.LU.64 R22, [R1+0x810] ;  /* 0x0008100001167983 */ /* 0x000ee80000300a00 */
[----:B------:R-:W3:-:S13]  /*cc00*/  LDL.LU.64 R20, [R1+0x808] ;  /* 0x0008080001147983 */ /* 0x000eda0000300a00 */
        /* <DEDUP_REMOVED lines=15> */
[----:B---3--:R-:W-:-:S15]  /*cd00*/  HMMA.16816.F32 R20, R4, R18, R20 ;  /* 0x000000120414723c */ /* 0x008fde0000001814 */
[----:B------:R-:W-:-:S04]  /*cd10*/  NOP ;  /* 0x0000000000007918 */ /* 0x000fc80000000000 */
[----:B------:R-:W-:Y:S04]  /*cd20*/  STL.64 [R1+0x320], R20 ;  /* 0x0003201401007387 */ /* 0x000fe80000100a00 */
[----:B------:R0:W-:Y:S04]  /*cd30*/  STL.64 [R1+0x328], R22 ;  /* 0x0003281601007387 */ /* 0x0001e80000100a00 */
[----:B0-----:R-:W3:Y:S04]  /*cd40*/  LDL.LU.64 R22, [R1+0x7c8] ;  /* 0x0007c80001167983 */ /* 0x001ee80000300a00 */
[----:B------:R0:W-:Y:S04]  /*cd50*/  STL.64 [R1+0x790], R18 ;  /* 0x0007901201007387 */ /* 0x0001e80000100a00 */
[----:B------:R-:W4:Y:S04]  /*cd60*/  LDL.LU R16, [R1+0xe0] ;  /* 0x0000e00001107983 */ /* 0x000f280000300800 */
[----:B------:R-:W4:Y:S04]  /*cd70*/  LDL.LU R17, [R1+0xe4] ;  /* 0x0000e40001117983 */ /* 0x000f280000300800 */
[----:B0-----:R-:W4:Y:S04]  /*cd80*/  LDL.LU R18, [R1+0xe8] ;  /* 0x0000e80001127983 */ /* 0x001f280000300800 */
[----:B------:R-:W4:Y:S04]  /*cd90*/  LDL.LU R19, [R1+0xec] ;  /* 0x0000ec0001137983 */ /* 0x000f280000300800 */
[----:B---3--:R-:W-:Y:S01]  /*cda0*/  STL.64 [R1+0x788], R22 ;  /* 0x0007881601007387 */ /* 0x008fe20000100a00 */
[C---:B----4-:R-:W-:Y:S08]  /*cdb0*/  HMMA.16816.F32 R16, R4.reuse, R22, R16 ;  /* 0x000000160410723c */ /* 0x050ff00000001810 */
[----:B--2---:R-:W-:Y:S11]  /*cdc0*/  HMMA.16816.F32 R4, R4, R26, R12 ;  /* 0x0000001a0404723c */ /* 0x004ff6000000180c */
[----:B------:R0:W-:Y:S04]  /*cdd0*/  STL.64 [R1+0x310], R16 ;  /* 0x0003101001007387 */ /* 0x0001e80000100a00 */
[----:B------:R2:W-:Y:S04]  /*cde0*/  STL.64 [R1+0x318], R18 ;  /* 0x0003181201007387 */ /* 0x0005e80000100a00 */
[----:B------:R-:W3:Y:S04]  /*cdf0*/  LDL.LU R12, [R1+0xb0] ;  /* 0x0000b000010c7983 */ /* 0x000ee80000300800 */
[----:B------:R-:W-:Y:S04]  /*ce00*/  STL.64 [R1+0x300], R4 ;  /* 0x0003000401007387 */ /* 0x000fe80000100a00 */
[----:B------:R-:W-:Y:S04]  /*ce10*/  STL.64 [R1+0x308], R6 ;  /* 0x0003080601007387 */ /* 0x000fe80000100a00 */
[----:B------:R-:W3:Y:S04]  /*ce20*/  LDL.LU R13, [R1+0xb4] ;  /* 0x0000b400010d7983 */ /* 0x000ee80000300800 */
[----:B------:R-:W4:Y:S04]  /*ce30*/  LDL.LU R14, [R1+0xb8] ;  /* 0x0000b800010e7983 */ /* 0x000f280000300800 */
[----:B------:R-:W4:Y:S04]  /*ce40*/  LDL.LU R15, [R1+0xbc] ;  /* 0x0000bc00010f7983 */ /* 0x000f280000300800 */
[----:B0-----:R-:W3:Y:S04]  /*ce50*/  LDL.LU R16, [R1+0x150] ;  /* 0x0001500001107983 */ /* 0x001ee80000300800 */
[----:B------:R-:W3:Y:S04]  /*ce60*/  LDL.LU R17, [R1+0x154] ;  /* 0x0001540001117983 */ /* 0x000ee80000300800 */
[----:B--2---:R-:W2:Y:S04]  /*ce70*/  LDL.LU R18, [R1+0x158] ;  /* 0x0001580001127983 */ /* 0x004ea80000300800 */
[----:B------:R-:W2:Y:S04]  /*ce80*/  LDL.LU R19, [R1+0x15c] ;  /* 0x00015c0001137983 */ /* 0x000ea80000300800 */
[----:B--2---:R0:W-:Y:S04]  /*ce90*/  STL.64 [R1+0x7a0], R18 ;  /* 0x0007a01201007387 */ /* 0x0041e80000100a00 */
[----:B---3--:R-:W-:Y:S04]  /*cea0*/  STL.64 [R1+0x798], R16 ;  /* 0x0007981001007387 */ /* 0x008fe80000100a00 */
[----:B0-----:R-:W2:Y:S04]  /*ceb0*/  LDL.64 R18, [R1+0x48] ;  /* 0x0000480001127983 */ /* 0x001ea80000100a00 */
[----:B--2---:R0:W-:Y:S04]  /*cec0*/  STL.64 [R1+0x7b0], R18 ;  /* 0x0007b01201007387 */ /* 0x0041e80000100a00 */
[----:B------:R-:W2:Y:S04]  /*ced0*/  LDL.64 R22, [R1+0x38] ;  /* 0x0000380001167983 */ /* 0x000ea80000100a00 */
[----:B0-----:R-:W1:Y:S04]  /*cee0*/  LDL.64 R18, [R1+0x58] ;  /* 0x0000580001127983 */ /* 0x001e680000100a00 */
[----:B--2---:R0:W-:Y:S04]  /*cef0*/  STL.64 [R1+0x7a8], R22 ;  /* 0x0007a81601007387 */ /* 0x0041e80000100a00 */
[----:B------:R-:W2:Y:S04]  /*cf00*/  LDL.LU R20, [R1+0x180] ;  /* 0x0001800001147983 */ /* 0x000ea80000300800 */
[----:B------:R-:W2:Y:S04]  /*cf10*/  LDL.LU R21, [R1+0x184] ;  /* 0x0001840001157983 */ /* 0x000ea80000300800 */
[----:B0-----:R-:W3:Y:S04]  /*cf20*/  LDL.LU R22, [R1+0x188] ;  /* 0x0001880001167983 */ /* 0x001ee80000300800 */
[----:B------:R-:W3:Y:S04]  /*cf30*/  LDL.LU R23, [R1+0x18c] ;  /* 0x00018c0001177983 */ /* 0x000ee80000300800 */
[----:B---3--:R-:W-:Y:S04]  /*cf40*/  STL.64 [R1+0x7c0], R22 ;  /* 0x0007c01601007387 */ /* 0x008fe80000100a00 */
[----:B--2---:R0:W-:Y:S04]  /*cf50*/  STL.64 [R1+0x7b8], R20 ;  /* 0x0007b81401007387 */ /* 0x0041e80000100a00 */
[----:B0-----:R-:W1:Y:S04]  /*cf60*/  LDL.LU R20, [R1+0x1c0] ;  /* 0x0001c00001147983 */ /* 0x001e680000300800 */
[----:B------:R-:W1:Y:S04]  /*cf70*/  LDL.LU R21, [R1+0x1c4] ;  /* 0x0001c40001157983 */ /* 0x000e680000300800 */
[----:B------:R-:W1:Y:S04]  /*cf80*/  LDL.LU R22, [R1+0x1c8] ;  /* 0x0001c80001167983 */ /* 0x000e680000300800 */
[----:B------:R-:W1:Y:S04]  /*cf90*/  LDL.LU R23, [R1+0x1cc] ;  /* 0x0001cc0001177983 */ /* 0x000e680000300800 */
[----:B----4-:R-:W-:Y:S04]  /*cfa0*/  STL.64 [R1+0x770], R14 ;  /* 0x0007700e01007387 */ /* 0x010fe80000100a00 */
[----:B------:R0:W-:Y:S04]  /*cfb0*/  STL.64 [R1+0x768], R12 ;  /* 0x0007680c01007387 */ /* 0x0001e80000100a00 */
[----:B0-----:R-:W2:Y:S04]  /*cfc0*/  LDL.LU R12, [R1+0xc0] ;  /* 0x0000c000010c7983 */ /* 0x001ea80000300800 */
[----:B------:R-:W2:Y:S04]  /*cfd0*/  LDL.LU R13, [R1+0xc4] ;  /* 0x0000c400010d7983 */ /* 0x000ea80000300800 */
[----:B------:R-:W3:Y:S04]  /*cfe0*/  LDL.LU R14, [R1+0xc8] ;  /* 0x0000c800010e7983 */ /* 0x000ee80000300800 */
[----:B------:R-:W3:Y:S04]  /*cff0*/  LDL.LU R15, [R1+0xcc] ;  /* 0x0000cc00010f7983 */ /* 0x000ee80000300800 */
[----:B---3--:R0:W-:Y:S04]  /*d000*/  STL.64 [R1+0x780], R14 ;  /* 0x0007800e01007387 */ /* 0x0081e80000100a00 */
[----:B--2---:R-:W-:Y:S04]  /*d010*/  STL.64 [R1+0x778], R12 ;  /* 0x0007780c01007387 */ /* 0x004fe80000100a00 */
[----:B0-----:R-:W2:Y:S04]  /*d020*/  LDL.64 R14, [R1+0x28] ;  /* 0x00002800010e7983 */ /* 0x001ea80000100a00 */
[----:B------:R-:W-:Y:S04]  /*d030*/  STL.64 [R1+0x760], R26 ;  /* 0x0007601a01007387 */ /* 0x000fe80000100a00 */
[----:B------:R0:W-:Y:S04]  /*d040*/  STL.64 [R1+0x758], R24 ;  /* 0x0007581801007387 */ /* 0x0001e80000100a00 */
[----:B0-----:R-:W2:Y:S04]  /*d050*/  LDL.LU R24, [R1+0x120] ;  /* 0x0001200001187983 */ /* 0x001ea80000300800 */
[----:B------:R-:W2:Y:S04]  /*d060*/  LDL.LU R25, [R1+0x124] ;  /* 0x0001240001197983 */ /* 0x000ea80000300800 */
[----:B------:R-:W2:Y:S04]  /*d070*/  LDL.LU R26, [R1+0x128] ;  /* 0x00012800011a7983 */ /* 0x000ea80000300800 */
[----:B------:R-:W2:Y:S04]  /*d080*/  LDL.LU R27, [R1+0x12c] ;  /* 0x00012c00011b7983 */ /* 0x000ea80000300800 */
[----:B------:R-:W3:Y:S04]  /*d090*/  LDL.LU R4, [R1+0x60] ;  /* 0x0000600001047983 */ /* 0x000ee80000300800 */
[----:B------:R-:W3:Y:S04]  /*d0a0*/  LDL.LU R5, [R1+0x64] ;  /* 0x0000640001057983 */ /* 0x000ee80000300800 */
[----:B------:R-:W4:Y:S04]  /*d0b0*/  LDL.LU R6, [R1+0x68] ;  /* 0x0000680001067983 */ /* 0x000f280000300800 */
[----:B------:R-:W4:Y:S01]  /*d0c0*/  LDL.LU R7, [R1+0x6c] ;  /* 0x00006c0001077983 */ /* 0x000f220000300800 */
[----:B-1----:R-:W-:Y:S03]  /*d0d0*/  HMMA.16816.F32 R20, R8, R18, R20 ;  /* 0x000000120814723c */ /* 0x002fe60000001814 */
[----:B----4-:R-:W-:Y:S04]  /*d0e0*/  STL.64 [R1+0x6c8], R6 ;  /* 0x0006c80601007387 */ /* 0x010fe80000100a00 */
[----:B---3--:R0:W-:Y:S04]  /*d0f0*/  STL.64 [R1+0x6c0], R4 ;  /* 0x0006c00401007387 */ /* 0x0081e80000100a00 */
[----:B0-----:R-:W3:Y:S04]  /*d100*/  LDL.LU R4, [R1+0x70] ;  /* 0x0000700001047983 */ /* 0x001ee80000300800 */
[----:B------:R-:W3:Y:S04]  /*d110*/  LDL.LU R5, [R1+0x74] ;  /* 0x0000740001057983 */ /* 0x000ee80000300800 */
[----:B------:R-:W4:Y:S04]  /*d120*/  LDL.LU R6, [R1+0x78] ;  /* 0x0000780001067983 */ /* 0x000f280000300800 */
[----:B------:R-:W4:Y:S01]  /*d130*/  LDL.LU R7, [R1+0x7c] ;  /* 0x00007c0001077983 */ /* 0x000f220000300800 */
[----:B------:R-:W-:-:S02]  /*d140*/  IMAD.MOV.U32 R2, RZ, RZ, R18 ;  /* 0x000000ffff027224 */ /* 0x000fc400078e0012 */
[----:B------:R-:W-:Y:S01]  /*d150*/  IMAD.MOV.U32 R0, RZ, RZ, R19 ;  /* 0x000000ffff007224 */ /* 0x000fe200078e0013 */
[----:B----4-:R0:W-:Y:S04]  /*d160*/  STL.64 [R1+0x6d8], R6 ;  /* 0x0006d80601007387 */ /* 0x0101e80000100a00 */
[----:B---3--:R-:W-:Y:S04]  /*d170*/  STL.64 [R1+0x6d0], R4 ;  /* 0x0006d00401007387 */ /* 0x008fe80000100a00 */
[----:B0-----:R-:W3:Y:S04]  /*d180*/  LDL.LU.64 R6, [R1+0x18] ;  /* 0x0000180001067983 */ /* 0x001ee80000300a00 */
[----:B------:R-:W-:Y:S04]  /*d190*/  STL.64 [R1+0xd0], R20 ;  /* 0x0000d01401007387 */ /* 0x000fe80000100a00 */
[----:B------:R0:W-:Y:S04]  /*d1a0*/  STL.64 [R1+0xd8], R22 ;  /* 0x0000d81601007387 */ /* 0x0001e80000100a00 */
[----:B0-----:R-:W4:Y:S04]  /*d1b0*/  LDL.LU.64 R22, [R1+0x7c0] ;  /* 0x0007c00001167983 */ /* 0x001f280000300a00 */
[----:B------:R-:W4:Y:S04]  /*d1c0*/  LDL.LU.64 R20, [R1+0x7b8] ;  /* 0x0007b80001147983 */ /* 0x000f280000300a00 */
[----:B------:R-:W4:Y:S02]  /*d1d0*/  LDL.LU.64 R18, [R1+0x7b0] ;  /* 0x0007b00001127983 */ /* 0x000f240000300a00 */
[----:B----4-:R-:W-:Y:S01]  /*d1e0*/  HMMA.16816.F32 R20, R8, R18, R20 ;  /* 0x000000120814723c */ /* 0x010fe20000001814 */
[----:B------:R-:W-:-:S02]  /*d1f0*/  IMAD.MOV.U32 R4, RZ, RZ, R18 ;  /* 0x000000ffff047224 */ /* 0x000fc400078e0012 */
[----:B------:R-:W-:-:S15]  /*d200*/  IMAD.MOV.U32 R3, RZ, RZ, R19 ;  /* 0x000000ffff037224 */ /* 0x000fde00078e0013 */
[----:B------:R-:W-:Y:S01]  /*d210*/  NOP ;  /* 0x0000000000007918 */ /* 0x000fe20000000000 */
[----:B------:R-:W-:Y:S04]  /*d220*/  STL.64 [R1+0xf0], R20 ;  /* 0x0000f01401007387 */ /* 0x000fe80000100a00 */
[----:B------:R0:W-:Y:S04]  /*d230*/  STL.64 [R1+0xf8], R22 ;  /* 0x0000f81601007387 */ /* 0x0001e80000100a00 */
[----:B0-----:R-:W4:Y:S04]  /*d240*/  LDL.LU.64 R22, [R1+0x7a8] ;  /* 0x0007a80001167983 */ /* 0x001f280000300a00 */
[----:B------:R-:W4:Y:S04]  /*d250*/  LDL.LU.64 R18, [R1+0x7a0] ;  /* 0x0007a00001127983 */ /* 0x000f280000300a00 */
[----:B------:R-:W4:Y:S01]  /*d260*/  LDL.LU.64 R16, [R1+0x798] ;  /* 0x0007980001107983 */ /* 0x000f220000300a00 */
[C---:B--2---:R-:W-:Y:S08]  /*d270*/  HMMA.16816.F32 R24, R8.reuse, R14, R24 ;  /* 0x0000000e0818723c */ /* 0x044ff00000001818 */
[----:B----4-:R-:W-:Y:S01]  /*d280*/  HMMA.16816.F32 R16, R8, R22, R16 ;  /* 0x000000160810723c */ /* 0x010fe20000001810 */
[----:B------:R-:W-:-:S15]  /*d290*/  IMAD.MOV.U32 R5, RZ, RZ, R23 ;  /* 0x000000ffff057224 */ /* 0x000fde00078e0017 */
[----:B------:R-:W-:-:S03]  /*d2a0*/  NOP ;  /* 0x0000000000007918 */ /* 0x000fc60000000000 */
[----:B------:R0:W-:Y:S04]  /*d2b0*/  STL.64 [R1+0x130], R16 ;  /* 0x0001301001007387 */ /* 0x0001e80000100a00 */
[----:B------:R1:W-:Y:S01]  /*d2c0*/  STL.64 [R1+0x138], R18 ;  /* 0x0001381201007387 */ /* 0x0003e20000100a00 */
[----:B0-----:R-:W-:-:S03]  /*d2d0*/  IMAD.MOV.U32 R16, RZ, RZ, R22 ;  /* 0x000000ffff107224 */ /* 0x001fc600078e0016 */
[----:B-1----:R-:W2:Y:S01]  /*d2e0*/  LDL.LU.64 R18, [R1+0x790] ;  /* 0x0007900001127983 */ /* 0x002ea20000300a00 */
[----:B------:R-:W-:-:S03]  /*d2f0*/  IMAD.MOV.U32 R17, RZ, RZ, R15 ;  /* 0x000000ffff117224 */ /* 0x000fc600078e000f */
[----:B------:R-:W4:Y:S04]  /*d300*/  LDL.LU.64 R22, [R1+0x788] ;  /* 0x0007880001167983 */ /* 0x000f280000300a00 */
[----:B------:R-:W2:Y:S04]  /*d310*/  LDL.LU.64 R20, [R1+0x390] ;  /* 0x0003900001147983 */ /* 0x000ea80000300a00 */
[----:B------:R0:W-:Y:S04]  /*d320*/  STL.64 [R1+0x150], R24 ;  /* 0x0001501801007387 */ /* 0x0001e80000100a00 */
[----:B------:R-:W-:Y:S01]  /*d330*/  STL.64 [R1+0x158], R26 ;  /* 0x0001581a01007387 */ /* 0x000fe20000100a00 */
[----:B0-----:R-:W-:-:S03]  /*d340*/  IMAD.MOV.U32 R24, RZ, RZ, R14 ;  /* 0x000000ffff187224 */ /* 0x001fc600078e000e */
[----:B------:R-:W3:Y:S04]  /*d350*/  LDL.LU.64 R14, [R1+0x780] ;  /* 0x00078000010e7983 */ /* 0x000ee80000300a00 */
[----:B------:R-:W3:Y:S02]  /*d360*/  LDL.LU.64 R12, [R1+0x778] ;  /* 0x00077800010c7983 */ /* 0x000ee40000300a00 */
[----:B---3--:R-:W-:-:S15]  /*d370*/  HMMA.16816.F32 R12, R8, R6, R12 ;  /* 0x00000006080c723c */ /* 0x008fde000000180c */
[----:B------:R-:W-:-:S04]  /*d380*/  NOP ;  /* 0x0000000000007918 */ /* 0x000fc80000000000 */
[----:B------:R-:W-:Y:S04]  /*d390*/  STL.64 [R1+0x2f0], R12 ;  /* 0x0002f00c01007387 */ /* 0x000fe80000100a00 */
[----:B------:R0:W-:Y:S04]  /*d3a0*/  STL.64 [R1+0x2f8], R14 ;  /* 0x0002f80e01007387 */ /* 0x0001e80000100a00 */
[----:B0-----:R-:W2:Y:S04]  /*d3b0*/  LDL.LU.64 R14, [R1+0x770] ;  /* 0x00077000010e7983 */ /* 0x001ea80000300a00 */
[----:B------:R-:W2:Y:S04]  /*d3c0*/  LDL.LU.64 R12, [R1+0x768] ;  /* 0x00076800010c7983 */ /* 0x000ea80000300a00 */
[----:B------:R0:W-:Y:S02]  /*d3d0*/  STL.64 [R1+0x6e8], R6 ;  /* 0x0006e80601007387 */ /* 0x0001e40000100a00 */
[----:B0-----:R-:W-:-:S02]  /*d3e0*/  IMAD.MOV.U32 R6, RZ, RZ, R24 ;  /* 0x000000ffff067224 */ /* 0x001fc400078e0018 */
[----:B------:R-:W-:-:S05]  /*d3f0*/  IMAD.MOV.U32 R7, RZ, RZ, R17 ;  /* 0x000000ffff077224 */ /* 0x000fca00078e0011 */
[----:B------:R0:W-:Y:S02]  /*d400*/  STL.64 [R1+0x700], R6 ;  /* 0x0007000601007387 */ /* 0x0001e40000100a00 */
[----:B0-----:R-:W-:Y:S02]  /*d410*/  IMAD.MOV.U32 R6, RZ, RZ, R16 ;  /* 0x000000ffff067224 */ /* 0x001fe400078e0010 */
[----:B------:R-:W-:-:S05]  /*d420*/  IMAD.MOV.U32 R7, RZ, RZ, R5 ;  /* 0x000000ffff077224 */ /* 0x000fca00078e0005 */
[----:B------:R0:W-:Y:S02]  /*d430*/  STL.64 [R1+0x718], R6 ;  /* 0x0007180601007387 */ /* 0x0001e40000100a00 */
[----:B0-----:R-:W-:Y:S02]  /*d440*/  IMAD.MOV.U32 R6, RZ, RZ, R4 ;  /* 0x000000ffff067224 */ /* 0x001fe400078e0004 */
[----:B------:R-:W-:-:S05]  /*d450*/  IMAD.MOV.U32 R7, RZ, RZ, R3 ;  /* 0x000000ffff077224 */ /* 0x000fca00078e0003 */
[----:B------:R-:W-:Y:S04]  /*d460*/  STL.64 [R1+0x730], R6 ;  /* 0x0007300601007387 */ /* 0x000fe80000100a00 */
[----:B------:R-:W4:Y:S01]  /*d470*/  LDL.LU R24, [R1+0xa0] ;  /* 0x0000a00001187983 */ /* 0x000f220000300800 */
[----:B--2---:R-:W-:-:S15]  /*d480*/  HMMA.16816.F32 R12, R8, R18, R12 ;  /* 0x00000012080c723c */ /* 0x004fde000000180c */
[----:B------:R-:W-:-:S04]  /*d490*/  NOP ;  /* 0x0000000000007918 */ /* 0x000fc80000000000 */
[----:B------:R0:W-:Y:S04]  /*d4a0*/  STL.64 [R1+0x2e0], R12 ;  /* 0x0002e00c01007387 */ /* 0x0001e80000100a00 */
[----:B------:R1:W-:Y:S04]  /*d4b0*/  STL.64 [R1+0x2e8], R14 ;  /* 0x0002e80e01007387 */ /* 0x0003e80000100a00 */
[----:B------:R-:W4:Y:S04]  /*d4c0*/  LDL.LU R25, [R1+0xa4] ;  /* 0x0000a40001197983 */ /* 0x000f280000300800 */
[----:B------:R-:W4:Y:S04]  /*d4d0*/  LDL.LU R26, [R1+0xa8] ;  /* 0x0000a800011a7983 */ /* 0x000f280000300800 */
[----:B------:R-:W4:Y:S04]  /*d4e0*/  LDL.LU R27, [R1+0xac] ;  /* 0x0000ac00011b7983 */ /* 0x000f280000300800 */
[----:B0-----:R-:W2:Y:S04]  /*d4f0*/  LDL.LU R12, [R1+0x90] ;  /* 0x00009000010c7983 */ /* 0x001ea80000300800 */
[----:B------:R-:W2:Y:S04]  /*d500*/  LDL.LU R13, [R1+0x94] ;  /* 0x00009400010d7983 */ /* 0x000ea80000300800 */
[----:B-1----:R-:W2:Y:S04]  /*d510*/  LDL.LU R14, [R1+0x98] ;  /* 0x00009800010e7983 */ /* 0x002ea80000300800 */
[----:B------:R-:W2:Y:S04]  /*d520*/  LDL.LU R15, [R1+0x9c] ;  /* 0x00009c00010f7983 */ /* 0x000ea80000300800 */
[----:B------:R0:W-:Y:S04]  /*d530*/  STL.64 [R1+0x6e0], R18 ;  /* 0x0006e01201007387 */ /* 0x0001e80000100a00 */
[----:B------:R-:W3:Y:S04]  /*d540*/  LDL.LU R16, [R1+0x80] ;  /* 0x0000800001107983 */ /* 0x000ee80000300800 */
[----:B------:R-:W3:Y:S04]  /*d550*/  LDL.LU R17, [R1+0x84] ;  /* 0x0000840001117983 */ /* 0x000ee80000300800 */
[----:B0-----:R-:W2:Y:S04]  /*d560*/  LDL.LU R18, [R1+0x88] ;  /* 0x0000880001127983 */ /* 0x001ea80000300800 */
[----:B------:R-:W2:Y:S04]  /*d570*/  LDL.LU R19, [R1+0x8c] ;  /* 0x00008c0001137983 */ /* 0x000ea80000300800 */
[----:B--2---:R-:W-:Y:S04]  /*d580*/  STL.64 [R1+0x6f8], R18 ;  /* 0x0006f81201007387 */ /* 0x004fe80000100a00 */
[----:B---3--:R0:W-:Y:S04]  /*d590*/  STL.64 [R1+0x6f0], R16 ;  /* 0x0006f01001007387 */ /* 0x0081e80000100a00 */
        /* <DEDUP_REMOVED lines=8> */
[----:B------:R-:W3:Y:S04]  /*d620*/  LDL.LU R18, [R1+0x148] ;  /* 0x0001480001127983 */ /* 0x000ee80000300800 */
[----:B------:R-:W3:Y:S01]  /*d630*/  LDL.LU R19, [R1+0x14c] ;  /* 0x00014c0001137983 */ /* 0x000ee20000300800 */
[C---:B----4-:R-:W-:Y:S03]  /*d640*/  HMMA.16816.F32 R24, R8.reuse, R22, R24 ;  /* 0x000000160818723c */ /* 0x050fe60000001818 */
[----:B---3--:R-:W-:Y:S04]  /*d650*/  STL.64 [R1+0x728], R18 ;  /* 0x0007281201007387 */ /* 0x008fe80000100a00 */
        /* <DEDUP_REMOVED lines=11> */
[----:B------:R-:W-:Y:S04]  /*d710*/  STL.64 [R1+0x2d0], R24 ;  /* 0x0002d01801007387 */ /* 0x000fe80000100a00 */
[----:B------:R0:W-:Y:S04]  /*d720*/  STL.64 [R1+0x2d8], R26 ;  /* 0x0002d81a01007387 */ /* 0x0001e80000100a00 */
[----:B0-----:R-:W3:Y:S04]  /*d730*/  LDL.LU.64 R26, [R1+0x760] ;  /* 0x00076000011a7983 */ /* 0x001ee80000300a00 */
[----:B------:R-:W4:Y:S01]  /*d740*/  LDL.LU.64 R24, [R1+0x758] ;  /* 0x0007580001187983 */ /* 0x000f220000300a00 */
[----:B------:R-:W-:Y:S01]  /*d750*/  IMAD.MOV.U32 R6, RZ, RZ, R2 ;  /* 0x000000ffff067224 */ /* 0x000fe200078e0002 */
[----:B---3--:R-:W-:Y:S02]  /*d760*/  HMMA.16816.F32 R8, R8, R26, R12 ;  /* 0x0000001a0808723c */ /* 0x008fe4000000180c */
[----:B------:R-:W2:Y:S04]  /*d770*/  LDL.LU.64 R14, [R1+0x750] ;  /* 0x00075000010e7983 */ /* 0x000ea80000300a00 */
[----:B------:R-:W2:Y:S01]  /*d780*/  LDL.LU.64 R12, [R1+0x748] ;  /* 0x00074800010c7983 */ /* 0x000ea20000300a00 */
[----:B------:R-:W-:-:S12]  /*d790*/  IMAD.MOV.U32 R7, RZ, RZ, R0 ;  /* 0x000000ffff077224 */ /* 0x000fd800078e0000 */
[----:B------:R-:W-:Y:S04]  /*d7a0*/  STL.64 [R1+0x2c0], R8 ;  /* 0x0002c00801007387 */ /* 0x000fe80000100a00 */
[----:B------:R0:W-:Y:S04]  /*d7b0*/  STL.64 [R1+0x2c8], R10 ;  /* 0x0002c80a01007387 */ /* 0x0001e80000100a00 */
[----:B0-----:R-:W3:Y:S01]  /*d7c0*/  LDL.LU.64 R10, [R1+0x388] ;  /* 0x00038800010a7983 */ /* 0x001ee20000300a00 */
[----:B--2---:R-:W-:Y:S03]  /*d7d0*/  HMMA.16816.F32 R4, R12, R6, R16 ;  /* 0x000000060c04723c */ /* 0x004fe60000001810 */
[----:B------:R-:W2:Y:S04]  /*d7e0*/  LDL.LU.64 R18, [R1+0x740] ;  /* 0x0007400001127983 */ /* 0x000ea80000300a00 */
[----:B------:R-:W2:-:S12]  /*d7f0*/  LDL.LU.64 R16, [R1+0x738] ;  /* 0x0007380001107983 */ /* 0x000e980000300a00 */
[----:B------:R-:W-:Y:S04]  /*d800*/  STL.64 [R1+0x90], R4 ;  /* 0x0000900401007387 */ /* 0x000fe80000100a00 */
[----:B------:R0:W-:Y:S04]  /*d810*/  STL.64 [R1+0x98], R6 ;  /* 0x0000980601007387 */ /* 0x0001e80000100a00 */
[----:B0-----:R-:W2:Y:S02]  /*d820*/  LDL.LU.64 R6, [R1+0x730] ;  /* 0x0007300001067983 */ /* 0x001ea40000300a00 */
[----:B--2---:R-:W-:Y:S02]  /*d830*/  HMMA.16816.F32 R4, R12, R6, R16 ;  /* 0x000000060c04723c */ /* 0x004fe40000001810 */
[----:B------:R-:W2:Y:S04]  /*d840*/  LDL.LU.64 R18, [R1+0x728] ;  /* 0x0007280001127983 */ /* 0x000ea80000300a00 */
[----:B------:R-:W2:-:S13]  /*d850*/  LDL.LU.64 R16, [R1+0x720] ;  /* 0x0007200001107983 */ /* 0x000e9a0000300a00 */
        /* <DEDUP_REMOVED lines=23> */
[----:B------:R-:W2:Y:S02]  /*d9d0*/  LDL.LU.64 R4, [R1+0x6d0] ;  /* 0x0006d00001047983 */ /* 0x000ea40000300a00 */
        /* <DEDUP_REMOVED lines=8> */
[----:B------:R-:W3:Y:S04]  /*da60*/  LDL.LU.64 R18, [R1+0x6b8] ;  /* 0x0006b80001127983 */ /* 0x000ee80000300a00 */
[----:B------:R-:W3:Y:S04]  /*da70*/  LDL.LU.64 R16, [R1+0x6b0] ;  /* 0x0006b00001107983 */ /* 0x000ee80000300a00 */
[----:B------:R0:W-:Y:S04]  /*da80*/  STL.64 [R1+0x670], R2 ;  /* 0x0006700201007387 */ /* 0x0001e80000100a00 */
[----:B0-----:R-:W4:Y:S04]  /*da90*/  LDL.LU.64 R2, [R1+0x3c8] ;  /* 0x0003c80001027983 */ /* 0x001f280000300a00 */
[----:B------:R0:W-:Y:S01]  /*daa0*/  STL.64 [R1+0x678], R22 ;  /* 0x0006781601007387 */ /* 0x0001e20000100a00 */
[C---:B--2---:R-:W-:Y:S08]  /*dab0*/  HMMA.16816.F32 R4, R12.reuse, R22, R4 ;  /* 0x000000160c04723c */ /* 0x044ff00000001804 */
[----:B---3--:R-:W-:Y:S11]  /*dac0*/  HMMA.16816.F32 R16, R12, R26, R16 ;  /* 0x0000001a0c10723c */ /* 0x008ff60000001810 */
[----:B------:R-:W-:Y:S04]  /*dad0*/  STL.64 [R1+0x290], R4 ;  /* 0x0002900401007387 */ /* 0x000fe80000100a00 */
[----:B------:R-:W-:Y:S04]  /*dae0*/  STL.64 [R1+0x298], R6 ;  /* 0x0002980601007387 */ /* 0x000fe80000100a00 */
[----:B0-----:R-:W2:Y:S04]  /*daf0*/  LDL.LU.64 R22, [R1+0x3c0] ;  /* 0x0003c00001167983 */ /* 0x001ea80000300a00 */
[----:B------:R-:W3:Y:S04]  /*db00*/  LDL.LU.64 R12, [R1+0x398] ;  /* 0x00039800010c7983 */ /* 0x000ee80000300a00 */
[----:B------:R0:W-:Y:S04]  /*db10*/  STL.64 [R1+0x270], R16 ;  /* 0x0002701001007387 */ /* 0x0001e80000100a00 */
[----:B------:R1:W-:Y:S04]  /*db20*/  STL.64 [R1+0x278], R18 ;  /* 0x0002781201007387 */ /* 0x0003e80000100a00 */
[----:B------:R-:W2:Y:S01]  /*db30*/  LDSM.16.MT88.4 R4, [R28+0x6180] ;  /* 0x006180001c04783b */ /* 0x000ea20000004200 */
[----:B0-----:R-:W0:Y:S03]  /*db40*/  LDC R17, c[0x0][0x3ac] ;  /* 0x0000eb00ff117b82 */ /* 0x001e260000000800 */
[----:B-1----:R-:W2:Y:S04]  /*db50*/  LDL.LU.64 R18, [R1+0x3a0] ;  /* 0x0003a00001127983 */ /* 0x002ea80000300a00 */
[----:B------:R-:W3:Y:S04]  /*db60*/  LDL.LU.64 R14, [R1+0x3b8] ;  /* 0x0003b800010e7983 */ /* 0x000ee80000300a00 */
[----:B------:R-:W-:Y:S04]  /*db70*/  STL.64 [R1+0x5e0], R26 ;  /* 0x0005e01a01007387 */ /* 0x000fe80000100a00 */
[----:B----4-:R1:W-:Y:S01]  /*db80*/  STL.64 [R1+0x5d8], R24 ;  /* 0x0005d81801007387 */ /* 0x0103e20000100a00 */
[----:B0-----:R-:W-:-:S04]  /*db90*/  IMAD.SHL.U32 R17, R17, 0x40, RZ ;  /* 0x0000004011117824 */ /* 0x001fc800078e00ff */
[----:B------:R-:W-:-:S04]  /*dba0*/  IMAD.WIDE R8, R17, 0x2, R10 ;  /* 0x0000000211087825 */ /* 0x000fc800078e020a */
[C---:B------:R-:W-:Y:S02]  /*dbb0*/  IMAD.WIDE R10, R17.reuse, 0x2, R20 ;  /* 0x00000002110a7825 */ /* 0x040fe400078e0214 */
[----:B------:R-:W4:Y:S04]  /*dbc0*/  LDL.LU.64 R20, [R1+0x3d0] ;  /* 0x0003d00001147983 */ /* 0x000f280000300a00 */
[----:B------:R-:W-:Y:S04]  /*dbd0*/  STL [R1+0x49c], R8 ;  /* 0x00049c0801007387 */ /* 0x000fe80000100800 */
[----:B-1----:R-:W4:Y:S04]  /*dbe0*/  LDL.LU.64 R24, [R1+0x3e0] ;  /* 0x0003e00001187983 */ /* 0x002f280000300a00 */
[----:B------:R-:W-:Y:S04]  /*dbf0*/  STL [R1+0x498], R9 ;  /* 0x0004980901007387 */ /* 0x000fe80000100800 */
[----:B------:R-:W-:Y:S04]  /*dc00*/  STL [R1+0x494], R10 ;  /* 0x0004940a01007387 */ /* 0x000fe80000100800 */
[----:B------:R0:W-:Y:S04]  /*dc10*/  STL [R1+0x394], R11 ;  /* 0x0003940b01007387 */ /* 0x0001e80000100800 */
[----:B0-----:R-:W4:Y:S01]  /*dc20*/  LDL.LU.64 R10, [R1+0x3a8] ;  /* 0x0003a800010a7983 */ /* 0x001f220000300a00 */
[----:B--2---:R-:W-:-:S03]  /*dc30*/  IMAD.WIDE R8, R17, 0x2, R18 ;  /* 0x0000000211087825 */ /* 0x004fc600078e0212 */
[----:B------:R-:W2:Y:S04]  /*dc40*/  LDL.LU.64 R18, [R1+0x3d8] ;  /* 0x0003d80001127983 */ /* 0x000ea80000300a00 */
[----:B------:R-:W2:Y:S01]  /*dc50*/  LDL.LU.64 R26, [R1+0x3e8] ;  /* 0x0003e800011a7983 */ /* 0x000ea20000300a00 */
[----:B---3--:R-:W-:-:S04]  /*dc60*/  IMAD.WIDE R12, R17, 0x2, R12 ;  /* 0x00000002110c7825 */ /* 0x008fc800078e020c */
[C---:B----4-:R-:W-:Y:S01]  /*dc70*/  IMAD.WIDE R10, R17.reuse, 0x2, R10 ;  /* 0x00000002110a7825 */ /* 0x050fe200078e020a */
[----:B--2---:R0:W-:Y:S04]  /*dc80*/  STL.64 [R1+0x698], R26 ;  /* 0x0006981a01007387 */ /* 0x0041e80000100a00 */
[----:B------:R-:W-:Y:S04]  /*dc90*/  STL.64 [R1+0x690], R24 ;  /* 0x0006901801007387 */ /* 0x000fe80000100a00 */
[----:B0-----:R-:W2:Y:S04]  /*dca0*/  LDL.LU R26, [R1+0x58] ;  /* 0x00005800011a7983 */ /* 0x001ea80000300800 */
[----:B------:R-:W2:Y:S04]  /*dcb0*/  LDL.LU R27, [R1+0x5c] ;  /* 0x00005c00011b7983 */ /* 0x000ea80000300800 */
[----:B------:R-:W-:Y:S04]  /*dcc0*/  STL [R1+0x390], R12 ;  /* 0x0003900c01007387 */ /* 0x000fe80000100800 */
[----:B------:R0:W-:Y:S04]  /*dcd0*/  STL [R1+0x38c], R13 ;  /* 0x00038c0d01007387 */ /* 0x0001e80000100800 */
[----:B------:R-:W-:Y:S04]  /*dce0*/  STL [R1+0x388], R8 ;  /* 0x0003880801007387 */ /* 0x000fe80000100800 */
[----:B------:R1:W-:Y:S01]  /*dcf0*/  STL [R1+0x37c], R9 ;  /* 0x00037c0901007387 */ /* 0x0003e20000100800 */
[----:B0-----:R-:W-:-:S03]  /*dd00*/  IMAD.WIDE R12, R17, 0x2, R22 ;  /* 0x00000002110c7825 */ /* 0x001fc600078e0216 */
[----:B------:R-:W-:Y:S01]  /*dd10*/  STL [R1+0x378], R10 ;  /* 0x0003780a01007387 */ /* 0x000fe20000100800 */
[----:B-1----:R-:W-:-:S03]  /*dd20*/  IMAD.WIDE R8, R17, 0x2, R14 ;  /* 0x0000000211087825 */ /* 0x002fc600078e020e */
[----:B------:R0:W-:Y:S04]  /*dd30*/  STL [R1+0x374], R11 ;  /* 0x0003740b01007387 */ /* 0x0001e80000100800 */
[----:B------:R-:W-:Y:S04]  /*dd40*/  STL [R1+0x370], R8 ;  /* 0x0003700801007387 */ /* 0x000fe80000100800 */
[----:B------:R1:W-:Y:S01]  /*dd50*/  STL [R1+0x36c], R9 ;  /* 0x00036c0901007387 */ /* 0x0003e20000100800 */
[----:B0-----:R-:W-:-:S03]  /*dd60*/  IMAD.WIDE R10, R17, 0x2, R2 ;  /* 0x00000002110a7825 */ /* 0x001fc600078e0202 */
[----:B------:R-:W-:Y:S04]  /*dd70*/  STL [R1+0x368], R12 ;  /* 0x0003680c01007387 */ /* 0x000fe80000100800 */
[----:B------:R-:W3:Y:S04]  /*dd80*/  LDL.LU R22, [R1+0x48] ;  /* 0x0000480001167983 */ /* 0x000ee80000300800 */
[----:B------:R-:W3:Y:S01]  /*dd90*/  LDL.LU R23, [R1+0x4c] ;  /* 0x00004c0001177983 */ /* 0x000ee20000300800 */
[----:B-1----:R-:W-:-:S03]  /*dda0*/  IMAD.WIDE R8, R17, 0x2, R20 ;  /* 0x0000000211087825 */ /* 0x002fc600078e0214 */
[----:B------:R-:W-:Y:S04]  /*ddb0*/  STL [R1+0x364], R13 ;  /* 0x0003640d01007387 */ /* 0x000fe80000100800 */
[----:B------:R-:W4:Y:S04]  /*ddc0*/  LDL.LU.64 R2, [R1+0x3f8] ;  /* 0x0003f80001027983 */ /* 0x000f280000300a00 */
[----:B------:R-:W-:Y:S04]  /*ddd0*/  STL [R1+0x360], R10 ;  /* 0x0003600a01007387 */ /* 0x000fe80000100800 */
[----:B------:R-:W2:Y:S04]  /*dde0*/  LDL.LU.64 R20, [R1+0x3f0] ;  /* 0x0003f00001147983 */ /* 0x000ea80000300a00 */
[----:B---3--:R-:W-:Y:S04]  /*ddf0*/  STL.64 [R1+0x6a8], R22 ;  /* 0x0006a81601007387 */ /* 0x008fe80000100a00 */
[----:B--2---:R0:W-:Y:S04]  /*de00*/  STL.64 [R1+0x6a0], R20 ;  /* 0x0006a01401007387 */ /* 0x0041e80000100a00 */
[----:B0-----:R-:W2:Y:S04]  /*de10*/  LDL.LU R20, [R1+0x1f0] ;  /* 0x0001f00001147983 */ /* 0x001ea80000300800 */
[----:B------:R-:W2:Y:S04]  /*de20*/  LDL.LU R21, [R1+0x1f4] ;  /* 0x0001f40001157983 */ /* 0x000ea80000300800 */
[----:B------:R-:W2:Y:S04]  /*de30*/  LDL.LU R22, [R1+0x1f8] ;  /* 0x0001f80001167983 */ /* 0x000ea80000300800 */
[----:B------:R-:W2:Y:S04]  /*de40*/  LDL.LU R23, [R1+0x1fc] ;  /* 0x0001fc0001177983 */ /* 0x000ea80000300800 */
[----:B------:R0:W-:Y:S04]  /*de50*/  STL [R1+0x35c], R11 ;  /* 0x00035c0b01007387 */ /* 0x0001e80000100800 */
[----:B------:R-:W3:Y:S01]  /*de60*/  LDL.LU.64 R14, [R1+0x400] ;  /* 0x00040000010e7983 */ /* 0x000ee20000300a00 */
[----:B0-----:R-:W-:-:S03]  /*de70*/  IMAD.WIDE R10, R17, 0x2, R18 ;  /* 0x00000002110a7825 */ /* 0x001fc600078e0212 */
[----:B------:R-:W3:Y:S01]  /*de80*/  LDL.LU.64 R18, [R1+0x410] ;  /* 0x0004100001127983 */ /* 0x000ee20000300a00 */
[----:B--2---:R-:W-:Y:S03]  /*de90*/  HMMA.16816.F32 R24, R4, R26, R20 ;  /* 0x0000001a0418723c */ /* 0x004fe60000001814 */
[----:B------:R-:W2:Y:S04]  /*dea0*/  LDL.LU.64 R22, [R1+0x6a8] ;  /* 0x0006a80001167983 */ /* 0x000ea80000300a00 */
[----:B------:R-:W2:-:S12]  /*deb0*/  LDL.LU.64 R20, [R1+0x6a0] ;  /* 0x0006a00001147983 */ /* 0x000e980000300a00 */
[----:B------:R-:W-:Y:S04]  /*dec0*/  STL.64 [R1+0x70], R24 ;  /* 0x0000701801007387 */ /* 0x000fe80000100a00 */
[----:B------:R0:W-:Y:S04]  /*ded0*/  STL.64 [R1+0x78], R26 ;  /* 0x0000781a01007387 */ /* 0x0001e80000100a00 */
[----:B0-----:R-:W2:Y:S04]  /*dee0*/  LDL.LU.64 R26, [R1+0x698] ;  /* 0x00069800011a7983 */ /* 0x001ea80000300a00 */
[----:B------:R-:W3:Y:S04]  /*def0*/  LDL.LU.64 R24, [R1+0x690] ;  /* 0x0006900001187983 */ /* 0x000ee80000300a00 */
[----:B------:R-:W-:Y:S04]  /*df00*/  STL [R1+0x358], R8 ;  /* 0x0003580801007387 */ /* 0x000fe80000100800 */
[----:B------:R2:W-:Y:S04]  /*df10*/  STL [R1+0x354], R9 ;  /* 0x0003540901007387 */ /* 0x0005e80000100800 */
[----:B------:R-:W-:Y:S04]  /*df20*/  STL [R1+0x350], R10 ;  /* 0x0003500a01007387 */ /* 0x000fe80000100800 */
[----:B------:R-:W-:Y:S01]  /*df30*/  STL [R1+0x34c], R11 ;  /* 0x00034c0b01007387 */ /* 0x000fe20000100800 */
[----:B--2---:R-:W-:-:S04]  /*df40*/  IMAD.WIDE R8, R17, 0x2, R26 ;  /* 0x0000000211087825 */ /* 0x004fc800078e021a */
[----:B---3--:R-:W-:Y:S02]  /*df50*/  IMAD.WIDE R12, R17, 0x2, R24 ;  /* 0x00000002110c7825 */ /* 0x008fe400078e0218 */
[----:B------:R-:W2:Y:S04]  /*df60*/  LDL.LU.64 R16, [R1+0x418] ;  /* 0x0004180001107983 */ /* 0x000ea80000300a00 */
[----:B------:R-:W-:Y:S04]  /*df70*/  STL.64 [R1+0x668], R18 ;  /* 0x0006681201007387 */ /* 0x000fe80000100a00 */
        /* <DEDUP_REMOVED lines=11> */
[----:B------:R-:W3:Y:S04]  /*e030*/  LDL.LU R26, [R1+0x28] ;  /* 0x00002800011a7983 */ /* 0x000ee80000300800 */
[----:B------:R-:W3:Y:S04]  /*e040*/  LDL.LU R27, [R1+0x2c] ;  /* 0x00002c00011b7983 */ /* 0x000ee80000300800 */
[----:B------:R-:W-:Y:S04]  /*e050*/  STL [R1+0x348], R12 ;  /* 0x0003480c01007387 */ /* 0x000fe80000100800 */
[----:B------:R0:W-:Y:S04]  /*e060*/  STL [R1+0x344], R13 ;  /* 0x0003440d01007387 */ /* 0x0001e80000100800 */
[----:B------:R-:W3:Y:S01]  /*e070*/  LDL.LU.64 R24, [R1+0x420] ;  /* 0x0004200001187983 */ /* 0x000ee20000300a00 */
[----:B0-----:R-:W0:Y:S02]  /*e080*/  LDC R13, c[0x0][0x3ac] ;  /* 0x0000eb00ff0d7b82 */ /* 0x001e240000000800 */
[----:B0-----:R-:W-:-:S04]  /*e090*/  IMAD.SHL.U32 R13, R13, 0x40, RZ ;  /* 0x000000400d0d7824 */ /* 0x001fc800078e00ff */
[----:B------:R-:W-:-:S04]  /*e0a0*/  IMAD.WIDE R10, R13, 0x2, R20 ;  /* 0x000000020d0a7825 */ /* 0x000fc800078e0214 */
[----:B----4-:R-:W-:Y:S01]  /*e0b0*/  IMAD.WIDE R12, R13, 0x2, R2 ;  /* 0x000000020d0c7825 */ /* 0x010fe200078e0202 */
[----:B--2---:R-:W-:Y:S01]  /*e0c0*/  HMMA.16816.F32 R20, R4, R22, R16 ;  /* 0x000000160414723c */ /* 0x004fe20000001810 */
[----:B------:R-:W2:Y:S04]  /*e0d0*/  LDL.LU.64 R18, [R1+0x688] ;  /* 0x0006880001127983 */ /* 0x000ea80000300a00 */
[----:B------:R-:W2:-:S14]  /*e0e0*/  LDL.LU.64 R16, [R1+0x680] ;  /* 0x0006800001107983 */ /* 0x000e9c0000300a00 */
[----:B------:R-:W-:Y:S04]  /*e0f0*/  STL.64 [R1+0x60], R20 ;  /* 0x0000601401007387 */ /* 0x000fe80000100a00 */
[----:B------:R0:W-:Y:S04]  /*e100*/  STL.64 [R1+0x68], R22 ;  /* 0x0000681601007387 */ /* 0x0001e80000100a00 */
[----:B0-----:R-:W4:Y:S04]  /*e110*/  LDL.LU.64 R22, [R1+0x678] ;  /* 0x0006780001167983 */ /* 0x001f280000300a00 */
[----:B------:R-:W2:Y:S04]  /*e120*/  LDL.LU.64 R20, [R1+0x428] ;  /* 0x0004280001147983 */ /* 0x000ea80000300a00 */
[----:B------:R-:W2:Y:S04]  /*e130*/  LDL.LU.64 R2, [R1+0x670] ;  /* 0x0006700001027983 */ /* 0x000ea80000300a00 */
[----:B------:R-:W-:Y:S04]  /*e140*/  STL [R1+0x340], R8 ;  /* 0x0003400801007387 */ /* 0x000fe80000100800 */
[----:B------:R-:W-:Y:S04]  /*e150*/  STL [R1+0x26c], R9 ;  /* 0x00026c0901007387 */ /* 0x000fe80000100800 */
[----:B------:R-:W-:Y:S04]  /*e160*/  STL [R1+0x268], R10 ;  /* 0x0002680a01007387 */ /* 0x000fe80000100800 */
[----:B------:R0:W-:Y:S02]  /*e170*/  STL [R1+0x264], R11 ;  /* 0x0002640b01007387 */ /* 0x0001e40000100800 */
[----:B0-----:R-:W0:Y:S02]  /*e180*/  LDC R11, c[0x0][0x3ac] ;  /* 0x0000eb00ff0b7b82 */ /* 0x001e240000000800 */
[----:B------:R-:W-:Y:S04]  /*e190*/  STL [R1+0x260], R12 ;  /* 0x0002600c01007387 */ /* 0x000fe80000100800 */
[----:B------:R1:W-:Y:S04]  /*e1a0*/  STL [R1+0x1cc], R13 ;  /* 0x0001cc0d01007387 */ /* 0x0003e80000100800 */
[----:B-1----:R-:W2:Y:S01]  /*e1b0*/  LDL.LU.64 R12, [R1+0x408] ;  /* 0x00040800010c7983 */ /* 0x002ea20000300a00 */
[----:B0-----:R-:W-:-:S04]  /*e1c0*/  IMAD.SHL.U32 R11, R11, 0x40, RZ ;  /* 0x000000400b0b7824 */ /* 0x001fc800078e00ff */
[C---:B------:R-:W-:Y:S02]  /*e1d0*/  IMAD.WIDE R8, R11.reuse, 0x2, R14 ;  /* 0x000000020b087825 */ /* 0x040fe400078e020e */
[----:B------:R-:W3:Y:S04]  /*e1e0*/  LDL.LU R14, [R1+0x38] ;  /* 0x00003800010e7983 */ /* 0x000ee80000300800 */
[----:B------:R-:W3:Y:S01]  /*e1f0*/  LDL.LU R15, [R1+0x3c] ;  /* 0x00003c00010f7983 */ /* 0x000ee20000300800 */
[----:B--2---:R-:W-:Y:S02]  /*e200*/  IMAD.WIDE R10, R11, 0x2, R12 ;  /* 0x000000020b0a7825 */ /* 0x004fe400078e020c */
[----:B---3--:R-:W-:Y:S01]  /*e210*/  HMMA.16816.F32 R12, R4, R14, R16 ;  /* 0x0000000e040c723c */ /* 0x008fe20000001810 */
[----:B------:R-:W2:Y:S04]  /*e220*/  LDL.LU.64 R18, [R1+0x668] ;  /* 0x0006680001127983 */ /* 0x000ea80000300a00 */
[----:B------:R-:W3:-:S14]  /*e230*/  LDL.LU.64 R16, [R1+0x660] ;  /* 0x0006600001107983 */ /* 0x000edc0000300a00 */
[----:B------:R-:W-:Y:S04]  /*e240*/  STL.64 [R1+0x5c8], R14 ;  /* 0x0005c80e01007387 */ /* 0x000fe80000100a00 */
[----:B------:R0:W-:Y:S04]  /*e250*/  STL.64 [R1+0x5c0], R12 ;  /* 0x0005c00c01007387 */ /* 0x0001e80000100a00 */
[----:B------:R1:W-:Y:S04]  /*e260*/  STL [R1+0x1c8], R8 ;  /* 0x0001c80801007387 */ /* 0x0003e80000100800 */
[----:B------:R1:W-:Y:S04]  /*e270*/  STL [R1+0x1c4], R9 ;  /* 0x0001c40901007387 */ /* 0x0003e80000100800 */
[----:B------:R4:W-:Y:S01]  /*e280*/  STL [R1+0x1c0], R10 ;  /* 0x0001c00a01007387 */ /* 0x0009e20000100800 */
[----:B0-----:R-:W0:Y:S03]  /*e290*/  LDC R13, c[0x0][0x3ac] ;  /* 0x0000eb00ff0d7b82 */ /* 0x001e260000000800 */
[----:B------:R4:W-:Y:S04]  /*e2a0*/  STL [R1+0x1bc], R11 ;  /* 0x0001bc0b01007387 */ /* 0x0009e80000100800 */
[----:B-1----:R-:W3:Y:S04]  /*e2b0*/  LDL.LU R8, [R1+0x240] ;  /* 0x0002400001087983 */ /* 0x002ee80000300800 */
[----:B------:R-:W3:Y:S04]  /*e2c0*/  LDL.LU R9, [R1+0x244] ;  /* 0x0002440001097983 */ /* 0x000ee80000300800 */
[----:B----4-:R-:W4:Y:S04]  /*e2d0*/  LDL.LU R10, [R1+0x248] ;  /* 0x00024800010a7983 */ /* 0x010f280000300800 */
[----:B------:R-:W4:Y:S01]  /*e2e0*/  LDL.LU R11, [R1+0x24c] ;  /* 0x00024c00010b7983 */ /* 0x000f220000300800 */
[----:B0-----:R-:W-:-:S02]  /*e2f0*/  IMAD.SHL.U32 R13, R13, 0x40, RZ ;  /* 0x000000400d0d7824 */ /* 0x001fc400078e00ff */
[----:B------:R-:W-:Y:S02]  /*e300*/  IMAD.MOV.U32 R14, RZ, RZ, R29 ;  /* 0x000000ffff0e7224 */ /* 0x000fe400078e001d */
[----:B------:R-:W4:Y:S01]  /*e310*/  LDL.LU R29, [R1+0x65c] ;  /* 0x00065c00011d7983 */ /* 0x000f220000300800 */
[----:B------:R-:W-:-:S03]  /*e320*/  IMAD.MOV.U32 R15, RZ, RZ, R0 ;  /* 0x000000ffff0f7224 */ /* 0x000fc600078e0000 */
[----:B------:R-:W4:Y:S01]  /*e330*/  LDL.LU R0, [R1+0x658] ;  /* 0x0006580001007983 */ /* 0x000f220000300800 */
[----:B--2---:R-:W-:-:S04]  /*e340*/  IMAD.WIDE R18, R13, 0x2, R18 ;  /* 0x000000020d127825 */ /* 0x004fc800078e0212 */
[C---:B---3--:R-:W-:Y:S01]  /*e350*/  IMAD.WIDE R16, R13.reuse, 0x2, R16 ;  /* 0x000000020d107825 */ /* 0x048fe200078e0210 */
[----:B------:R-:W-:Y:S04]  /*e360*/  STL [R1+0x1b8], R18 ;  /* 0x0001b81201007387 */ /* 0x000fe80000100800 */
[----:B------:R0:W-:Y:S02]  /*e370*/  STL [R1+0x1b4], R19 ;  /* 0x0001b41301007387 */ /* 0x0001e40000100800 */
[----:B0-----:R-:W-:Y:S01]  /*e380*/  IMAD.WIDE R18, R13, 0x2, R24 ;  /* 0x000000020d127825 */ /* 0x001fe200078e0218 */
[----:B----4-:R-:W-:-:S15]  /*e390*/  HMMA.16816.F32 R8, R4, R26, R8 ;  /* 0x0000001a0408723c */ /* 0x010fde0000001808 */
[----:B------:R-:W-:-:S04]  /*e3a0*/  NOP ;  /* 0x0000000000007918 */ /* 0x000fc80000000000 */
[----:B------:R0:W-:Y:S04]  /*e3b0*/  STL.64 [R1+0x600], R10 ;  /* 0x0006000a01007387 */ /* 0x0001e80000100a00 */
[----:B------:R-:W-:Y:S01]  /*e3c0*/  STL.64 [R1+0x5f8], R8 ;  /* 0x0005f80801007387 */ /* 0x000fe20000100a00 */
[----:B0-----:R-:W-:-:S03]  /*e3d0*/  IMAD.MOV.U32 R10, RZ, RZ, R3 ;  /* 0x000000ffff0a7224 */ /* 0x001fc600078e0003 */
[----:B------:R-:W2:Y:S01]  /*e3e0*/  LDL.LU R3, [R1+0x654] ;  /* 0x0006540001037983 */ /* 0x000ea20000300800 */
[----:B------:R-:W-:-:S03]  /*e3f0*/  IMAD.MOV.U32 R11, RZ, RZ, R2 ;  /* 0x000000ffff0b7224 */ /* 0x000fc600078e0002 */
[----:B------:R-:W3:Y:S04]  /*e400*/  LDL.LU R2, [R1+0x650] ;  /* 0x0006500001027983 */ /* 0x000ee80000300800 */
[----:B------:R-:W-:Y:S04]  /*e410*/  STL [R1+0x1b0], R16 ;  /* 0x0001b01001007387 */ /* 0x000fe80000100800 */
[----:B------:R0:W-:Y:S04]  /*e420*/  STL [R1+0x19c], R17 ;  /* 0x00019c1101007387 */ /* 0x0001e80000100800 */
[----:B0-----:R-:W4:Y:S04]  /*e430*/  LDL.LU.64 R16, [R1+0x430] ;  /* 0x0004300001107983 */ /* 0x001f280000300a00 */
[----:B------:R-:W-:Y:S04]  /*e440*/  STL [R1+0x198], R18 ;  /* 0x0001981201007387 */ /* 0x000fe80000100800 */
[----:B------:R-:W2:Y:S04]  /*e450*/  LDL.LU.64 R8, [R1+0x450] ;  /* 0x0004500001087983 */ /* 0x000ea80000300a00 */
[----:B------:R-:W-:Y:S04]  /*e460*/  STL.64 [R1+0x638], R10 ;  /* 0x0006380a01007387 */ /* 0x000fe80000100a00 */
[----:B--2---:R0:W-:Y:S04]  /*e470*/  STL.64 [R1+0x630], R8 ;  /* 0x0006300801007387 */ /* 0x0041e80000100a00 */
[----:B0-----:R-:W2:Y:S04]  /*e480*/  LDL.LU R8, [R1+0x220] ;  /* 0x0002200001087983 */ /* 0x001ea80000300800 */
[----:B------:R-:W2:Y:S04]  /*e490*/  LDL.LU R9, [R1+0x224] ;  /* 0x0002240001097983 */ /* 0x000ea80000300800 */
[----:B------:R-:W2:Y:S04]  /*e4a0*/  LDL.LU R10, [R1+0x228] ;  /* 0x00022800010a7983 */ /* 0x000ea80000300800 */
[----:B------:R-:W2:Y:S04]  /*e4b0*/  LDL.LU R11, [R1+0x22c] ;  /* 0x00022c00010b7983 */ /* 0x000ea80000300800 */
[----:B------:R-:W2:Y:S04]  /*e4c0*/  LDL.LU R24, [R1+0x1e0] ;  /* 0x0001e00001187983 */ /* 0x000ea80000300800 */
[----:B------:R-:W2:Y:S04]  /*e4d0*/  LDL.LU R25, [R1+0x1e4] ;  /* 0x0001e40001197983 */ /* 0x000ea80000300800 */
[----:B------:R-:W2:Y:S04]  /*e4e0*/  LDL.LU R26, [R1+0x1e8] ;  /* 0x0001e800011a7983 */ /* 0x000ea80000300800 */
[----:B------:R-:W2:Y:S01]  /*e4f0*/  LDL.LU R27, [R1+0x1ec] ;  /* 0x0001ec00011b7983 */ /* 0x000ea20000300800 */
[----:B------:R-:W-:-:S03]  /*e500*/  IMAD.WIDE R20, R13, 0x2, R20 ;  /* 0x000000020d147825 */ /* 0x000fc600078e0214 */
[----:B--2---:R0:W-:Y:S04]  /*e510*/  STL.64 [R1+0x610], R26 ;  /* 0x0006101a01007387 */ /* 0x0041e80000100a00 */
[----:B------:R1:W-:Y:S01]  /*e520*/  STL.64 [R1+0x608], R24 ;  /* 0x0006081801007387 */ /* 0x0003e20000100a00 */
[----:B0-----:R-:W-:-:S03]  /*e530*/  IMAD.MOV.U32 R26, RZ, RZ, R3 ;  /* 0x000000ffff1a7224 */ /* 0x001fc600078e0003 */
[----:B-1----:R-:W2:Y:S01]  /*e540*/  LDL.LU R24, [R1+0x200] ;  /* 0x0002000001187983 */ /* 0x002ea20000300800 */
[----:B---3--:R-:W-:-:S03]  /*e550*/  IMAD.MOV.U32 R25, RZ, RZ, R2 ;  /* 0x000000ffff197224 */ /* 0x008fc600078e0002 */
[----:B------:R-:W3:Y:S04]  /*e560*/  LDL.LU R2, [R1+0x64c] ;  /* 0x00064c0001027983 */ /* 0x000ee80000300800 */
[----:B------:R-:W3:Y:S04]  /*e570*/  LDL.LU R3, [R1+0x648] ;  /* 0x0006480001037983 */ /* 0x000ee80000300800 */
[----:B------:R-:W2:Y:S04]  /*e580*/  LDL.LU R27, [R1+0x20c] ;  /* 0x00020c00011b7983 */ /* 0x000ea80000300800 */
[----:B------:R-:W-:Y:S04]  /*e590*/  STL [R1+0x194], R19 ;  /* 0x0001941301007387 */ /* 0x000fe80000100800 */
[----:B------:R-:W-:Y:S04]  /*e5a0*/  STL [R1+0x190], R20 ;  /* 0x0001901401007387 */ /* 0x000fe80000100800 */
[----:B------:R0:W-:Y:S02]  /*e5b0*/  STL [R1+0x18c], R21 ;  /* 0x00018c1501007387 */ /* 0x0001e40000100800 */
[----:B0-----:R-:W0:Y:S02]  /*e5c0*/  LDC R21, c[0x0][0x3ac] ;  /* 0x0000eb00ff157b82 */ /* 0x001e240000000800 */
[----:B0-----:R-:W-:-:S04]  /*e5d0*/  IMAD.SHL.U32 R21, R21, 0x40, RZ ;  /* 0x0000004015157824 */ /* 0x001fc800078e00ff */
[----:B---3--:R-:W-:Y:S02]  /*e5e0*/  IMAD.WIDE R18, R21, 0x2, R2 ;  /* 0x0000000215127825 */ /* 0x008fe400078e0202 */
[----:B------:R-:W3:Y:S02]  /*e5f0*/  LDL.LU.64 R2, [R1+0x640] ;  /* 0x0006400001027983 */ /* 0x000ee40000300a00 */
[----:B----4-:R-:W-:Y:S02]  /*e600*/  IMAD.WIDE R16, R13, 0x2, R16 ;  /* 0x000000020d107825 */ /* 0x010fe400078e0210 */
[----:B------:R-:W-:Y:S01]  /*e610*/  HMMA.16816.F32 R12, R4, R14, R8 ;  /* 0x0000000e040c723c */ /* 0x000fe20000001808 */
[----:B------:R-:W2:Y:S04]  /*e620*/  LDL.LU.64 R10, [R1+0x638] ;  /* 0x00063800010a7983 */ /* 0x000ea80000300a00 */
[----:B------:R-:W4:-:S14]  /*e630*/  LDL.LU.64 R8, [R1+0x630] ;  /* 0x0006300001087983 */ /* 0x000f1c0000300a00 */
[----:B------:R0:W-:Y:S04]  /*e640*/  STL.64 [R1+0x210], R12 ;  /* 0x0002100c01007387 */ /* 0x0001e80000100a00 */
[----:B------:R1:W-:Y:S04]  /*e650*/  STL.64 [R1+0x218], R14 ;  /* 0x0002180e01007387 */ /* 0x0003e80000100a00 */
[----:B0-----:R-:W2:Y:S04]  /*e660*/  LDL.LU R12, [R1+0x250] ;  /* 0x00025000010c7983 */ /* 0x001ea80000300800 */
[----:B------:R-:W2:Y:S01]  /*e670*/  LDL.LU R13, [R1+0x254] ;  /* 0x00025400010d7983 */ /* 0x000ea20000300800 */
[----:B-1----:R-:W-:-:S02]  /*e680*/  IMAD.MOV.U32 R14, RZ, RZ, R0 ;  /* 0x000000ffff0e7224 */ /* 0x002fc400078e0000 */
[----:B------:R-:W-:Y:S01]  /*e690*/  IMAD.MOV.U32 R15, RZ, RZ, R29 ;  /* 0x000000ffff0f7224 */ /* 0x000fe200078e001d */
[----:B------:R0:W5:Y:S04]  /*e6a0*/  LDL.LU R0, [R1+0x62c] ;  /* 0x00062c0001007983 */ /* 0x0001680000300800 */
[----:B------:R0:W5:Y:S01]  /*e6b0*/  LDL.LU R29, [R1+0x628] ;  /* 0x00062800011d7983 */ /* 0x0001620000300800 */
[----:B---3--:R-:W-:-:S03]  /*e6c0*/  IMAD.WIDE R20, R21, 0x2, R2 ;  /* 0x0000000215147825 */ /* 0x008fc600078e0202 */
[----:B------:R-:W3:Y:S04]  /*e6d0*/  LDL.LU.64 R2, [R1+0x620] ;  /* 0x0006200001027983 */ /* 0x000ee80000300a00 */
[----:B------:R-:W-:Y:S04]  /*e6e0*/  STL [R1+0x188], R16 ;  /* 0x0001881001007387 */ /* 0x000fe80000100800 */
[----:B------:R1:W-:Y:S02]  /*e6f0*/  STL [R1+0x184], R17 ;  /* 0x0001841101007387 */ /* 0x0003e40000100800 */
[----:B-1----:R-:W1:Y:S02]  /*e700*/  LDC R17, c[0x0][0x3ac] ;  /* 0x0000eb00ff117b82 */ /* 0x002e640000000800 */
[----:B------:R-:W-:Y:S04]  /*e710*/  STL [R1+0x180], R18 ;  /* 0x0001801201007387 */ /* 0x000fe80000100800 */
[----:B------:R-:W-:Y:S01]  /*e720*/  STL [R1+0x14c], R19 ;  /* 0x00014c1301007387 */ /* 0x000fe20000100800 */
[----:B-1----:R-:W-:-:S04]  /*e730*/  IMAD.SHL.U32 R17, R17, 0x40, RZ ;  /* 0x0000004011117824 */ /* 0x002fc800078e00ff */
[----:B---3--:R-:W-:Y:S02]  /*e740*/  IMAD.WIDE R16, R17, 0x2, R2 ;  /* 0x0000000211107825 */ /* 0x008fe400078e0202 */
[----:B------:R-:W3:Y:S04]  /*e750*/  LDL.LU.64 R2, [R1+0x618] ;  /* 0x0006180001027983 */ /* 0x000ee80000300a00 */
[----:B------:R-:W-:Y:S04]  /*e760*/  STL [R1+0x148], R20 ;  /* 0x0001481401007387 */ /* 0x000fe80000100800 */
[----:B------:R1:W-:Y:S02]  /*e770*/  STL [R1+0x144], R21 ;  /* 0x0001441501007387 */ /* 0x0003e40000100800 */
[----:B-1----:R-:W1:Y:S02]  /*e780*/  LDC R21, c[0x0][0x3ac] ;  /* 0x0000eb00ff157b82 */ /* 0x002e640000000800 */
[----:B-1----:R-:W-:-:S04]  /*e790*/  IMAD.SHL.U32 R21, R21, 0x40, RZ ;  /* 0x0000004015157824 */ /* 0x002fc800078e00ff */
[----:B----4-:R-:W-:Y:S02]  /*e7a0*/  IMAD.WIDE R18, R21, 0x2, R8 ;  /* 0x0000000215127825 */ /* 0x010fe400078e0208 */
[----:B--2---:R-:W-:Y:S01]  /*e7b0*/  HMMA.16816.F32 R8, R4, R10, R24 ;  /* 0x0000000a0408723c */ /* 0x004fe20000001818 */
[----:B------:R-:W2:Y:S04]  /*e7c0*/  LDL.LU.64 R26, [R1+0x610] ;  /* 0x00061000011a7983 */ /* 0x000ea80000300a00 */
[----:B------:R-:W2:-:S14]  /*e7d0*/  LDL.LU.64 R24, [R1+0x608] ;  /* 0x0006080001187983 */ /* 0x000e9c0000300a00 */
[----:B------:R-:W-:Y:S04]  /*e7e0*/  STL.64 [R1+0x1f0], R8 ;  /* 0x0001f00801007387 */ /* 0x000fe80000100a00 */
[----:B------:R1:W-:Y:S04]  /*e7f0*/  STL.64 [R1+0x1f8], R10 ;  /* 0x0001f80a01007387 */ /* 0x0003e80000100a00 */
[----:B-1----:R0:W5:Y:S04]  /*e800*/  LDL.LU.64 R10, [R1+0x600] ;  /* 0x00060000010a7983 */ /* 0x0021680000300a00 */
[----:B------:R0:W5:Y:S01]  /*e810*/  LDL.LU.64 R8, [R1+0x5f8] ;  /* 0x0005f80001087983 */ /* 0x0001620000300a00 */
[----:B---3--:R-:W-:-:S03]  /*e820*/  IMAD.WIDE R20, R21, 0x2, R2 ;  /* 0x0000000215147825 */ /* 0x008fc600078e0202 */
[----:B------:R-:W3:Y:S04]  /*e830*/  LDL.LU.64 R2, [R1+0x5f0] ;  /* 0x0005f00001027983 */ /* 0x000ee80000300a00 */
[----:B------:R-:W-:Y:S04]  /*e840*/  STL [R1+0x140], R16 ;  /* 0x0001401001007387 */ /* 0x000fe80000100800 */
[----:B------:R1:W-:Y:S02]  /*e850*/  STL [R1+0x12c], R17 ;  /* 0x00012c1101007387 */ /* 0x0003e40000100800 */
[----:B-1----:R-:W1:Y:S02]  /*e860*/  LDC R17, c[0x0][0x3ac] ;  /* 0x0000eb00ff117b82 */ /* 0x002e640000000800 */
[----:B------:R-:W-:Y:S04]  /*e870*/  STL [R1+0x128], R18 ;  /* 0x0001281201007387 */ /* 0x000fe80000100800 */
[----:B------:R4:W-:Y:S04]  /*e880*/  STL [R1+0x124], R19 ;  /* 0x0001241301007387 */ /* 0x0009e80000100800 */
[----:B----4-:R-:W4:Y:S01]  /*e890*/  LDL.LU.64 R18, [R1+0x468] ;  /* 0x0004680001127983 */ /* 0x010f220000300a00 */
[----:B--2---:R-:W-:Y:S01]  /*e8a0*/  HMMA.16816.F32 R24, R4, R22, R24 ;  /* 0x000000160418723c */ /* 0x004fe20000001818 */
[----:B-1----:R-:W-:Y:S01]  /*e8b0*/  IMAD.SHL.U32 R17, R17, 0x40, RZ ;  /* 0x0000004011117824 */ /* 0x002fe200078e00ff */
[----:B------:R-:W1:-:S15]  /*e8c0*/  LDC R23, c[0x0][0x3ac] ;  /* 0x0000eb00ff177b82 */ /* 0x000e5e0000000800 */
[----:B------:R-:W-:Y:S02]  /*e8d0*/  NOP ;  /* 0x0000000000007918 */ /* 0x000fe40000000000 */
[----:B------:R-:W-:Y:S02]  /*e8e0*/  IMAD.MOV.U32 R22, RZ, RZ, R27 ;  /* 0x000000ffff167224 */ /* 0x000fe400078e001b */
[----:B---3--:R-:W-:Y:S02]  /*e8f0*/  IMAD.WIDE R16, R17, 0x2, R2 ;  /* 0x0000000211107825 */ /* 0x008fe400078e0202 */
[----:B------:R-:W2:Y:S04]  /*e900*/  LDL.LU.64 R2, [R1+0x5e8] ;  /* 0x0005e80001027983 */ /* 0x000ea80000300a00 */
[----:B------:R-:W-:Y:S04]  /*e910*/  STL [R1+0x120], R20 ;  /* 0x0001201401007387 */ /* 0x000fe80000100800 */
[----:B------:R3:W-:Y:S04]  /*e920*/  STL [R1+0x11c], R21 ;  /* 0x00011c1501007387 */ /* 0x0007e80000100800 */
[----:B---3--:R-:W3:Y:S04]  /*e930*/  LDL.LU.64 R20, [R1+0x470] ;  /* 0x0004700001147983 */ /* 0x008ee80000300a00 */
[----:B------:R-:W-:Y:S04]  /*e940*/  STL.64 [R1+0x1a0], R24 ;  /* 0x0001a01801007387 */ /* 0x000fe80000100a00 */
[----:B------:R0:W-:Y:S04]  /*e950*/  STL.64 [R1+0x1a8], R26 ;  /* 0x0001a81a01007387 */ /* 0x0001e80000100a00 */
[----:B0-----:R-:W3:Y:S01]  /*e960*/  LDL.LU.64 R26, [R1+0x5e0] ;  /* 0x0005e000011a7983 */ /* 0x001ee20000300a00 */
[----:B-1----:R-:W-:-:S03]  /*e970*/  IMAD.SHL.U32 R23, R23, 0x40, RZ ;  /* 0x0000004017177824 */ /* 0x002fc600078e00ff */
[----:B------:R0:W5:Y:S01]  /*e980*/  LDL.LU.64 R24, [R1+0x5d8] ;  /* 0x0005d80001187983 */ /* 0x0001620000300a00 */
[----:B----4-:R-:W-:-:S03]  /*e990*/  IMAD.WIDE R18, R23, 0x2, R18 ;  /* 0x0000000217127825 */ /* 0x010fc600078e0212 */
[----:B------:R-:W-:Y:S04]  /*e9a0*/  STL [R1+0x30], R16 ;  /* 0x0000301001007387 */ /* 0x000fe80000100800 */
[----:B------:R2:W-:Y:S02]  /*e9b0*/  STL [R1+0x2c], R17 ;  /* 0x00002c1101007387 */ /* 0x0005e40000100800 */
[C---:B--2---:R-:W-:Y:S02]  /*e9c0*/  IMAD.WIDE R16, R23.reuse, 0x2, R2 ;  /* 0x0000000217107825 */ /* 0x044fe400078e0202 */
[----:B------:R-:W2:Y:S04]  /*e9d0*/  LDL.LU.64 R2, [R1+0x5d0] ;  /* 0x0005d00001027983 */ /* 0x000ea80000300a00 */
[----:B------:R-:W-:Y:S04]  /*e9e0*/  STL [R1+0x28], R18 ;  /* 0x0000281201007387 */ /* 0x000fe80000100800 */
[----:B------:R1:W-:Y:S01]  /*e9f0*/  STL [R1+0x24], R19 ;  /* 0x0000241301007387 */ /* 0x0003e20000100800 */
[----:B---3--:R-:W-:Y:S01]  /*ea00*/  IMAD.WIDE R20, R23, 0x2, R20 ;  /* 0x0000000217147825 */ /* 0x008fe200078e0214 */
[----:B-1----:R-:W1:Y:S04]  /*ea10*/  LDC R19, c[0x0][0x3ac] ;  /* 0x0000eb00ff137b82 */ /* 0x002e680000000800 */
[----:B------:R-:W-:Y:S01]  /*ea20*/  STL [R1+0x20], R20 ;  /* 0x0000201401007387 */ /* 0x000fe20000100800 */
[----:B------:R-:W-:Y:S03]  /*ea30*/  HMMA.16816.F32 R4, R4, R26, R12 ;  /* 0x0000001a0404723c */ /* 0x000fe6000000180c */
[----:B------:R3:W-:Y:S01]  /*ea40*/  STL [R1+0x1c], R21 ;  /* 0x00001c1501007387 */ /* 0x0007e20000100800 */
[----:B------:R-:W4:Y:S03]  /*ea50*/  LDC R23, c[0x0][0x3a8] ;  /* 0x0000ea00ff177b82 */ /* 0x000f260000000800 */
[----:B---3--:R-:W3:Y:S04]  /*ea60*/  LDL.LU.64 R20, [R1+0x488] ;  /* 0x0004880001147983 */ /* 0x008ee80000300a00 */
[----:B------:R0:W5:Y:S04]  /*ea70*/  LDL.LU.64 R14, [R1+0x5c8] ;  /* 0x0005c800010e7983 */ /* 0x0001680000300a00 */
[----:B------:R0:W5:Y:S04]  /*ea80*/  LDL.LU.64 R12, [R1+0x5c0] ;  /* 0x0005c000010c7983 */ /* 0x0001680000300a00 */
[----:B------:R-:W-:Y:S04]  /*ea90*/  STL.64 [R1+0xb0], R4 ;  /* 0x0000b00401007387 */ /* 0x000fe80000100a00 */
[----:B------:R3:W-:Y:S04]  /*eaa0*/  STL.64 [R1+0xb8], R6 ;  /* 0x0000b80601007387 */ /* 0x0007e80000100a00 */
[----:B------:R-:W3:Y:S01]  /*eab0*/  LDL.LU.64 R26, [R1+0x480] ;  /* 0x00048000011a7983 */ /* 0x000ee20000300a00 */
[----:B-1----:R-:W-:-:S02]  /*eac0*/  IMAD.SHL.U32 R19, R19, 0x40, RZ ;  /* 0x0000004013137824 */ /* 0x002fc400078e00ff */
[----:B------:R-:W-:Y:S01]  /*ead0*/  IMAD.MOV.U32 R18, RZ, RZ, R7 ;  /* 0x000000ffff127224 */ /* 0x000fe200078e0007 */
[----:B------:R-:W-:Y:S04]  /*eae0*/  STL [R1+0x18], R16 ;  /* 0x0000181001007387 */ /* 0x000fe80000100800 */
[----:B------:R-:W-:Y:S01]  /*eaf0*/  STL [R1+0x14], R17 ;  /* 0x0000141101007387 */ /* 0x000fe20000100800 */
[----:B------:R-:W-:Y:S01]  /*eb00*/  UIADD3 UR6, UPT, UPT, UR6, -0x1, URZ ;  /* 0xffffffff06067890 */ /* 0x000fe2000fffe0ff */
[----:B----4-:R-:W-:-:S03]  /*eb10*/  IMAD.SHL.U32 R23, R23, 0x40, RZ ;  /* 0x0000004017177824 */ /* 0x010fc600078e00ff */
[----:B------:R-:W-:Y:S02]  /*eb20*/  UISETP.NE.U32.AND UP0, UPT, UR6, URZ, UPT ;  /* 0x000000ff0600728c */ /* 0x000fe4000bf05070 */
[----:B------:R-:W-:Y:S01]  /*eb30*/  UIADD3 UR7, UPT, UPT, UR7, -0x40, URZ ;  /* 0xffffffc007077890 */ /* 0x000fe2000fffe0ff */
[----:B--2---:R-:W-:-:S04]  /*eb40*/  IMAD.WIDE R2, R23, 0x2, R2 ;  /* 0x0000000217027825 */ /* 0x004fc800078e0202 */
[----:B---3--:R-:W-:-:S04]  /*eb50*/  IMAD.WIDE R6, R19, 0x2, R20 ;  /* 0x0000000213067825 */ /* 0x008fc800078e0214 */
[----:B------:R-:W-:-:S05]  /*eb60*/  IMAD.WIDE R4, R19, 0x2, R26 ;  /* 0x0000000213047825 */ /* 0x000fca00078e021a */
[----:B------:R1:W-:Y:S04]  /*eb70*/  STL [R1+0x10], R4 ;  /* 0x0000100401007387 */ /* 0x0003e80000100800 */
[----:B------:R0:W-:Y:S04]  /*eb80*/  STL [R1+0xc], R5 ;  /* 0x00000c0501007387 */ /* 0x0001e80000100800 */
[----:B------:R0:W-:Y:S01]  /*eb90*/  STL [R1+0x8], R6 ;  /* 0x0000080601007387 */ /* 0x0001e20000100800 */
[----:B------:R-:W-:Y:S02]  /*eba0*/  IMAD.MOV.U32 R27, RZ, RZ, R7 ;  /* 0x000000ffff1b7224 */ /* 0x000fe400078e0007 */
[----:B-1----:R-:W-:-:S02]  /*ebb0*/  IMAD.MOV.U32 R4, RZ, RZ, R2 ;  /* 0x000000ffff047224 */ /* 0x002fc400078e0002 */
[----:B------:R-:W-:Y:S01]  /*ebc0*/  IMAD.MOV.U32 R2, RZ, RZ, R3 ;  /* 0x000000ffff027224 */ /* 0x000fe200078e0003 */
[----:B------:R-:W-:Y:S06]  /*ebd0*/  BRA.U UP0, `(.L_x_2) ;  /* 0xffffff5d00247547 */ /* 0x000fec000b83ffff */
[----:B-----5:R1:W-:Y:S04]  /*ebe0*/  STL [R1+0x644], R15 ;  /* 0x0006440f01007387 */ /* 0x0203e80000100800 */
[----:B-1----:R-:W2:Y:S04]  /*ebf0*/  LDL.LU R15, [R1+0x218] ;  /* 0x00021800010f7983 */ /* 0x002ea80000300800 */
[----:B--2---:R1:W-:Y:S04]  /*ec00*/  STL [R1+0x64c], R15 ;  /* 0x00064c0f01007387 */ /* 0x0043e80000100800 */
        /* <DEDUP_REMOVED lines=32> */
[----:B------:R2:W-:Y:S01]  /*ee10*/  STL [R1+0x640], R11 ;  /* 0x0006400b01007387 */ /* 0x0005e20000100800 */
[----:B-1----:R-:W-:-:S03]  /*ee20*/  IMAD.MOV.U32 R15, RZ, RZ, R22 ;  /* 0x000000ffff0f7224 */ /* 0x002fc600078e0016 */
[----:B--2---:R-:W2:Y:S04]  /*ee30*/  LDL.LU R11, [R1+0x1f4] ;  /* 0x0001f400010b7983 */ /* 0x004ea80000300800 */
        /* <DEDUP_REMOVED lines=38> */
[----:B------:R1:W-:Y:S04]  /*f0a0*/  STL [R1+0x638], R10 ;  /* 0x0006380a01007387 */ /* 0x0003e80000100800 */
[----:B-1----:R-:W3:Y:S04]  /*f0b0*/  LDL.LU R10, [R1+0x1f0] ;  /* 0x0001f000010a7983 */ /* 0x002ee80000300800 */
[----:B------:R1:W-:Y:S04]  /*f0c0*/  STL [R1+0x634], R13 ;  /* 0x0006340d01007387 */ /* 0x0003e80000100800 */
[----:B-1----:R-:W3:Y:S04]  /*f0d0*/  LDL.LU R13, [R1+0x210] ;  /* 0x00021000010d7983 */ /* 0x002ee80000300800 */
[----:B------:R1:W-:Y:S04]  /*f0e0*/  STL [R1+0x630], R9 ;  /* 0x0006300901007387 */ /* 0x0003e80000100800 */
[----:B-1----:R-:W4:Y:S04]  /*f0f0*/  LDL.LU R9, [R1+0x2ac] ;  /* 0x0002ac0001097983 */ /* 0x002f280000300800 */
[----:B------:R1:W-:Y:S04]  /*f100*/  STL [R1+0x62c], R12 ;  /* 0x00062c0c01007387 */ /* 0x0003e80000100800 */
[----:B-1----:R-:W4:Y:S04]  /*f110*/  LDL.LU R12, [R1+0x17c] ;  /* 0x00017c00010c7983 */ /* 0x002f280000300800 */
[----:B------:R1:W-:Y:S04]  /*f120*/  STL [R1+0x628], R8 ;  /* 0x0006280801007387 */ /* 0x0003e80000100800 */
[----:B-1----:R-:W2:Y:S04]  /*f130*/  LDL.LU R8, [R1+0x2a8] ;  /* 0x0002a80001087983 */ /* 0x002ea80000300800 */
[----:B------:R-:W2:Y:S04]  /*f140*/  LDL.LU R29, [R1+0x174] ;  /* 0x00017400011d7983 */ /* 0x000ea80000300800 */
[----:B------:R-:W2:Y:S04]  /*f150*/  LDL.LU R0, [R1+0x2a0] ;  /* 0x0002a00001007983 */ /* 0x000ea80000300800 */
[----:B------:R-:W2:Y:S04]  /*f160*/  LDL.LU R28, [R1+0x170] ;  /* 0x00017000011c7983 */ /* 0x000ea80000300800 */
[----:B------:R-:W2:Y:S04]  /*f170*/  LDL.LU R4, [R1+0x2ec] ;  /* 0x0002ec0001047983 */ /* 0x000ea80000300800 */
[----:B------:R-:W2:Y:S04]  /*f180*/  LDL.LU R2, [R1+0x2fc] ;  /* 0x0002fc0001027983 */ /* 0x000ea80000300800 */
[----:B------:R-:W2:Y:S04]  /*f190*/  LDL.LU R27, [R1+0x2e8] ;  /* 0x0002e800011b7983 */ /* 0x000ea80000300800 */
[----:B------:R-:W2:Y:S04]  /*f1a0*/  LDL.LU R3, [R1+0x2f8] ;  /* 0x0002f80001037983 */ /* 0x000ea80000300800 */
[----:B0-----:R-:W2:Y:S04]  /*f1b0*/  LDL.LU R6, [R1+0x2e4] ;  /* 0x0002e40001067983 */ /* 0x001ea80000300800 */
[----:B------:R-:W2:Y:S04]  /*f1c0*/  LDL.LU R7, [R1+0x2f4] ;  /* 0x0002f40001077983 */ /* 0x000ea80000300800 */
[----:B------:R-:W2:Y:S04]  /*f1d0*/  LDL.LU R5, [R1+0x2e0] ;  /* 0x0002e00001057983 */ /* 0x000ea80000300800 */
[----:B------:R-:W2:Y:S04]  /*f1e0*/  LDL.LU R16, [R1+0x2f0] ;  /* 0x0002f00001107983 */ /* 0x000ea80000300800 */
[----:B------:R-:W2:Y:S04]  /*f1f0*/  LDL.LU R17, [R1+0x32c] ;  /* 0x00032c0001117983 */ /* 0x000ea80000300800 */
[----:B------:R-:W2:Y:S04]  /*f200*/  LDL.LU R26, [R1+0x33c] ;  /* 0x00033c00011a7983 */ /* 0x000ea80000300800 */
[----:B------:R-:W2:Y:S04]  /*f210*/  LDL.LU R20, [R1+0x328] ;  /* 0x0003280001147983 */ /* 0x000ea80000300800 */
[----:B------:R-:W2:Y:S04]  /*f220*/  LDL.LU R21, [R1+0x338] ;  /* 0x0003380001157983 */ /* 0x000ea80000300800 */
[----:B------:R-:W2:Y:S01]  /*f230*/  LDL.LU R18, [R1+0x324] ;  /* 0x0003240001127983 */ /* 0x000ea20000300800 */
[----:B------:R-:W-:-:S03]  /*f240*/  F2FP.F16.F32.PACK_AB R15, R11, R15 ;  /* 0x0000000f0b0f723e */ /* 0x000fc600000000ff */
[----:B------:R-:W2:Y:S04]  /*f250*/  LDL.LU R19, [R1+0x334] ;  /* 0x0003340001137983 */ /* 0x000ea80000300800 */
[----:B------:R-:W2:Y:S04]  /*f260*/  LDL.LU R22, [R1+0x320] ;  /* 0x0003200001167983 */ /* 0x000ea80000300800 */
[----:B------:R-:W2:Y:S04]  /*f270*/  LDL.LU R23, [R1+0x330] ;  /* 0x0003300001177983 */ /* 0x000ea80000300800 */
[----:B------:R0:W-:Y:S04]  /*f280*/  STL [R1+0x5c0], R25 ;  /* 0x0005c01901007387 */ /* 0x0001e80000100800 */
[----:B0-----:R-:W2:Y:S04]  /*f290*/  LDL.LU R25, [R1+0x2a4] ;  /* 0x0002a40001197983 */ /* 0x001ea80000300800 */
[----:B------:R0:W-:Y:S04]  /*f2a0*/  STL [R1+0x5bc], R24 ;  /* 0x0005bc1801007387 */ /* 0x0001e80000100800 */
[----:B0-----:R-:W2:Y:S04]  /*f2b0*/  LDL.LU R24, [R1+0x178] ;  /* 0x0001780001187983 */ /* 0x001ea80000300800 */
[----:B------:R-:W2:Y:S04]  /*f2c0*/  LDL.LU R11, [R1+0x6d0] ;  /* 0x0006d000010b7983 */ /* 0x000ea80000300800 */
[----:B------:R0:W-:Y:S04]  /*f2d0*/  STL [R1+0x11c], R15 ;  /* 0x00011c0f01007387 */ /* 0x0001e80000100800 */
[----:B0-----:R-:W2:Y:S02]  /*f2e0*/  LDL.LU R15, [R1+0x6cc] ;  /* 0x0006cc00010f7983 */ /* 0x001ea40000300800 */
[----:B--2---:R-:W-:-:S02]  /*f2f0*/  F2FP.F16.F32.PACK_AB R15, R11, R15 ;  /* 0x0000000f0b0f723e */ /* 0x004fc400000000ff */
        /* <DEDUP_REMOVED lines=64> */
[----:B------:R-:W2:Y:S01]  /*f700*/  LDL.LU R11, [R1+0x648] ;  /* 0x00064800010b7983 */ /* 0x000ea20000300800 */
[----:B---3--:R-:W-:-:S03]  /*f710*/  F2FP.F16.F32.PACK_AB R13, R10, R13 ;  /* 0x0000000d0a0d723e */ /* 0x008fc600000000ff */
[----:B------:R0:W-:Y:S01]  /*f720*/  STL [R1+0x58], R15 ;  /* 0x0000580f01007387 */ /* 0x0001e20000100800 */
[----:B----4-:R-:W-:Y:S02]  /*f730*/  F2FP.F16.F32.PACK_AB R12, R9, R12 ;  /* 0x0000000c090c723e */ /* 0x010fe400000000ff */
[----:B------:R-:W-:Y:S01]  /*f740*/  F2FP.F16.F32.PACK_AB R24, R8, R24 ;  /* 0x000000180818723e */ /* 0x000fe200000000ff */
[----:B0-----:R-:W3:Y:S01]  /*f750*/  LDL.LU R15, [R1+0x644] ;  /* 0x00064400010f7983 */ /* 0x001ee20000300800 */
[----:B------:R-:W-:Y:S02]  /*f760*/  F2FP.F16.F32.PACK_AB R25, R25, R29 ;  /* 0x0000001d1919723e */ /* 0x000fe400000000ff */
[----:B------:R-:W-:Y:S02]  /*f770*/  F2FP.F16.F32.PACK_AB R2, R4, R2 ;  /* 0x000000020402723e */ /* 0x000fe400000000ff */
[----:B--2---:R-:W-:Y:S02]  /*f780*/  F2FP.F16.F32.PACK_AB R14, R11, R14 ;  /* 0x0000000e0b0e723e */ /* 0x004fe400000000ff */
[----:B------:R-:W3:Y:S04]  /*f790*/  LDL.LU R11, [R1+0x640] ;  /* 0x00064000010b7983 */ /* 0x000ee80000300800 */
[----:B------:R0:W-:Y:S04]  /*f7a0*/  STL [R1+0x54], R14 ;  /* 0x0000540e01007387 */ /* 0x0001e80000100800 */
[----:B0-----:R-:W2:Y:S04]  /*f7b0*/  LDL.LU R14, [R1+0x63c] ;  /* 0x00063c00010e7983 */ /* 0x001ea80000300800 */
[----:B------:R-:W2:Y:S04]  /*f7c0*/  LDL.LU R10, [R1+0x638] ;  /* 0x00063800010a7983 */ /* 0x000ea80000300800 */
[----:B------:R0:W-:Y:S04]  /*f7d0*/  STL [R1+0x50], R13 ;  /* 0x0000500d01007387 */ /* 0x0001e80000100800 */
[----:B0-----:R-:W4:Y:S04]  /*f7e0*/  LDL.LU R13, [R1+0x634] ;  /* 0x00063400010d7983 */ /* 0x001f280000300800 */
[----:B------:R-:W4:Y:S04]  /*f7f0*/  LDL.LU R9, [R1+0x630] ;  /* 0x0006300001097983 */ /* 0x000f280000300800 */
[----:B------:R0:W-:Y:S04]  /*f800*/  STL [R1+0x4c], R12 ;  /* 0x00004c0c01007387 */ /* 0x0001e80000100800 */
[----:B0-----:R-:W2:Y:S04]  /*f810*/  LDL.LU R12, [R1+0x62c] ;  /* 0x00062c00010c7983 */ /* 0x001ea80000300800 */
[----:B------:R-:W2:Y:S04]  /*f820*/  LDL.LU R8, [R1+0x628] ;  /* 0x0006280001087983 */ /* 0x000ea80000300800 */
[----:B------:R0:W-:Y:S04]  /*f830*/  STL [R1+0x48], R24 ;  /* 0x0000481801007387 */ /* 0x0001e80000100800 */
[----:B------:R-:W-:Y:S01]  /*f840*/  STL [R1+0x44], R25 ;  /* 0x0000441901007387 */ /* 0x000fe20000100800 */
[----:B0-----:R-:W-:-:S02]  /*f850*/  F2FP.F16.F32.PACK_AB R24, R0, R28 ;  /* 0x0000001c0018723e */ /* 0x001fc400000000ff */
[----:B------:R-:W-:Y:S02]  /*f860*/  F2FP.F16.F32.PACK_AB R0, R27, R3 ;  /* 0x000000031b00723e */ /* 0x000fe400000000ff */
[----:B------:R-:W-:Y:S01]  /*f870*/  F2FP.F16.F32.PACK_AB R3, R6, R7 ;  /* 0x000000070603723e */ /* 0x000fe200000000ff */
[----:B------:R-:W-:Y:S04]  /*f880*/  STL [R1+0x40], R24 ;  /* 0x0000401801007387 */ /* 0x000fe80000100800 */
[----:B------:R0:W-:Y:S04]  /*f890*/  STL [R1+0x3c], R2 ;  /* 0x00003c0201007387 */ /* 0x0001e80000100800 */
[----:B------:R1:W-:Y:S04]  /*f8a0*/  STL [R1+0x38], R0 ;  /* 0x0000380001007387 */ /* 0x0003e80000100800 */
[----:B------:R1:W-:Y:S01]  /*f8b0*/  STL [R1+0x34], R3 ;  /* 0x0000340301007387 */ /* 0x0003e20000100800 */
[----:B0-----:R-:W-:-:S02]  /*f8c0*/  F2FP.F16.F32.PACK_AB R2, R5, R16 ;  /* 0x000000100502723e */ /* 0x001fc400000000ff */
[----:B-1----:R-:W-:-:S03]  /*f8d0*/  F2FP.F16.F32.PACK_AB R0, R17, R26 ;  /* 0x0000001a1100723e */ /* 0x002fc600000000ff */
[----:B------:R0:W-:Y:S01]  /*f8e0*/  STL [R1+0x30], R2 ;  /* 0x0000300201007387 */ /* 0x0001e20000100800 */
[----:B------:R-:W-:-:S03]  /*f8f0*/  F2FP.F16.F32.PACK_AB R3, R20, R21 ;  /* 0x000000151403723e */ /* 0x000fc600000000ff */
[----:B------:R1:W-:Y:S04]  /*f900*/  STL [R1+0x2c], R0 ;  /* 0x00002c0001007387 */ /* 0x0003e80000100800 */
[----:B------:R-:W-:Y:S01]  /*f910*/  STL [R1+0x28], R3 ;  /* 0x0000280301007387 */ /* 0x000fe20000100800 */
[----:B0-----:R-:W-:Y:S02]  /*f920*/  F2FP.F16.F32.PACK_AB R2, R18, R19 ;  /* 0x000000131202723e */ /* 0x001fe400000000ff */
[----:B-1----:R-:W-:Y:S02]  /*f930*/  F2FP.F16.F32.PACK_AB R0, R22, R23 ;  /* 0x000000171600723e */ /* 0x002fe400000000ff */
[----:B------:R-:W2:Y:S04]  /*f940*/  LDL.LU R23, [R1+0x13c] ;  /* 0x00013c0001177983 */ /* 0x000ea80000300800 */
[----:B------:R-:W-:Y:S04]  /*f950*/  STL [R1+0x24], R2 ;  /* 0x0000240201007387 */ /* 0x000fe80000100800 */
[----:B--2---:R0:W-:Y:S04]  /*f960*/  STL [R1+0x608], R23 ;  /* 0x0006081701007387 */ /* 0x0041e80000100800 */
[----:B------:R-:W-:Y:S04]  /*f970*/  STL [R1+0x20], R0 ;  /* 0x0000200001007387 */ /* 0x000fe80000100800 */
[----:B0-----:R-:W2:Y:S04]  /*f980*/  LDL.LU R23, [R1+0xc0] ;  /* 0x0000c00001177983 */ /* 0x001ea80000300800 */
[----:B--2---:R0:W-:Y:S04]  /*f990*/  STL [R1+0x610], R23 ;  /* 0x0006101701007387 */ /* 0x0041e80000100800 */
[----:B0-----:R-:W2:Y:S04]  /*f9a0*/  LDL.LU R23, [R1+0xc4] ;  /* 0x0000c40001177983 */ /* 0x001ea80000300800 */
[----:B--2---:R0:W-:Y:S04]  /*f9b0*/  STL [R1+0x618], R23 ;  /* 0x0006181701007387 */ /* 0x0041e80000100800 */
[----:B0-----:R-:W2:Y:S04]  /*f9c0*/  LDL.LU R23, [R1+0xc8] ;  /* 0x0000c80001177983 */ /* 0x001ea80000300800 */
[----:B--2---:R0:W-:Y:S04]  /*f9d0*/  STL [R1+0x620], R23 ;  /* 0x0006201701007387 */ /* 0x0041e80000100800 */
[----:B0-----:R-:W2:Y:S04]  /*f9e0*/  LDL.LU R23, [R1+0xcc] ;  /* 0x0000cc0001177983 */ /* 0x001ea80000300800 */
[----:B------:R-:W2:Y:S04]  /*f9f0*/  LDL.LU R22, [R1+0x138] ;  /* 0x0001380001167983 */ /* 0x000ea80000300800 */
[----:B--2---:R0:W-:Y:S04]  /*fa00*/  STL [R1+0x604], R22 ;  /* 0x0006041601007387 */ /* 0x0041e80000100800 */
[----:B0-----:R-:W2:Y:S04]  /*fa10*/  LDL.LU R22, [R1+0x15c] ;  /* 0x00015c0001167983 */ /* 0x001ea80000300800 */
        /* <DEDUP_REMOVED lines=45> */
[----:B------:R-:W2:Y:S01]  /*fcf0*/  LDL.LU R25, [R1+0xf8] ;  /* 0x0000f80001197983 */ /* 0x000ea20000300800 */
[----:B---3--:R-:W-:-:S02]  /*fd00*/  F2FP.F16.F32.PACK_AB R15, R11, R15 ;  /* 0x0000000f0b0f723e */ /* 0x008fc400000000ff */
[----:B------:R-:W-:Y:S02]  /*fd10*/  F2FP.F16.F32.PACK_AB R14, R10, R14 ;  /* 0x0000000e0a0e723e */ /* 0x000fe400000000ff */
[----:B----4-:R-:W-:Y:S02]  /*fd20*/  F2FP.F16.F32.PACK_AB R13, R9, R13 ;  /* 0x0000000d090d723e */ /* 0x010fe400000000ff */
[----:B------:R-:W-:Y:S02]  /*fd30*/  F2FP.F16.F32.PACK_AB R12, R8, R12 ;  /* 0x0000000c080c723e */ /* 0x000fe400000000ff */
[----:B------:R-:W-:Y:S01]  /*fd40*/  F2FP.F16.F32.PACK_AB R23, R22, R23 ;  /* 0x000000171617723e */ /* 0x000fe200000000ff */
[----:B--2---:R0:W-:Y:S04]  /*fd50*/  STL [R1+0x5c4], R25 ;  /* 0x0005c41901007387 */ /* 0x0041e80000100800 */
[----:B0-----:R-:W2:Y:S04]  /*fd60*/  LDL.LU R25, [R1+0xfc] ;  /* 0x0000fc0001197983 */ /* 0x001ea80000300800 */
[----:B------:R-:W3:Y:S04]  /*fd70*/  LDL.LU R18, [R1+0xd8] ;  /* 0x0000d80001127983 */ /* 0x000ee80000300800 */
[----:B------:R-:W4:Y:S04]  /*fd80*/  LDL.LU R24, [R1+0xf4] ;  /* 0x0000f40001187983 */ /* 0x000f280000300800 */
[----:B------:R-:W4:Y:S04]  /*fd90*/  LDL.LU R17, [R1+0xd4] ;  /* 0x0000d40001117983 */ /* 0x000f280000300800 */
[----:B------:R-:W2:Y:S04]  /*fda0*/  LDL.LU R29, [R1+0xf0] ;  /* 0x0000f000011d7983 */ /* 0x000ea80000300800 */
        /* <DEDUP_REMOVED lines=8> */
[----:B------:R0:W-:Y:S04]  /*fe30*/  STL [R1+0x1c], R15 ;  /* 0x00001c0f01007387 */ /* 0x0001e80000100800 */
[----:B0-----:R-:W2:Y:S04]  /*fe40*/  LDL.LU R15, [R1+0x9c] ;  /* 0x00009c00010f7983 */ /* 0x001ea80000300800 */
        /* <DEDUP_REMOVED lines=22> */
[----:B------:R0:W-:Y:S04]  /*ffb0*/  STL [R1], R23 ;  /* 0x0000001701007387 */ /* 0x0001e80000100800 */
[----:B0-----:R-:W2:Y:S02]  /*ffc0*/  LDL.LU R23, [R1+0x608] ;  /* 0x0006080001177983 */ /* 0x001ea40000300800 */
[----:B--2---:R-:W-:-:S02]  /*ffd0*/  F2FP.F16.F32.PACK_AB R23, R22, R23 ;  /* 0x000000171617723e */ /* 0x004fc400000000ff */
[----:B------:R-:W2:Y:S02]  /*ffe0*/  LDL.LU R22, [R1+0x604] ;  /* 0x0006040001167983 */ /* 0x000ea40000300800 */
[----:B--2---:R-:W-:Y:S02]  /*fff0*/  F2FP.F16.F32.PACK_AB R22, R21, R22 ;  /* 0x000000161516723e */ /* 0x004fe400000000ff */
[----:B------:R-:W2:Y:S02]  /*10000*/  LDL.LU R21, [R1+0x600] ;  /* 0x0006000001157983 */ /* 0x000ea40000300800 */
[----:B--2---:R-:W-:Y:S02]  /*10010*/  F2FP.F16.F32.PACK_AB R21, R20, R21 ;  /* 0x000000151415723e */ /* 0x004fe400000000ff */
[----:B------:R-:W2:Y:S02]  /*10020*/  LDL.LU R20, [R1+0x5fc] ;  /* 0x0005fc0001147983 */ /* 0x000ea40000300800 */
        /* <DEDUP_REMOVED lines=27> */
[----:B------:R-:W3:Y:S01]  /*101e0*/  LDL.LU R25, [R1+0x5c4] ;  /* 0x0005c40001197983 */ /* 0x000ee20000300800 */
[----:B----4-:R-:W-:Y:S02]  /*101f0*/  F2FP.F16.F32.PACK_AB R17, R24, R17 ;  /* 0x000000111811723e */ /* 0x010fe400000000ff */
[----:B---3--:R-:W-:Y:S02]  /*10200*/  F2FP.F16.F32.PACK_AB R18, R25, R18 ;  /* 0x000000121912723e */ /* 0x008fe400000000ff */
[----:B------:R-:W2:Y:S04]  /*10210*/  LDL.LU R25, [R1+0x5c0] ;  /* 0x0005c00001197983 */ /* 0x000ea80000300800 */
[----:B------:R-:W3:Y:S01]  /*10220*/  LDL.LU R24, [R1+0x5bc] ;  /* 0x0005bc0001187983 */ /* 0x000ee20000300800 */
[----:B------:R-:W-:-:S02]  /*10230*/  F2FP.F16.F32.PACK_AB R16, R29, R16 ;  /* 0x000000101d10723e */ /* 0x000fc400000000ff */
[----:B------:R-:W-:Y:S02]  /*10240*/  F2FP.F16.F32.PACK_AB R27, R0, R27 ;  /* 0x0000001b001b723e */ /* 0x000fe400000000ff */
[----:B------:R-:W-:Y:S02]  /*10250*/  F2FP.F16.F32.PACK_AB R26, R28, R26 ;  /* 0x0000001a1c1a723e */ /* 0x000fe400000000ff */
[----:B--2---:R-:W-:Y:S02]  /*10260*/  F2FP.F16.F32.PACK_AB R25, R2, R25 ;  /* 0x000000190219723e */ /* 0x004fe400000000ff */
[----:B---3--:R-:W-:-:S07]  /*10270*/  F2FP.F16.F32.PACK_AB R24, R3, R24 ;  /* 0x000000180318723e */ /* 0x008fce00000000ff */
.L_x_1:
[----:B------:R-:W1:Y:S01]  /*10280*/  S2R R28, SR_TID.X ;  /* 0x00000000001c7919 */ /* 0x000e620000002100 */
[----:B------:R-:W2:Y:S01]  /*10290*/  S2UR UR5, SR_CgaCtaId ;  /* 0x00000000000579c3 */ /* 0x000ea20000008800 */
[----:B------:R-:W-:Y:S01]  /*102a0*/  UMOV UR4, 0x400 ;  /* 0x0000040000047882 */ /* 0x000fe20000000000 */
[----:B------:R-:W3:Y:S01]  /*102b0*/  LDCU.64 UR10, c[0x0][0x398] ;  /* 0x00007300ff0a77ac */ /* 0x000ee20008000a00 */
[----:B0-----:R-:W4:Y:S01]  /*102c0*/  LDL.LU R2, [R1+0x538] ;  /* 0x0005380001027983 */ /* 0x001f220000300800 */
[----:B------:R-:W0:Y:S01]  /*102d0*/  LDCU.64 UR6, c[0x0][0x390] ;  /* 0x00007200ff0677ac */ /* 0x000e220008000a00 */
[----:B--2---:R-:W-:Y:S01]  /*102e0*/  ULEA UR4, UR5, UR4, 0x18 ;  /* 0x0000000405047291 */ /* 0x004fe2000f8ec0ff */
[----:B------:R-:W2:Y:S01]  /*102f0*/  LDCU UR5, c[0x0][0x3b4] ;  /* 0x00007680ff0577ac */ /* 0x000ea20008000800 */
[C---:B-1----:R-:W-:Y:S02]  /*10300*/  IMAD.SHL.U32 R3, R28.reuse, 0x200, RZ ;  /* 0x000002001c037824 */ /* 0x042fe400078e00ff */
[----:B------:R-:W-:-:S02]  /*10310*/  IMAD.SHL.U32 R0, R28, 0x8, RZ ;  /* 0x000000081c007824 */ /* 0x000fc400078e00ff */
[----:B------:R-:W-:Y:S01]  /*10320*/  IMAD.SHL.U32 R29, R28, 0x10, RZ ;  /* 0x000000101c1d7824 */ /* 0x000fe200078e00ff */
[----:B------:R-:W-:Y:S02]  /*10330*/  LOP3.LUT R3, R3, 0x1000, RZ, 0xc0, !PT ;  /* 0x0000100003037812 */ /* 0x000fe400078ec0ff */
[----:B------:R-:W-:Y:S02]  /*10340*/  LOP3.LUT R0, R0, 0x80, RZ, 0xc0, !PT ;  /* 0x0000008000007812 */ /* 0x000fe400078ec0ff */
[----:B------:R-:W-:Y:S02]  /*10350*/  LOP3.LUT R29, R29, 0x70, RZ, 0xc0, !PT ;  /* 0x000000701d1d7812 */ /* 0x000fe400078ec0ff */
[----:B------:R-:W-:Y:S02]  /*10360*/  IADD3 R0, PT, PT, R0, UR4, R3 ;  /* 0x0000000400007c10 */ /* 0x000fe4000fffe003 */
[----:B------:R-:W5:Y:S01]  /*10370*/  LDL.LU R3, [R1+0x4d0] ;  /* 0x0004d00001037983 */ /* 0x000f620000300800 */
[----:B------:R-:W-:Y:S01]  /*10380*/  LOP3.LUT R28, R28, 0x1ff, RZ, 0xc0, !PT ;  /* 0x000001ff1c1c7812 */ /* 0x000fe200078ec0ff */
[----:B------:R-:W-:Y:S01]  /*10390*/  BAR.SYNC.DEFER_BLOCKING 0x0 ;  /* 0x0000000000007b1d */ /* 0x000fe20000010000 */
[----:B----4-:R-:W-:-:S04]  /*103a0*/  LOP3.LUT R2, R2, 0x6000, RZ, 0xc0, !PT ;  /* 0x0000600002027812 */ /* 0x010fc800078ec0ff */
[----:B------:R-:W-:Y:S02]  /*103b0*/  IADD3 R0, PT, PT, R29, R0, R2 ;  /* 0x000000001d007210 */ /* 0x000fe40007ffe002 */
[----:B------:R-:W-:Y:S01]  /*103c0*/  LEA R29, R28, UR4, 0x4 ;  /* 0x000000041c1d7c11 */ /* 0x000fe2000f8e20ff */
[----:B------:R-:W1:Y:S01]  /*103d0*/  LDCU UR4, c[0x0][0x39c] ;  /* 0x00007380ff0477ac */ /* 0x000e620008000800 */
[----:B-----5:R-:W-:-:S05]  /*103e0*/  LOP3.LUT R3, R3, 0x300, RZ, 0xc0, !PT ;  /* 0x0000030003037812 */ /* 0x020fca00078ec0ff */
[----:B------:R-:W-:-:S05]  /*103f0*/  IMAD.IADD R0, R3, 0x1, R0 ;  /* 0x0000000103007824 */ /* 0x000fca00078e0200 */
[----:B------:R4:W-:Y:S04]  /*10400*/  STSM.16.M88.4 [R0], R24 ;  /* 0x0000001800007844 */ /* 0x0009e80000000200 */
[----:B------:R-:W-:Y:S04]  /*10410*/  STSM.16.M88.4 [R0+0x400], R16 ;  /* 0x0004001000007844 */ /* 0x000fe80000000200 */
[----:B------:R-:W-:Y:S04]  /*10420*/  STSM.16.M88.4 [R0+0x800], R12 ;  /* 0x0008000c00007844 */ /* 0x000fe80000000200 */
[----:B------:R-:W-:Y:S01]  /*10430*/  STSM.16.M88.4 [R0+0xc00], R8 ;  /* 0x000c000800007844 */ /* 0x000fe20000000200 */
[----:B------:R-:W-:Y:S08]  /*10440*/  BAR.SYNC.DEFER_BLOCKING 0x0 ;  /* 0x0000000000007b1d */ /* 0x000ff00000010000 */
[----:B----4-:R-:W4:Y:S01]  /*10450*/  LDC R27, c[0x0][0x3b8] ;  /* 0x0000ee00ff1b7b82 */ /* 0x010f220000000800 */
[----:B------:R-:W5:Y:S04]  /*10460*/  LDS.128 R8, [R29] ;  /* 0x000000001d087984 */ /* 0x000f680000000c00 */
[----:B------:R-:W0:Y:S04]  /*10470*/  LDS.128 R12, [R29+0x2000] ;  /* 0x002000001d0c7984 */ /* 0x000e280000000c00 */
[----:B------:R-:W0:Y:S04]  /*10480*/  LDS.128 R16, [R29+0x4000] ;  /* 0x004000001d107984 */ /* 0x000e280000000c00 */
[----:B------:R-:W-:Y:S04]  /*10490*/  STL [R1+0x60], R29 ;  /* 0x0000601d01007387 */ /* 0x000fe80000100800 */
[----:B-----5:R-:W-:Y:S04]  /*104a0*/  STL.64 [R1+0x608], R10 ;  /* 0x0006080a01007387 */ /* 0x020fe80000100a00 */
[----:B------:R5:W-:Y:S04]  /*104b0*/  STL.64 [R1+0x600], R8 ;  /* 0x0006000801007387 */ /* 0x000be80000100a00 */
[----:B-----5:R-:W5:Y:S04]  /*104c0*/  LDL.LU R8, [R1+0x30] ;  /* 0x0000300001087983 */ /* 0x020f680000300800 */
[----:B------:R-:W5:Y:S04]  /*104d0*/  LDL.LU R9, [R1+0x34] ;  /* 0x0000340001097983 */ /* 0x000f680000300800 */
[----:B------:R-:W5:Y:S04]  /*104e0*/  LDL.LU R10, [R1+0x38] ;  /* 0x00003800010a7983 */ /* 0x000f680000300800 */
[----:B------:R-:W5:Y:S04]  /*104f0*/  LDL.LU R11, [R1+0x3c] ;  /* 0x00003c00010b7983 */ /* 0x000f680000300800 */
[----:B0-----:R-:W-:Y:S04]  /*10500*/  STL.64 [R1+0x618], R14 ;  /* 0x0006180e01007387 */ /* 0x001fe80000100a00 */
[----:B------:R0:W-:Y:S04]  /*10510*/  STL.64 [R1+0x610], R12 ;  /* 0x0006100c01007387 */ /* 0x0001e80000100a00 */
[----:B0-----:R-:W2:Y:S04]  /*10520*/  LDL.LU R12, [R1+0x20] ;  /* 0x00002000010c7983 */ /* 0x001ea80000300800 */
[----:B------:R-:W2:Y:S04]  /*10530*/  LDL.LU R13, [R1+0x24] ;  /* 0x00002400010d7983 */ /* 0x000ea80000300800 */
[----:B------:R-:W2:Y:S04]  /*10540*/  LDL.LU R14, [R1+0x28] ;  /* 0x00002800010e7983 */ /* 0x000ea80000300800 */
[----:B------:R-:W2:Y:S04]  /*10550*/  LDL.LU R15, [R1+0x2c] ;  /* 0x00002c00010f7983 */ /* 0x000ea80000300800 */
[----:B------:R-:W2:Y:S04]  /*10560*/  LDL R3, [R1+0x3b0] ;  /* 0x0003b00001037983 */ /* 0x000ea80000100800 */
[----:B------:R-:W3:Y:S04]  /*10570*/  LDL.LU R2, [R1+0x4b4] ;  /* 0x0004b40001027983 */ /* 0x000ee80000300800 */
[----:B------:R-:W-:Y:S04]  /*10580*/  STL.64 [R1+0x70], R16 ;  /* 0x0000701001007387 */ /* 0x000fe80000100a00 */
[----:B------:R-:W-:Y:S04]  /*10590*/  STL.64 [R1+0x78], R18 ;  /* 0x0000781201007387 */ /* 0x000fe80000100a00 */
[----:B------:R-:W0:Y:S01]  /*105a0*/  LDS.128 R16, [R29+0x6000] ;  /* 0x006000001d107984 */ /* 0x000e220000000c00 */
[----:B------:R-:W-:Y:S06]  /*105b0*/  BAR.SYNC.DEFER_BLOCKING 0x0 ;  /* 0x0000000000007b1d */ /* 0x000fec0000010000 */
[----:B------:R-:W-:Y:S04]  /*105c0*/  STSM.16.M88.4 [R0], R4 ;  /* 0x0000000400007844 */ /* 0x000fe80000000200 */
[----:B0-----:R-:W-:Y:S04]  /*105d0*/  STL.64 [R1+0x5f8], R18 ;  /* 0x0005f81201007387 */ /* 0x001fe80000100a00 */
[----:B------:R0:W-:Y:S04]  /*105e0*/  STL.64 [R1+0x620], R16 ;  /* 0x0006201001007387 */ /* 0x0001e80000100a00 */
[----:B0-----:R-:W2:Y:S04]  /*105f0*/  LDL.LU R16, [R1+0x10] ;  /* 0x0000100001107983 */ /* 0x001ea80000300800 */
[----:B------:R-:W2:Y:S04]  /*10600*/  LDL.LU R17, [R1+0x14] ;  /* 0x0000140001117983 */ /* 0x000ea80000300800 */
[----:B------:R-:W2:Y:S04]  /*10610*/  LDL.LU R18, [R1+0x18] ;  /* 0x0000180001127983 */ /* 0x000ea80000300800 */
[----:B------:R-:W2:Y:S04]  /*10620*/  LDL.LU R19, [R1+0x1c] ;  /* 0x00001c0001137983 */ /* 0x000ea80000300800 */
[----:B------:R-:W2:Y:S04]  /*10630*/  LDL.LU R4, [R1] ;  /* 0x0000000001047983 */ /* 0x000ea80000300800 */
[----:B------:R-:W2:Y:S04]  /*10640*/  LDL.LU R5, [R1+0x4] ;  /* 0x0000040001057983 */ /* 0x000ea80000300800 */
[----:B------:R-:W2:Y:S04]  /*10650*/  LDL.LU R6, [R1+0x8] ;  /* 0x0000080001067983 */ /* 0x000ea80000300800 */
[----:B------:R-:W2:Y:S04]  /*10660*/  LDL.LU R7, [R1+0xc] ;  /* 0x00000c0001077983 */ /* 0x000ea80000300800 */
[----:B------:R0:W-:Y:S04]  /*10670*/  STSM.16.M88.4 [R0+0x400], R20 ;  /* 0x0004001400007844 */ /* 0x0001e80000000200 */
[----:B0-----:R-:W3:Y:S04]  /*10680*/  LDL.LU R20, [R1+0x50] ;  /* 0x0000500001147983 */ /* 0x001ee80000300800 */
[----:B------:R-:W3:Y:S04]  /*10690*/  LDL.LU R21, [R1+0x54] ;  /* 0x0000540001157983 */ /* 0x000ee80000300800 */
[----:B------:R-:W3:Y:S04]  /*106a0*/  LDL.LU R22, [R1+0x58] ;  /* 0x0000580001167983 */ /* 0x000ee80000300800 */
[----:B------:R-:W3:Y:S01]  /*106b0*/  LDL.LU R23, [R1+0x5c] ;  /* 0x00005c0001177983 */ /* 0x000ee20000300800 */
[----:B------:R-:W0:Y:S02]  /*106c0*/  S2R R26, SR_TID.X ;  /* 0x00000000001a7919 */ /* 0x000e240000002100 */
[----:B0-----:R-:W-:-:S04]  /*106d0*/  SHF.R.U32.HI R26, RZ, 0x8, R26 ;  /* 0x00000008ff1a7819 */ /* 0x001fc8000001161a */
[----:B------:R-:W-:Y:S01]  /*106e0*/  SGXT.U32 R26, R26, 0x1 ;  /* 0x000000011a1a781a */ /* 0x000fe20000000000 */
[----:B--2---:R-:W-:Y:S04]  /*106f0*/  STSM.16.M88.4 [R0+0x800], R4 ;  /* 0x0008000400007844 */ /* 0x004fe80000000200 */
[----:B------:R-:W-:Y:S01]  /*10700*/  STSM.16.M88.4 [R0+0xc00], R16 ;  /* 0x000c001000007844 */ /* 0x000fe20000000200 */
[----:B------:R-:W-:Y:S06]  /*10710*/  BAR.SYNC.DEFER_BLOCKING 0x0 ;  /* 0x0000000000007b1d */ /* 0x000fec0000010000 */
[----:B------:R-:W0:Y:S04]  /*10720*/  LDS.128 R16, [R29] ;  /* 0x000000001d107984 */ /* 0x000e280000000c00 */
[----:B0-----:R-:W-:Y:S04]  /*10730*/  STL.64 [R1+0x90], R16 ;  /* 0x0000901001007387 */ /* 0x001fe80000100a00 */
[----:B------:R-:W-:Y:S04]  /*10740*/  STL.64 [R1+0x98], R18 ;  /* 0x0000981201007387 */ /* 0x000fe80000100a00 */
[----:B------:R-:W0:Y:S04]  /*10750*/  LDS.128 R16, [R29+0x2000] ;  /* 0x002000001d107984 */ /* 0x000e280000000c00 */
[----:B0-----:R-:W-:Y:S04]  /*10760*/  STL.64 [R1+0xa0], R16 ;  /* 0x0000a01001007387 */ /* 0x001fe80000100a00 */
[----:B------:R-:W-:Y:S04]  /*10770*/  STL.64 [R1+0xa8], R18 ;  /* 0x0000a81201007387 */ /* 0x000fe80000100a00 */
[----:B------:R-:W0:Y:S01]  /*10780*/  LDS.128 R16, [R29+0x4000] ;  /* 0x004000001d107984 */ /* 0x000e220000000c00 */
[----:B------:R-:W-:-:S03]  /*10790*/  LOP3.LUT R4, R3, R26, RZ, 0xfc, !PT ;  /* 0x0000001a03047212 */ /* 0x000fc600078efcff */
[----:B0-----:R-:W-:Y:S04]  /*107a0*/  STL.64 [R1+0xc0], R16 ;  /* 0x0000c01001007387 */ /* 0x001fe80000100a00 */
[----:B------:R-:W-:Y:S04]  /*107b0*/  STL.64 [R1+0xc8], R18 ;  /* 0x0000c81201007387 */ /* 0x000fe80000100a00 */
[----:B------:R-:W0:Y:S01]  /*107c0*/  LDS.128 R16, [R29+0x6000] ;  /* 0x006000001d107984 */ /* 0x000e220000000c00 */
[----:B------:R-:W-:Y:S01]  /*107d0*/  BAR.SYNC.DEFER_BLOCKING 0x0 ;  /* 0x0000000000007b1d */ /* 0x000fe20000010000 */
[----:B---3--:R-:W-:Y:S01]  /*107e0*/  ISETP.GE.AND P0, PT, R2, UR10, PT ;  /* 0x0000000a02007c0c */ /* 0x008fe2000bf06270 */
[----:B----4-:R-:W-:-:S03]  /*107f0*/  IMAD R25, R4, R27, RZ ;  /* 0x0000001b04197224 */ /* 0x010fc600078e02ff */
[----:B------:R-:W-:Y:S01]  /*10800*/  ISETP.LT.AND P1, PT, R4, UR11, !P0 ;  /* 0x0000000b04007c0c */ /* 0x000fe2000c721270 */
[----:B------:R-:W-:Y:S01]  /*10810*/  IMAD R3, R2, UR5, RZ ;  /* 0x0000000502037c24 */ /* 0x000fe2000f8e02ff */
[----:B------:R-:W2:Y:S01]  /*10820*/  LDCU UR5, c[0x0][0x39c] ;  /* 0x00007380ff0577ac */ /* 0x000ea20008000800 */
[----:B0-----:R0:W-:Y:S01]  /*10830*/  STL.64 [R1+0xd0], R16 ;  /* 0x0000d01001007387 */ /* 0x0011e20000100a00 */
[----:B------:R-:W3:Y:S03]  /*10840*/  LDCU UR10, c[0x0][0x39c] ;  /* 0x00007380ff0a77ac */ /* 0x000ee60008000800 */
[----:B------:R4:W-:Y:S01]  /*10850*/  STL.64 [R1+0xd8], R18 ;  /* 0x0000d81201007387 */ /* 0x0009e20000100a00 */
[----:B------:R-:W0:Y:S03]  /*10860*/  LDCU UR11, c[0x0][0x39c] ;  /* 0x00007380ff0b77ac */ /* 0x000e260008000800 */
[----:B------:R-:W2:Y:S04]  /*10870*/  LDL.LU R4, [R1+0x40] ;  /* 0x0000400001047983 */ /* 0x000ea80000300800 */
[----:B------:R-:W2:Y:S04]  /*10880*/  LDL.LU R5, [R1+0x44] ;  /* 0x0000440001057983 */ /* 0x000ea80000300800 */
[----:B------:R-:W2:Y:S04]  /*10890*/  LDL.LU R6, [R1+0x48] ;  /* 0x0000480001067983 */ /* 0x000ea80000300800 */
[----:B------:R-:W2:Y:S04]  /*108a0*/  LDL.LU R7, [R1+0x4c] ;  /* 0x00004c0001077983 */ /* 0x000ea80000300800 */
[----:B------:R1:W-:Y:S04]  /*108b0*/  STSM.16.M88.4 [R0], R12 ;  /* 0x0000000c00007844 */ /* 0x0003e80000000200 */
[----:B-----5:R5:W-:Y:S04]  /*108c0*/  STSM.16.M88.4 [R0+0x400], R8 ;  /* 0x0004000800007844 */ /* 0x020be80000000200 */
[----:B0-----:R-:W3:Y:S04]  /*108d0*/  LDL.LU R16, [R1+0x80] ;  /* 0x0000800001107983 */ /* 0x001ee80000300800 */
[----:B------:R-:W3:Y:S04]  /*108e0*/  LDL.LU R17, [R1+0x84] ;  /* 0x0000840001117983 */ /* 0x000ee80000300800 */
[----:B----4-:R-:W3:Y:S04]  /*108f0*/  LDL.LU R18, [R1+0x88] ;  /* 0x0000880001127983 */ /* 0x010ee80000300800 */
[----:B------:R-:W3:Y:S04]  /*10900*/  LDL.LU R19, [R1+0x8c] ;  /* 0x00008c0001137983 */ /* 0x000ee80000300800 */
[----:B-1----:R-:W4:Y:S04]  /*10910*/  LDL.LU R12, [R1+0xb0] ;  /* 0x0000b000010c7983 */ /* 0x002f280000300800 */
[----:B------:R-:W4:Y:S04]  /*10920*/  LDL.LU R13, [R1+0xb4] ;  /* 0x0000b400010d7983 */ /* 0x000f280000300800 */
[----:B------:R-:W4:Y:S04]  /*10930*/  LDL.LU R14, [R1+0xb8] ;  /* 0x0000b800010e7983 */ /* 0x000f280000300800 */
[----:B------:R-:W4:Y:S04]  /*10940*/  LDL.LU R15, [R1+0xbc] ;  /* 0x0000bc00010f7983 */ /* 0x000f280000300800 */
[----:B-----5:R-:W5:Y:S04]  /*10950*/  LDL.LU R8, [R1+0x100] ;  /* 0x0001000001087983 */ /* 0x020f680000300800 */
[----:B------:R-:W5:Y:S04]  /*10960*/  LDL.LU R9, [R1+0x104] ;  /* 0x0001040001097983 */ /* 0x000f680000300800 */
[----:B------:R-:W5:Y:S04]  /*10970*/  LDL.LU R10, [R1+0x108] ;  /* 0x00010800010a7983 */ /* 0x000f680000300800 */
[----:B------:R-:W5:Y:S04]  /*10980*/  LDL.LU R11, [R1+0x10c] ;  /* 0x00010c00010b7983 */ /* 0x000f680000300800 */
[----:B--2---:R-:W-:Y:S04]  /*10990*/  STSM.16.M88.4 [R0+0x800], R4 ;  /* 0x0008000400007844 */ /* 0x004fe80000000200 */
[----:B------:R-:W-:Y:S01]  /*109a0*/  STSM.16.M88.4 [R0+0xc00], R20 ;  /* 0x000c001400007844 */ /* 0x000fe20000000200 */
[----:B------:R-:W-:Y:S06]  /*109b0*/  BAR.SYNC.DEFER_BLOCKING 0x0 ;  /* 0x0000000000007b1d */ /* 0x000fec0000010000 */
[----:B------:R-:W0:Y:S04]  /*109c0*/  LDS.128 R4, [R29] ;  /* 0x000000001d047984 */ /* 0x000e280000000c00 */
[----:B------:R-:W-:Y:S04]  /*109d0*/  LDS.128 R20, [R29+0x2000] ;  /* 0x002000001d147984 */ /* 0x000fe80000000c00 */
[----:B0-----:R-:W-:Y:S04]  /*109e0*/  STL.64 [R1+0x20], R4 ;  /* 0x0000200401007387 */ /* 0x001fe80000100a00 */
[----:B------:R-:W-:Y:S04]  /*109f0*/  STL.64 [R1+0x28], R6 ;  /* 0x0000280601007387 */ /* 0x000fe80000100a00 */
[----:B------:R-:W0:Y:S04]  /*10a00*/  LDS.128 R4, [R29+0x4000] ;  /* 0x004000001d047984 */ /* 0x000e280000000c00 */
[----:B0-----:R0:W-:Y:S04]  /*10a10*/  STL [R1+0x5d8], R4 ;  /* 0x0005d80401007387 */ /* 0x0011e80000100800 */
[----:B------:R-:W-:Y:S04]  /*10a20*/  STL.64 [R1+0x10], R20 ;  /* 0x0000101401007387 */ /* 0x000fe80000100a00 */
[----:B------:R-:W-:Y:S04]  /*10a30*/  STL.64 [R1+0x18], R22 ;  /* 0x0000181601007387 */ /* 0x000fe80000100a00 */
[----:B------:R1:W-:Y:S04]  /*10a40*/  STL [R1+0x5d4], R5 ;  /* 0x0005d40501007387 */ /* 0x0003e80000100800 */
[----:B------:R2:W-:Y:S04]  /*10a50*/  STL [R1+0x5d0], R6 ;  /* 0x0005d00601007387 */ /* 0x0005e80000100800 */
[----:B------:R2:W-:Y:S04]  /*10a60*/  STL [R1+0x5cc], R7 ;  /* 0x0005cc0701007387 */ /* 0x0005e80000100800 */
[----:B0-----:R-:W5:Y:S04]  /*10a70*/  LDL.LU R4, [R1+0x110] ;  /* 0x0001100001047983 */ /* 0x001f680000300800 */
[----:B-1----:R-:W5:Y:S04]  /*10a80*/  LDL.LU R5, [R1+0x114] ;  /* 0x0001140001057983 */ /* 0x002f680000300800 */
[----:B--2---:R-:W2:Y:S04]  /*10a90*/  LDL.LU R6, [R1+0x118] ;  /* 0x0001180001067983 */ /* 0x004ea80000300800 */
[----:B------:R-:W2:Y:S04]  /*10aa0*/  LDL.LU R7, [R1+0x11c] ;  /* 0x00011c0001077983 */ /* 0x000ea80000300800 */
[----:B------:R-:W0:Y:S01]  /*10ab0*/  LDS.128 R20, [R29+0x6000] ;  /* 0x006000001d147984 */ /* 0x000e220000000c00 */
[----:B------:R-:W-:Y:S06]  /*10ac0*/  BAR.SYNC.DEFER_BLOCKING 0x0 ;  /* 0x0000000000007b1d */ /* 0x000fec0000010000 */
[----:B---3--:R-:W-:Y:S04]  /*10ad0*/  STSM.16.M88.4 [R0], R16 ;  /* 0x0000001000007844 */ /* 0x008fe80000000200 */
[----:B----4-:R-:W-:Y:S04]  /*10ae0*/  STSM.16.M88.4 [R0+0x400], R12 ;  /* 0x0004000c00007844 */ /* 0x010fe80000000200 */
[----:B0-----:R0:W-:Y:S04]  /*10af0*/  STL [R1+0x5c8], R20 ;  /* 0x0005c81401007387 */ /* 0x0011e80000100800 */
[----:B------:R1:W-:Y:S04]  /*10b00*/  STL [R1+0x5c4], R21 ;  /* 0x0005c41501007387 */ /* 0x0003e80000100800 */
[----:B-----5:R3:W-:Y:S01]  /*10b10*/  STSM.16.M88.4 [R0+0x800], R8 ;  /* 0x0008000800007844 */ /* 0x0207e20000000200 */
[----:B0-----:R-:W0:Y:S03]  /*10b20*/  LDC R20, c[0x0][0x3b8] ;  /* 0x0000ee00ff147b82 */ /* 0x001e260000000800 */
[----:B-1----:R-:W4:Y:S04]  /*10b30*/  LDL R21, [R1+0x3b0] ;  /* 0x0003b00001157983 */ /* 0x002f280000100800 */
[----:B------:R-:W-:Y:S04]  /*10b40*/  STL [R1+0x5c0], R22 ;  /* 0x0005c01601007387 */ /* 0x000fe80000100800 */
[----:B------:R-:W-:Y:S04]  /*10b50*/  STL [R1+0x5bc], R23 ;  /* 0x0005bc1701007387 */ /* 0x000fe80000100800 */
[----:B------:R-:W5:Y:S04]  /*10b60*/  LDL.LU.64 R16, [R1+0x620] ;  /* 0x0006200001107983 */ /* 0x000f680000300a00 */
[----:B------:R-:W5:Y:S04]  /*10b70*/  LDL.LU.64 R14, [R1+0x618] ;  /* 0x00061800010e7983 */ /* 0x000f680000300a00 */
[----:B------:R-:W5:Y:S04]  /*10b80*/  LDL.LU.64 R12, [R1+0x610] ;  /* 0x00061000010c7983 */ /* 0x000f680000300a00 */
[----:B---3--:R-:W3:Y:S04]  /*10b90*/  LDL.LU.64 R10, [R1+0x608] ;  /* 0x00060800010a7983 */ /* 0x008ee80000300a00 */
[----:B------:R-:W3:Y:S01]  /*10ba0*/  LDL.LU.64 R8, [R1+0x600] ;  /* 0x0006000001087983 */ /* 0x000ee20000300a00 */
[----:B------:R-:W1:Y:S03]  /*10bb0*/  S2R R29, SR_TID.X ;  /* 0x00000000001d7919 */ /* 0x000e660000002100 */
[----:B--2---:R2:W-:Y:S04]  /*10bc0*/  STSM.16.M88.4 [R0+0xc00], R4 ;  /* 0x000c000400007844 */ /* 0x0045e80000000200 */
[----:B--2---:R-:W2:Y:S04]  /*10bd0*/  LDL.LU R7, [R1+0x70] ;  /* 0x0000700001077983 */ /* 0x004ea80000300800 */
[----:B------:R-:W2:Y:S01]  /*10be0*/  LDL.LU R6, [R1+0x74] ;  /* 0x0000740001067983 */ /* 0x000ea20000300800 */
[----:B------:R-:W-:Y:S01]  /*10bf0*/  BAR.SYNC.DEFER_BLOCKING 0x0 ;  /* 0x0000000000007b1d */ /* 0x000fe20000010000 */
[----:B------:R-:W-:-:S02]  /*10c00*/  LEA R2, P2, R3, UR6, 0x1 ;  /* 0x0000000603027c11 */ /* 0x000fc4000f8408ff */
[----:B-1----:R-:W-:Y:S02]  /*10c10*/  SHF.R.U32.HI R22, RZ, 0x8, R29 ;  /* 0x00000008ff167819 */ /* 0x002fe4000001161d */
[----:B------:R-:W-:Y:S01]  /*10c20*/  LEA.HI.X.SX32 R3, R3, UR7, 0x1, P2 ;  /* 0x0000000703037c11 */ /* 0x000fe200090f0eff */
[----:B------:R-:W1:Y:S01]  /*10c30*/  LDCU UR6, c[0x0][0x39c] ;  /* 0x00007380ff0677ac */ /* 0x000e620008000800 */
[C---:B------:R-:W-:Y:S01]  /*10c40*/  LEA R24, P2, R25.reuse, R2, 0x1 ;  /* 0x0000000219187211 */ /* 0x040fe200078408ff */
[----:B------:R-:W2:Y:S01]  /*10c50*/  LDL.LU R5, [R1+0x78] ;  /* 0x0000780001057983 */ /* 0x000ea20000300800 */
[----:B------:R-:W-:Y:S01]  /*10c60*/  SGXT.U32 R22, R22, 0x1 ;  /* 0x000000011616781a */ /* 0x000fe20000000000 */
[----:B------:R-:W0:Y:S01]  /*10c70*/  LDCU UR7, c[0x0][0x39c] ;  /* 0x00007380ff0777ac */ /* 0x000e220008000800 */
[----:B------:R-:W-:Y:S02]  /*10c80*/  LEA.HI.X.SX32 R25, R25, R3, 0x1, P2 ;  /* 0x0000000319197211 */ /* 0x000fe400010f0eff */
[----:B----4-:R-:W-:-:S03]  /*10c90*/  LOP3.LUT R0, R21, 0x2, R22, 0xfe, !PT ;  /* 0x0000000215007812 */ /* 0x010fc600078efe16 */
[----:B---3--:R3:W-:Y:S01]  /*10ca0*/  @P1 STG.E.U16 desc[UR8][R24.64], R8 ;  /* 0x0000000818001986 */ /* 0x0087e2000c101508 */
[C---:B------:R-:W-:Y:S01]  /*10cb0*/  ISETP.LT.AND P1, PT, R0.reuse, UR4, !P0 ;  /* 0x0000000400007c0c */ /* 0x040fe2000c721270 */
[-C--:B0-----:R-:W-:Y:S01]  /*10cc0*/  IMAD R0, R0, R20.reuse, RZ ;  /* 0x0000001400007224 */ /* 0x081fe200078e02ff */
[----:B------:R-:W0:Y:S01]  /*10cd0*/  LDCU UR4, c[0x0][0x39c] ;  /* 0x00007380ff0477ac */ /* 0x000e220008000800 */
[C-C-:B---3--:R-:W-:Y:S02]  /*10ce0*/  LOP3.LUT R24, R21.reuse, 0x4, R22.reuse, 0xfe, !PT ;  /* 0x0000000415187812 */ /* 0x148fe400078efe16 */
[C-C-:B------:R-:W-:Y:S02]  /*10cf0*/  LOP3.LUT R25, R21.reuse, 0x6, R22.reuse, 0xfe, !PT ;  /* 0x0000000615197812 */ /* 0x140fe400078efe16 */
[C---:B------:R-:W-:Y:S01]  /*10d00*/  ISETP.LT.AND P2, PT, R24.reuse, UR5, !P0 ;  /* 0x0000000518007c0c */ /* 0x040fe2000c741270 */
[----:B------:R-:W-:Y:S01]  /*10d10*/  IMAD R29, R24, R20, RZ ;  /* 0x00000014181d7224 */ /* 0x000fe200078e02ff */
[----:B------:R-:W-:Y:S01]  /*10d20*/  LOP3.LUT R24, R21, 0x8, R22, 0xfe, !PT ;  /* 0x0000000815187812 */ /* 0x000fe200078efe16 */
[----:B------:R-:W3:Y:S01]  /*10d30*/  LDCU UR5, c[0x0][0x39c] ;  /* 0x00007380ff0577ac */ /* 0x000ee20008000800 */
[----:B------:R-:W-:-:S02]  /*10d40*/  LEA R26, P5, R0, R2, 0x1 ;  /* 0x00000002001a7211 */ /* 0x000fc400078a08ff */
[C---:B-1----:R-:W-:Y:S01]  /*10d50*/  ISETP.LT.AND P3, PT, R25.reuse, UR6, !P0 ;  /* 0x0000000619007c0c */ /* 0x042fe2000c761270 */
[-C--:B------:R-:W-:Y:S01]  /*10d60*/  IMAD R25, R25, R20.reuse, RZ ;  /* 0x0000001419197224 */ /* 0x080fe200078e02ff */
[-C--:B------:R-:W-:Y:S01]  /*10d70*/  LEA.HI.X.SX32 R27, R0, R3.reuse, 0x1, P5 ;  /* 0x00000003001b7211 */ /* 0x080fe200028f0eff */
[C---:B------:R-:W-:Y:S01]  /*10d80*/  IMAD R4, R24.reuse, R20, RZ ;  /* 0x0000001418047224 */ /* 0x040fe200078e02ff */
[-C--:B------:R-:W-:Y:S01]  /*10d90*/  LEA R28, P4, R29, R2.reuse, 0x1 ;  /* 0x000000021d1c7211 */ /* 0x080fe200078808ff */
[----:B------:R-:W1:Y:S01]  /*10da0*/  LDCU UR6, c[0x0][0x39c] ;  /* 0x00007380ff0677ac */ /* 0x000e620008000800 */
[----:B------:R-:W-:Y:S02]  /*10db0*/  ISETP.LT.AND P5, PT, R24, UR7, !P0 ;  /* 0x0000000718007c0c */ /* 0x000fe4000c7a1270 */
[----:B------:R-:W-:Y:S01]  /*10dc0*/  LEA R24, P6, R25, R2, 0x1 ;  /* 0x0000000219187211 */ /* 0x000fe200078c08ff */
[----:B------:R4:W-:Y:S01]  /*10dd0*/  @P1 STG.E.U16 desc[UR8][R26.64], R9 ;  /* 0x000000091a001986 */ /* 0x0009e2000c101508 */
[-C--:B------:R-:W-:Y:S01]  /*10de0*/  LEA.HI.X.SX32 R29, R29, R3.reuse, 0x1, P4 ;  /* 0x000000031d1d7211 */ /* 0x080fe200020f0eff */
[----:B------:R-:W0:Y:S01]  /*10df0*/  LDCU UR7, c[0x0][0x39c] ;  /* 0x00007380ff0777ac */ /* 0x000e220008000800 */
[----:B------:R-:W-:-:S02]  /*10e00*/  LEA.HI.X.SX32 R25, R25, R3, 0x1, P6 ;  /* 0x0000000319197211 */ /* 0x000fc400030f0eff */
[----:B------:R-:W-:Y:S01]  /*10e10*/  LOP3.LUT R0, R21, 0xa, R22, 0xfe, !PT ;  /* 0x0000000a15007812 */ /* 0x000fe200078efe16 */
[----:B------:R-:W-:Y:S01]  /*10e20*/  @P2 STG.E.U16 desc[UR8][R28.64], R10 ;  /* 0x0000000a1c002986 */ /* 0x000fe2000c101508 */
[----:B----4-:R-:W-:-:S03]  /*10e30*/  LEA R26, P1, R4, R2, 0x1 ;  /* 0x00000002041a7211 */ /* 0x010fc600078208ff */
[----:B------:R4:W-:Y:S01]  /*10e40*/  @P3 STG.E.U16 desc[UR8][R24.64], R11 ;  /* 0x0000000b18003986 */ /* 0x0009e2000c101508 */
[----:B------:R-:W-:Y:S01]  /*10e50*/  ISETP.LT.AND P4, PT, R0, UR10, !P0 ;  /* 0x0000000a00007c0c */ /* 0x000fe2000c781270 */
[----:B------:R-:W0:Y:S01]  /*10e60*/  LDCU UR10, c[0x0][0x39c] ;  /* 0x00007380ff0a77ac */ /* 0x000e220008000800 */
[----:B------:R-:W-:Y:S02]  /*10e70*/  LEA.HI.X.SX32 R27, R4, R3, 0x1, P1 ;  /* 0x00000003041b7211 */ /* 0x000fe400008f0eff */
[----:B------:R-:W2:Y:S01]  /*10e80*/  LDL.LU R4, [R1+0x7c] ;  /* 0x00007c0001047983 */ /* 0x000ea20000300800 */
[----:B----4-:R-:W-:-:S03]  /*10e90*/  IMAD R25, R0, R20, RZ ;  /* 0x0000001400197224 */ /* 0x010fc600078e02ff */
[----:B-----5:R4:W-:Y:S01]  /*10ea0*/  @P5 STG.E.U16 desc[UR8][R26.64], R12 ;  /* 0x0000000c1a005986 */ /* 0x0209e2000c101508 */
[--C-:B------:R-:W-:Y:S02]  /*10eb0*/  LOP3.LUT R0, R21, 0xc, R22.reuse, 0xfe, !PT ;  /* 0x0000000c15007812 */ /* 0x100fe400078efe16 */
[C---:B------:R-:W-:Y:S02]  /*10ec0*/  LEA R24, P2, R25.reuse, R2, 0x1 ;  /* 0x0000000219187211 */ /* 0x040fe400078408ff */
[C---:B------:R-:W-:Y:S01]  /*10ed0*/  ISETP.LT.AND P1, PT, R0.reuse, UR11, !P0 ;  /* 0x0000000b00007c0c */ /* 0x040fe2000c721270 */
[----:B------:R-:W-:Y:S01]  /*10ee0*/  IMAD R29, R0, R20, RZ ;  /* 0x00000014001d7224 */ /* 0x000fe200078e02ff */
[----:B------:R-:W-:Y:S01]  /*10ef0*/  LEA.HI.X.SX32 R25, R25, R3, 0x1, P2 ;  /* 0x0000000319197211 */ /* 0x000fe200010f0eff */
[----:B------:R-:W5:Y:S01]  /*10f00*/  LDCU UR11, c[0x0][0x39c] ;  /* 0x00007380ff0b77ac */ /* 0x000f620008000800 */
[C-C-:B----4-:R-:W-:Y:S02]  /*10f10*/  LOP3.LUT R27, R21.reuse, 0x10, R22.reuse, 0xfe, !PT ;  /* 0x00000010151b7812 */ /* 0x150fe400078efe16 */
[----:B------:R-:W-:-:S03]  /*10f20*/  LOP3.LUT R26, R21, 0xe, R22, 0xfe, !PT ;  /* 0x0000000e151a7812 */ /* 0x000fc600078efe16 */
[-C--:B------:R-:W-:Y:S01]  /*10f30*/  IMAD R0, R27, R20.reuse, RZ ;  /* 0x000000141b007224 */ /* 0x080fe200078e02ff */
[----:B------:R4:W-:Y:S01]  /*10f40*/  @P4 STG.E.U16 desc[UR8][R24.64], R13 ;  /* 0x0000000d18004986 */ /* 0x0009e2000c101508 */
[C---:B0-----:R-:W-:Y:S01]  /*10f50*/  ISETP.LT.AND P2, PT, R26.reuse, UR4, !P0 ;  /* 0x000000041a007c0c */ /* 0x041fe2000c741270 */
[----:B------:R-:W-:Y:S01]  /*10f60*/  IMAD R18, R26, R20, RZ ;  /* 0x000000141a127224 */ /* 0x000fe200078e02ff */
[-C--:B------:R-:W-:Y:S01]  /*10f70*/  LEA R28, P4, R29, R2.reuse, 0x1 ;  /* 0x000000021d1c7211 */ /* 0x080fe200078808ff */
[----:B------:R-:W0:Y:S01]  /*10f80*/  LDCU UR4, c[0x0][0x39c] ;  /* 0x00007380ff0477ac */ /* 0x000e220008000800 */
[----:B------:R-:W-:Y:S02]  /*10f90*/  LEA R26, P6, R0, R2, 0x1 ;  /* 0x00000002001a7211 */ /* 0x000fe400078c08ff */
[----:B---3--:R-:W-:Y:S01]  /*10fa0*/  ISETP.LT.AND P3, PT, R27, UR5, !P0 ;  /* 0x000000051b007c0c */ /* 0x008fe2000c761270 */
[----:B------:R-:W3:Y:S01]  /*10fb0*/  LDCU UR5, c[0x0][0x39c] ;  /* 0x00007380ff0577ac */ /* 0x000ee20008000800 */
[----:B------:R-:W-:-:S02]  /*10fc0*/  LEA.HI.X.SX32 R29, R29, R3, 0x1, P4 ;  /* 0x000000031d1d7211 */ /* 0x000fc400020f0eff */
[-C--:B------:R-:W-:Y:S02]  /*10fd0*/  LEA.HI.X.SX32 R27, R0, R3.reuse, 0x1, P6 ;  /* 0x00000003001b7211 */ /* 0x080fe400030f0eff */
[C-C-:B------:R-:W-:Y:S01]  /*10fe0*/  LOP3.LUT R0, R21.reuse, 0x12, R22.reuse, 0xfe, !PT ;  /* 0x0000001215007812 */ /* 0x140fe200078efe16 */
[----:B------:R-:W-:Y:S01]  /*10ff0*/  @P1 STG.E.U16 desc[UR8][R28.64], R14 ;  /* 0x0000000e1c001986 */ /* 0x000fe2000c101508 */
[----:B----4-:R-:W-:Y:S02]  /*11000*/  LEA R24, P5, R18, R2, 0x1 ;  /* 0x0000000212187211 */ /* 0x010fe400078a08ff */
[C---:B-1----:R-:W-:Y:S01]  /*11010*/  ISETP.LT.AND P1, PT, R0.reuse, UR6, !P0 ;  /* 0x0000000600007c0c */ /* 0x042fe2000c721270 */
[----:B------:R-:W-:Y:S01]  /*11020*/  IMAD R0, R0, R20, RZ ;  /* 0x0000001400007224 */ /* 0x000fe200078e02ff */
[-C--:B------:R-:W-:Y:S01]  /*11030*/  LEA.HI.X.SX32 R25, R18, R3.reuse, 0x1, P5 ;  /* 0x0000000312197211 */ /* 0x080fe200028f0eff */
[----:B------:R-:W1:Y:S03]  /*11040*/  LDCU UR6, c[0x0][0x39c] ;  /* 0x00007380ff0677ac */ /* 0x000e660008000800 */
[C---:B------:R-:W-:Y:S01]  /*11050*/  LEA R18, P6, R0.reuse, R2, 0x1 ;  /* 0x0000000200127211 */ /* 0x040fe200078c08ff */
[----:B------:R-:W-:Y:S03]  /*11060*/  @P2 STG.E.U16 desc[UR8][R24.64], R15 ;  /* 0x0000000f18002986 */ /* 0x000fe6000c101508 */
[----:B------:R-:W-:Y:S01]  /*11070*/  LEA.HI.X.SX32 R19, R0, R3, 0x1, P6 ;  /* 0x0000000300137211 */ /* 0x000fe200030f0eff */
[----:B--2---:R-:W-:Y:S04]  /*11080*/  @P3 STG.E.U16 desc[UR8][R26.64], R7 ;  /* 0x000000071a003986 */ /* 0x004fe8000c101508 */
[----:B------:R2:W-:Y:S04]  /*11090*/  @P1 STG.E.U16 desc[UR8][R18.64], R6 ;  /* 0x0000000612001986 */ /* 0x0005e8000c101508 */
[----:B--2---:R-:W2:Y:S01]  /*110a0*/  LDL.LU.64 R18, [R1+0x5f8] ;  /* 0x0005f80001127983 */ /* 0x004ea20000300a00 */
[----:B------:R-:W-:-:S02]  /*110b0*/  LOP3.LUT R25, R21, 0x14, R22, 0xfe, !PT ;  /* 0x0000001415197812 */ /* 0x000fc400078efe16 */
[--C-:B------:R-:W-:Y:S02]  /*110c0*/  LOP3.LUT R24, R21, 0x16, R22.reuse, 0xfe, !PT ;  /* 0x0000001615187812 */ /* 0x100fe400078efe16 */
[C---:B------:R-:W-:Y:S01]  /*110d0*/  ISETP.LT.AND P3, PT, R25.reuse, UR7, !P0 ;  /* 0x0000000719007c0c */ /* 0x040fe2000c761270 */
[-C--:B------:R-:W-:Y:S01]  /*110e0*/  IMAD R25, R25, R20.reuse, RZ ;  /* 0x0000001419197224 */ /* 0x080fe200078e02ff */
[----:B------:R-:W-:Y:S01]  /*110f0*/  LOP3.LUT R27, R21, 0x18, R22, 0xfe, !PT ;  /* 0x00000018151b7812 */ /* 0x000fe200078efe16 */
[CC--:B------:R-:W-:Y:S01]  /*11100*/  IMAD R23, R24.reuse, R20.reuse, RZ ;  /* 0x0000001418177224 */ /* 0x0c0fe200078e02ff */
[----:B0-----:R-:W-:Y:S01]  /*11110*/  ISETP.LT.AND P2, PT, R24, UR4, !P0 ;  /* 0x0000000418007c0c */ /* 0x001fe2000c741270 */
[----:B------:R-:W0:Y:S01]  /*11120*/  LDCU UR4, c[0x0][0x39c] ;  /* 0x00007380ff0477ac */ /* 0x000e220008000800 */
[C---:B---3--:R-:W-:Y:S01]  /*11130*/  ISETP.LT.AND P4, PT, R27.reuse, UR5, !P0 ;  /* 0x000000051b007c0c */ /* 0x048fe2000c781270 */
[----:B------:R-:W-:Y:S01]  /*11140*/  IMAD R27, R27, R20, RZ ;  /* 0x000000141b1b7224 */ /* 0x000fe200078e02ff */
[-C--:B------:R-:W-:Y:S01]  /*11150*/  LEA R28, P5, R25, R2.reuse, 0x1 ;  /* 0x00000002191c7211 */ /* 0x080fe200078a08ff */
[----:B------:R-:W3:Y:S01]  /*11160*/  LDCU UR5, c[0x0][0x39c] ;  /* 0x00007380ff0577ac */ /* 0x000ee20008000800 */
[----:B------:R-:W-:-:S02]  /*11170*/  LEA R24, P6, R23, R2, 0x1 ;  /* 0x0000000217187211 */ /* 0x000fc400078c08ff */
[-C--:B------:R-:W-:Y:S01]  /*11180*/  LEA.HI.X.SX32 R29, R25, R3.reuse, 0x1, P5 ;  /* 0x00000003191d7211 */ /* 0x080fe200028f0eff */
[----:B------:R-:W4:Y:S01]  /*11190*/  LDCU UR7, c[0x0][0x39c] ;  /* 0x00007380ff0777ac */ /* 0x000f220008000800 */
[----:B------:R-:W-:Y:S02]  /*111a0*/  LEA R26, P5, R27, R2, 0x1 ;  /* 0x000000021b1a7211 */ /* 0x000fe400078a08ff */
[-C--:B------:R-:W-:Y:S01]  /*111b0*/  LEA.HI.X.SX32 R25, R23, R3.reuse, 0x1, P6 ;  /* 0x0000000317197211 */ /* 0x080fe200030f0eff */
[----:B------:R1:W-:Y:S01]  /*111c0*/  @P3 STG.E.U16 desc[UR8][R28.64], R5 ;  /* 0x000000051c003986 */ /* 0x0003e2000c101508 */
[----:B------:R-:W-:Y:S02]  /*111d0*/  LEA.HI.X.SX32 R27, R27, R3, 0x1, P5 ;  /* 0x000000031b1b7211 */ /* 0x000fe400028f0eff */
[C-C-:B------:R-:W-:Y:S01]  /*111e0*/  LOP3.LUT R0, R21.reuse, 0x1e, R22.reuse, 0xfe, !PT ;  /* 0x0000001e15007812 */ /* 0x140fe200078efe16 */
[----:B------:R-:W4:Y:S03]  /*111f0*/  LDL R23, [R1+0xa0] ;  /* 0x0000a00001177983 */ /* 0x000f260000100800 */
[C---:B0-----:R-:W-:Y:S01]  /*11200*/  ISETP.LT.AND P1, PT, R0.reuse, UR4, !P0 ;  /* 0x0000000400007c0c */ /* 0x041fe2000c721270 */
[----:B------:R-:W0:Y:S01]  /*11210*/  LDCU UR4, c[0x0][0x39c] ;  /* 0x00007380ff0477ac */ /* 0x000e220008000800 */
[----:B-1----:R-:W-:Y:S01]  /*11220*/  LOP3.LUT R29, R21, 0x42, R22, 0xfe, !PT ;  /* 0x00000042151d7812 */ /* 0x002fe200078efe16 */
[----:B------:R-:W-:Y:S01]  /*11230*/  IMAD R0, R0, R20, RZ ;  /* 0x0000001400007224 */ /* 0x000fe200078e02ff */
[----:B------:R-:W-:-:S02]  /*11240*/  PRMT R12, R9, 0x7632, R12 ;  /* 0x00007632090c7816 */ /* 0x000fc4000000000c */
[C-C-:B------:R-:W-:Y:S02]  /*11250*/  LOP3.LUT R9, R21.reuse, 0x20, R22.reuse, 0xfe, !PT ;  /* 0x0000002015097812 */ /* 0x140fe400078efe16 */
[----:B------:R-:W-:Y:S02]  /*11260*/  LEA R28, P6, R0, R2, 0x1 ;  /* 0x00000002001c7211 */ /* 0x000fe400078c08ff */
[----:B------:R-:W-:Y:S02]  /*11270*/  PRMT R13, R8, 0x7632, R13 ;  /* 0x00007632080d7816 */ /* 0x000fe4000000000d */
[C---:B------:R-:W-:Y:S02]  /*11280*/  LOP3.LUT R8, R21.reuse, 0x22, R22, 0xfe, !PT ;  /* 0x0000002215087812 */ /* 0x040fe400078efe16 */
[----:B------:R-:W-:Y:S01]  /*11290*/  PRMT R14, R10, 0x7632, R14 ;  /* 0x000076320a0e7816 */ /* 0x000fe2000000000e */
[----:B------:R1:W-:Y:S04]  /*112a0*/  @P2 STG.E.U16 desc[UR8][R24.64], R4 ;  /* 0x0000000418002986 */ /* 0x0003e8000c101508 */
[----:B------:R0:W-:Y:S01]  /*112b0*/  @P4 STG.E.U16 desc[UR8][R26.64], R16 ;  /* 0x000000101a004986 */ /* 0x0001e2000c101508 */
[----:B-1----:R-:W-:-:S04]  /*112c0*/  LOP3.LUT R25, R21, 0x1a, R22, 0xfe, !PT ;  /* 0x0000001a15197812 */ /* 0x002fc800078efe16 */
[C---:B------:R-:W-:Y:S01]  /*112d0*/  ISETP.LT.AND P4, PT, R25.reuse, UR10, !P0 ;  /* 0x0000000a19007c0c */ /* 0x040fe2000c781270 */
[----:B------:R-:W-:Y:S01]  /*112e0*/  IMAD R25, R25, R20, RZ ;  /* 0x0000001419197224 */ /* 0x000fe200078e02ff */
[----:B0-----:R-:W-:Y:S01]  /*112f0*/  LOP3.LUT R27, R21, 0x1c, R22, 0xfe, !PT ;  /* 0x0000001c151b7812 */ /* 0x001fe200078efe16 */
[----:B------:R-:W0:Y:S03]  /*11300*/  LDCU UR10, c[0x0][0x39c] ;  /* 0x00007380ff0a77ac */ /* 0x000e260008000800 */
[----:B------:R-:W-:Y:S02]  /*11310*/  LEA R24, P2, R25, R2, 0x1 ;  /* 0x0000000219187211 */ /* 0x000fe400078408ff */
[C---:B-----5:R-:W-:Y:S01]  /*11320*/  ISETP.LT.AND P3, PT, R27.reuse, UR11, !P0 ;  /* 0x0000000b1b007c0c */ /* 0x060fe2000c761270 */
[----:B------:R-:W-:Y:S01]  /*11330*/  IMAD R27, R27, R20, RZ ;  /* 0x000000141b1b7224 */ /* 0x000fe200078e02ff */
[----:B------:R-:W-:-:S02]  /*11340*/  LEA.HI.X.SX32 R25, R25, R3, 0x1, P2 ;  /* 0x0000000319197211 */ /* 0x000fc400010f0eff */
[----:B------:R-:W-:Y:S01]  /*11350*/  ISETP.LT.AND P2, PT, R29, UR6, !P0 ;  /* 0x000000061d007c0c */ /* 0x000fe2000c741270 */
[----:B------:R-:W1:Y:S01]  /*11360*/  LDCU UR6, c[0x0][0x39c] ;  /* 0x00007380ff0677ac */ /* 0x000e620008000800 */
[C---:B------:R-:W-:Y:S01]  /*11370*/  LEA R26, P5, R27.reuse, R2, 0x1 ;  /* 0x000000021b1a7211 */ /* 0x040fe200078a08ff */
[----:B------:R5:W-:Y:S03]  /*11380*/  @P4 STG.E.U16 desc[UR8][R24.64], R17 ;  /* 0x0000001118004986 */ /* 0x000be6000c101508 */
[-C--:B------:R-:W-:Y:S02]  /*11390*/  LEA.HI.X.SX32 R27, R27, R3.reuse, 0x1, P5 ;  /* 0x000000031b1b7211 */ /* 0x080fe400028f0eff */
[----:B------:R-:W-:Y:S02]  /*113a0*/  LEA.HI.X.SX32 R29, R0, R3, 0x1, P6 ;  /* 0x00000003001d7211 */ /* 0x000fe400030f0eff */
[C---:B---3--:R-:W-:Y:S01]  /*113b0*/  ISETP.LT.AND P4, PT, R9.reuse, UR5, !P0 ;  /* 0x0000000509007c0c */ /* 0x048fe2000c781270 */
[-C--:B------:R-:W-:Y:S01]  /*113c0*/  IMAD R9, R9, R20.reuse, RZ ;  /* 0x0000001409097224 */ /* 0x080fe200078e02ff */
[----:B------:R-:W-:Y:S01]  /*113d0*/  LOP3.LUT R0, R21, 0x24, R22, 0xfe, !PT ;  /* 0x0000002415007812 */ /* 0x000fe200078efe16 */
[----:B------:R-:W3:Y:S01]  /*113e0*/  LDCU UR5, c[0x0][0x39c] ;  /* 0x00007380ff0577ac */ /* 0x000ee20008000800 */
[----:B-----5:R-:W-:-:S05]  /*113f0*/  IMAD R25, R8, R20, RZ ;  /* 0x0000001408197224 */ /* 0x020fca00078e02ff */
[----:B------:R-:W-:Y:S02]  /*11400*/  LEA R10, P5, R25, R2, 0x1 ;  /* 0x00000002190a7211 */ /* 0x000fe400078a08ff */
[----:B------:R-:W-:-:S04]  /*11410*/  PRMT R15, R12, 0x7632, R15 ;  /* 0x000076320c0f7816 */ /* 0x000fc8000000000f */
[----:B------:R-:W-:Y:S01]  /*11420*/  PRMT R16, R15, 0x7632, R16 ;  /* 0x000076320f107816 */ /* 0x000fe20000000010 */
[----:B--2---:R2:W-:Y:S01]  /*11430*/  @P3 STG.E.U16 desc[UR8][R26.64], R18 ;  /* 0x000000121a003986 */ /* 0x0045e2000c101508 */
[----:B------:R-:W-:Y:S01]  /*11440*/  ISETP.LT.AND P3, PT, R8, UR4, !P0 ;  /* 0x0000000408007c0c */ /* 0x000fe2000c761270 */
[----:B------:R-:W5:Y:S01]  /*11450*/  LDCU UR4, c[0x0][0x39c] ;  /* 0x00007380ff0477ac */ /* 0x000f620008000800 */
[C---:B------:R-:W-:Y:S01]  /*11460*/  LEA R8, P6, R9.reuse, R2, 0x1 ;  /* 0x0000000209087211 */ /* 0x040fe200078c08ff */
[----:B------:R-:W-:Y:S01]  /*11470*/  @P1 STG.E.U16 desc[UR8][R28.64], R19 ;  /* 0x000000131c001986 */ /* 0x000fe2000c101508 */
[C---:B-1----:R-:W-:Y:S01]  /*11480*/  ISETP.LT.AND P1, PT, R0.reuse, UR6, !P0 ;  /* 0x0000000600007c0c */ /* 0x042fe2000c721270 */
[----:B------:R-:W-:Y:S01]  /*11490*/  IMAD R0, R0, R20, RZ ;  /* 0x0000001400007224 */ /* 0x000fe200078e02ff */
[----:B------:R-:W-:Y:S01]  /*114a0*/  LEA.HI.X.SX32 R9, R9, R3, 0x1, P6 ;  /* 0x0000000309097211 */ /* 0x000fe200030f0eff */
[----:B------:R-:W1:Y:S03]  /*114b0*/  LDCU UR6, c[0x0][0x39c] ;  /* 0x00007380ff0677ac */ /* 0x000e660008000800 */
[----:B------:R-:W-:Y:S01]  /*114c0*/  LEA R24, P6, R0, R2, 0x1 ;  /* 0x0000000200187211 */ /* 0x000fe200078c08ff */
[----:B------:R0:W-:Y:S01]  /*114d0*/  @P4 STG.E.U16 desc[UR8][R8.64], R13 ;  /* 0x0000000d08004986 */ /* 0x0001e2000c101508 */
[----:B--2---:R-:W-:-:S02]  /*114e0*/  PRMT R18, R11, 0x7632, R18 ;  /* 0x000076320b127816 */ /* 0x004fc40000000012 */
[-C--:B------:R-:W-:Y:S01]  /*114f0*/  LEA.HI.X.SX32 R11, R25, R3.reuse, 0x1, P5 ;  /* 0x00000003190b7211 */ /* 0x080fe200028f0eff */
[----:B------:R-:W2:Y:S01]  /*11500*/  LDL R26, [R1+0x94] ;  /* 0x00009400011a7983 */ /* 0x000ea20000100800 */
[----:B------:R-:W-:Y:S02]  /*11510*/  LEA.HI.X.SX32 R25, R0, R3, 0x1, P6 ;  /* 0x0000000300197211 */ /* 0x000fe400030f0eff */
[C-C-:B------:R-:W-:Y:S01]  /*11520*/  LOP3.LUT R0, R21.reuse, 0x28, R22.reuse, 0xfe, !PT ;  /* 0x0000002815007812 */ /* 0x140fe200078efe16 */
[----:B------:R1:W-:Y:S01]  /*11530*/  @P3 STG.E.U16 desc[UR8][R10.64], R12 ;  /* 0x0000000c0a003986 */ /* 0x0003e2000c101508 */
[----:B0-----:R-:W-:-:S03]  /*11540*/  LOP3.LUT R9, R21, 0x26, R22, 0xfe, !PT ;  /* 0x0000002615097812 */ /* 0x001fc600078efe16 */
[----:B------:R-:W2:Y:S01]  /*11550*/  LDL R27, [R1+0x98] ;  /* 0x00009800011b7983 */ /* 0x000ea20000100800 */
[----:B------:R-:W-:Y:S02]  /*11560*/  LOP3.LUT R8, R21, 0x2a, R22, 0xfe, !PT ;  /* 0x0000002a15087812 */ /* 0x000fe400078efe16 */
[C---:B----4-:R-:W-:Y:S01]  /*11570*/  ISETP.LT.AND P4, PT, R9.reuse, UR7, !P0 ;  /* 0x0000000709007c0c */ /* 0x050fe2000c781270 */
[-C--:B------:R-:W-:Y:S01]  /*11580*/  IMAD R9, R9, R20.reuse, RZ ;  /* 0x0000001409097224 */ /* 0x080fe200078e02ff */
[C---:B-----5:R-:W-:Y:S01]  /*11590*/  ISETP.LT.AND P3, PT, R0.reuse, UR4, !P0 ;  /* 0x0000000400007c0c */ /* 0x060fe2000c761270 */
[----:B------:R-:W-:Y:S01]  /*115a0*/  IMAD R0, R0, R20, RZ ;  /* 0x0000001400007224 */ /* 0x000fe200078e02ff */
[----:B------:R0:W-:Y:S01]  /*115b0*/  @P1 STG.E.U16 desc[UR8][R24.64], R14 ;  /* 0x0000000e18001986 */ /* 0x0001e2000c101508 */
[----:B------:R-:W4:Y:S01]  /*115c0*/  LDCU UR4, c[0x0][0x39c] ;  /* 0x00007380ff0477ac */ /* 0x000f220008000800 */
[----:B---3--:R-:W-:Y:S02]  /*115d0*/  ISETP.LT.AND P1, PT, R8, UR5, !P0 ;  /* 0x0000000508007c0c */ /* 0x008fe4000c721270 */
[----:B-1----:R-:W-:Y:S01]  /*115e0*/  LEA R10, P5, R0, R2, 0x1 ;  /* 0x00000002000a7211 */ /* 0x002fe200078a08ff */
[----:B------:R-:W1:Y:S01]  /*115f0*/  LDCU UR5, c[0x0][0x39c] ;  /* 0x00007380ff0577ac */ /* 0x000e620008000800 */
[----:B------:R-:W3:Y:S01]  /*11600*/  LDCU UR7, c[0x0][0x39c] ;  /* 0x00007380ff0777ac */ /* 0x000ee20008000800 */
[----:B0-----:R-:W-:Y:S01]  /*11610*/  PRMT R14, R13, 0x7632, R14 ;  /* 0x000076320d0e7816 */ /* 0x001fe2000000000e */
[----:B------:R-:W-:Y:S01]  /*11620*/  IMAD R13, R8, R20, RZ ;  /* 0x00000014080d7224 */ /* 0x000fe200078e02ff */
[----:B------:R-:W-:-:S02]  /*11630*/  LEA R8, P6, R9, R2, 0x1 ;  /* 0x0000000209087211 */ /* 0x000fc400078c08ff */
[-C--:B------:R-:W-:Y:S02]  /*11640*/  LEA.HI.X.SX32 R11, R0, R3.reuse, 0x1, P5 ;  /* 0x00000003000b7211 */ /* 0x080fe400028f0eff */
[-C--:B------:R-:W-:Y:S02]  /*11650*/  LEA.HI.X.SX32 R9, R9, R3.reuse, 0x1, P6 ;  /* 0x0000000309097211 */ /* 0x080fe400030f0eff */
[--C-:B------:R-:W-:Y:S02]  /*11660*/  LOP3.LUT R0, R21, 0x2c, R22.reuse, 0xfe, !PT ;  /* 0x0000002c15007812 */ /* 0x100fe400078efe16 */
[C---:B------:R-:W-:Y:S01]  /*11670*/  LEA R12, P6, R13.reuse, R2, 0x1 ;  /* 0x000000020d0c7211 */ /* 0x040fe200078c08ff */
[----:B------:R0:W-:Y:S03]  /*11680*/  @P4 STG.E.U16 desc[UR8][R8.64], R18 ;  /* 0x0000001208004986 */ /* 0x0001e6000c101508 */
[----:B------:R-:W-:Y:S01]  /*11690*/  LEA.HI.X.SX32 R13, R13, R3, 0x1, P6 ;  /* 0x000000030d0d7211 */ /* 0x000fe200030f0eff */
[----:B------:R5:W-:Y:S01]  /*116a0*/  @P3 STG.E.U16 desc[UR8][R10.64], R15 ;  /* 0x0000000f0a003986 */ /* 0x000be2000c101508 */
[C---:B------:R-:W-:Y:S01]  /*116b0*/  ISETP.LT.AND P3, PT, R0.reuse, UR6, !P0 ;  /* 0x0000000600007c0c */ /* 0x040fe2000c761270 */
[----:B------:R-:W3:Y:S01]  /*116c0*/  LDCU UR6, c[0x0][0x39c] ;  /* 0x00007380ff0677ac */ /* 0x000ee20008000800 */
[C-C-:B0-----:R-:W-:Y:S01]  /*116d0*/  LOP3.LUT R8, R21.reuse, 0x2e, R22.reuse, 0xfe, !PT ;  /* 0x0000002e15087812 */ /* 0x141fe200078efe16 */
[----:B------:R-:W-:Y:S01]  /*116e0*/  IMAD R9, R0, R20, RZ ;  /* 0x0000001400097224 */ /* 0x000fe200078e02ff */
[----:B-----5:R-:W-:-:S03]  /*116f0*/  LOP3.LUT R10, R21, 0x30, R22, 0xfe, !PT ;  /* 0x00000030150a7812 */ /* 0x020fc600078efe16 */
[C---:B------:R-:W-:Y:S01]  /*11700*/  IMAD R0, R8.reuse, R20, RZ ;  /* 0x0000001408007224 */ /* 0x040fe200078e02ff */
[----:B----4-:R-:W-:Y:S01]  /*11710*/  ISETP.LT.AND P4, PT, R8, UR4, !P0 ;  /* 0x0000000408007c0c */ /* 0x010fe2000c781270 */
[----:B------:R0:W-:Y:S01]  /*11720*/  @P1 STG.E.U16 desc[UR8][R12.64], R14 ;  /* 0x0000000e0c001986 */ /* 0x0001e2000c101508 */
[C---:B------:R-:W-:Y:S01]  /*11730*/  LEA R8, P5, R9.reuse, R2, 0x1 ;  /* 0x0000000209087211 */ /* 0x040fe200078a08ff */
[----:B------:R-:W4:Y:S01]  /*11740*/  LDCU UR4, c[0x0][0x39c] ;  /* 0x00007380ff0477ac */ /* 0x000f220008000800 */
[----:B-1----:R-:W-:Y:S02]  /*11750*/  ISETP.LT.AND P1, PT, R10, UR5, !P0 ;  /* 0x000000050a007c0c */ /* 0x002fe4000c721270 */
[----:B------:R-:W-:Y:S01]  /*11760*/  PRMT R17, R14, 0x7632, R17 ;  /* 0x000076320e117816 */ /* 0x000fe20000000011 */
[----:B------:R-:W1:Y:S01]  /*11770*/  LDCU UR5, c[0x0][0x39c] ;  /* 0x00007380ff0577ac */ /* 0x000e620008000800 */
[----:B------:R-:W-:Y:S01]  /*11780*/  LEA.HI.X.SX32 R9, R9, R3, 0x1, P5 ;  /* 0x0000000309097211 */ /* 0x000fe200028f0eff */
[----:B0-----:R-:W-:Y:S01]  /*11790*/  IMAD R13, R10, R20, RZ ;  /* 0x000000140a0d7224 */ /* 0x001fe200078e02ff */
[----:B------:R-:W-:-:S03]  /*117a0*/  LEA R10, P6, R0, R2, 0x1 ;  /* 0x00000002000a7211 */ /* 0x000fc600078c08ff */
[----:B------:R0:W-:Y:S01]  /*117b0*/  @P3 STG.E.U16 desc[UR8][R8.64], R17 ;  /* 0x0000001108003986 */ /* 0x0001e2000c101508 */
[C---:B------:R-:W-:Y:S02]  /*117c0*/  LEA R12, P5, R13.reuse, R2, 0x1 ;  /* 0x000000020d0c7211 */ /* 0x040fe400078a08ff */
[-C--:B------:R-:W-:Y:S02]  /*117d0*/  LEA.HI.X.SX32 R11, R0, R3.reuse, 0x1, P6 ;  /* 0x00000003000b7211 */ /* 0x080fe400030f0eff */
[----:B------:R-:W-:Y:S02]  /*117e0*/  LEA.HI.X.SX32 R13, R13, R3, 0x1, P5 ;  /* 0x000000030d0d7211 */ /* 0x000fe400028f0eff */
[----:B------:R-:W-:Y:S02]  /*117f0*/  LOP3.LUT R14, R21, 0x44, R22, 0xfe, !PT ;  /* 0x00000044150e7812 */ /* 0x000fe400078efe16 */
[----:B0-----:R-:W-:Y:S01]  /*11800*/  PRMT R8, R7, 0x7632, R8 ;  /* 0x0000763207087816 */ /* 0x001fe20000000008 */
[----:B------:R-:W-:Y:S01]  /*11810*/  @P4 STG.E.U16 desc[UR8][R10.64], R16 ;  /* 0x000000100a004986 */ /* 0x000fe2000c101508 */
[----:B---3--:R-:W-:Y:S01]  /*11820*/  ISETP.LT.AND P3, PT, R14, UR7, !P0 ;  /* 0x000000070e007c0c */ /* 0x008fe2000c761270 */
[----:B------:R-:W0:Y:S01]  /*11830*/  LDCU UR7, c[0x0][0x39c] ;  /* 0x00007380ff0777ac */ /* 0x000e220008000800 */
[----:B------:R-:W-:Y:S01]  /*11840*/  PRMT R15, R5, 0x7632, R15 ;  /* 0x00007632050f7816 */ /* 0x000fe2000000000f */
[----:B------:R3:W-:Y:S01]  /*11850*/  @P1 STG.E.U16 desc[UR8][R12.64], R8 ;  /* 0x000000080c001986 */ /* 0x0007e2000c101508 */
[----:B------:R-:W-:-:S03]  /*11860*/  PRMT R14, R6, 0x7632, R14 ;  /* 0x00007632060e7816 */ /* 0x000fc6000000000e */
[----:B------:R-:W5:Y:S04]  /*11870*/  LDL R7, [R1+0xa4] ;  /* 0x0000a40001077983 */ /* 0x000f680000100800 */
[----:B------:R-:W2:Y:S01]  /*11880*/  LDL R5, [R1+0xa8] ;  /* 0x0000a80001057983 */ /* 0x000ea20000100800 */
[----:B---3--:R-:W-:-:S03]  /*11890*/  PRMT R13, R4, 0x7632, R13 ;  /* 0x00007632040d7816 */ /* 0x008fc6000000000d */
[----:B------:R-:W3:Y:S04]  /*118a0*/  LDL R4, [R1+0x9c] ;  /* 0x00009c0001047983 */ /* 0x000ee80000100800 */
[----:B------:R-:W2:Y:S01]  /*118b0*/  LDL.LU R6, [R1+0x90] ;  /* 0x0000900001067983 */ /* 0x000ea20000300800 */
[C-C-:B------:R-:W-:Y:S02]  /*118c0*/  LOP3.LUT R0, R21.reuse, 0x32, R22.reuse, 0xfe, !PT ;  /* 0x0000003215007812 */ /* 0x140fe400078efe16 */
[C-C-:B------:R-:W-:Y:S01]  /*118d0*/  LOP3.LUT R8, R21.reuse, 0x34, R22.reuse, 0xfe, !PT ;  /* 0x0000003415087812 */ /* 0x140fe200078efe16 */
[----:B------:R-:W3:Y:S01]  /*118e0*/  LDL R28, [R1+0xc0] ;  /* 0x0000c000011c7983 */ /* 0x000ee20000100800 */
[C---:B----4-:R-:W-:Y:S01]  /*118f0*/  ISETP.LT.AND P5, PT, R0.reuse, UR4, !P0 ;  /* 0x0000000400007c0c */ /* 0x050fe2000c7a1270 */
[-C--:B------:R-:W-:Y:S01]  /*11900*/  IMAD R9, R0, R20.reuse, RZ ;  /* 0x0000001400097224 */ /* 0x080fe200078e02ff */
[C---:B-1----:R-:W-:Y:S01]  /*11910*/  ISETP.LT.AND P4, PT, R8.reuse, UR5, !P0 ;  /* 0x0000000508007c0c */ /* 0x042fe2000c781270 */
[----:B------:R-:W-:Y:S01]  /*11920*/  IMAD R0, R8, R20, RZ ;  /* 0x0000001408007224 */ /* 0x000fe200078e02ff */
[----:B------:R-:W1:Y:S01]  /*11930*/  LDCU UR5, c[0x0][0x39c] ;  /* 0x00007380ff0577ac */ /* 0x000e620008000800 */
[----:B------:R-:W-:Y:S01]  /*11940*/  LOP3.LUT R12, R21, 0x36, R22, 0xfe, !PT ;  /* 0x00000036150c7812 */ /* 0x000fe200078efe16 */
[----:B------:R-:W4:Y:S01]  /*11950*/  LDL R29, [R1+0xc4] ;  /* 0x0000c400011d7983 */ /* 0x000f220000100800 */
[-C--:B------:R-:W-:Y:S01]  /*11960*/  LEA R8, P1, R9, R2.reuse, 0x1 ;  /* 0x0000000209087211 */ /* 0x080fe200078208ff */
[----:B------:R-:W0:Y:S01]  /*11970*/  LDCU UR4, c[0x0][0x39c] ;  /* 0x00007380ff0477ac */ /* 0x000e220008000800 */
[----:B------:R-:W-:-:S02]  /*11980*/  LEA R10, P6, R0, R2, 0x1 ;  /* 0x00000002000a7211 */ /* 0x000fc400078c08ff */
[-C--:B------:R-:W-:Y:S02]  /*11990*/  LEA.HI.X.SX32 R9, R9, R3.reuse, 0x1, P1 ;  /* 0x0000000309097211 */ /* 0x080fe400008f0eff */
[----:B------:R-:W-:Y:S01]  /*119a0*/  LEA.HI.X.SX32 R11, R0, R3, 0x1, P6 ;  /* 0x00000003000b7211 */ /* 0x000fe200030f0eff */
[C---:B------:R-:W-:Y:S01]  /*119b0*/  IMAD R0, R12.reuse, R20, RZ ;  /* 0x000000140c007224 */ /* 0x040fe200078e02ff */
[----:B------:R-:W-:Y:S01]  /*119c0*/  ISETP.LT.AND P1, PT, R12, UR6, !P0 ;  /* 0x000000060c007c0c */ /* 0x000fe2000c721270 */
[----:B------:R0:W-:Y:S01]  /*119d0*/  @P5 STG.E.U16 desc[UR8][R8.64], R14 ;  /* 0x0000000e08005986 */ /* 0x0001e2000c101508 */
[----:B------:R-:W1:Y:S03]  /*119e0*/  LDCU UR6, c[0x0][0x39c] ;  /* 0x00007380ff0677ac */ /* 0x000e660008000800 */
[----:B------:R1:W-:Y:S01]  /*119f0*/  @P4 STG.E.U16 desc[UR8][R10.64], R15 ;  /* 0x0000000f0a004986 */ /* 0x0003e2000c101508 */
[----:B0-----:R-:W-:-:S02]  /*11a00*/  LEA R8, P4, R0, R2, 0x1 ;  /* 0x0000000200087211 */ /* 0x001fc400078808ff */
[C-C-:B-1----:R-:W-:Y:S02]  /*11a10*/  LOP3.LUT R10, R21.reuse, 0x38, R22.reuse, 0xfe, !PT ;  /* 0x00000038150a7812 */ /* 0x142fe400078efe16 */
[--C-:B------:R-:W-:Y:S02]  /*11a20*/  LOP3.LUT R11, R21, 0x3a, R22.reuse, 0xfe, !PT ;  /* 0x0000003a150b7812 */ /* 0x100fe400078efe16 */
[----:B------:R-:W-:Y:S01]  /*11a30*/  LEA.HI.X.SX32 R9, R0, R3, 0x1, P4 ;  /* 0x0000000300097211 */ /* 0x000fe200020f0eff */
[CC--:B------:R-:W-:Y:S01]  /*11a40*/  IMAD R0, R10.reuse, R20.reuse, RZ ;  /* 0x000000140a007224 */ /* 0x0c0fe200078e02ff */
[C---:B------:R-:W-:Y:S01]  /*11a50*/  ISETP.LT.AND P5, PT, R11.reuse, UR5, !P0 ;  /* 0x000000050b007c0c */ /* 0x040fe2000c7a1270 */
[----:B------:R-:W-:Y:S01]  /*11a60*/  IMAD R11, R11, R20, RZ ;  /* 0x000000140b0b7224 */ /* 0x000fe200078e02ff */
[----:B------:R-:W-:Y:S01]  /*11a70*/  ISETP.LT.AND P4, PT, R10, UR4, !P0 ;  /* 0x000000040a007c0c */ /* 0x000fe2000c781270 */
[----:B------:R0:W-:Y:S01]  /*11a80*/  @P1 STG.E.U16 desc[UR8][R8.64], R13 ;  /* 0x0000000d08001986 */ /* 0x0001e2000c101508 */
[----:B------:R-:W-:Y:S01]  /*11a90*/  LOP3.LUT R12, R21, 0x3c, R22, 0xfe, !PT ;  /* 0x0000003c150c7812 */ /* 0x000fe200078efe16 */
[----:B------:R-:W1:Y:S01]  /*11aa0*/  LDCU UR4, c[0x0][0x39c] ;  /* 0x00007380ff0477ac */ /* 0x000e620008000800 */
[----:B------:R-:W-:-:S02]  /*11ab0*/  LEA R10, P6, R11, R2, 0x1 ;  /* 0x000000020b0a7211 */ /* 0x000fc400078c08ff */
[----:B------:R-:W-:Y:S01]  /*11ac0*/  PRMT R14, R17, 0x7632, R14 ;  /* 0x00007632110e7816 */ /* 0x000fe2000000000e */
[----:B------:R-:W1:Y:S01]  /*11ad0*/  LDCU UR5, c[0x0][0x39c] ;  /* 0x00007380ff0577ac */ /* 0x000e620008000800 */
[-C--:B------:R-:W-:Y:S02]  /*11ae0*/  LEA.HI.X.SX32 R11, R11, R3.reuse, 0x1, P6 ;  /* 0x000000030b0b7211 */ /* 0x080fe400030f0eff */
[----:B0-----:R-:W-:Y:S02]  /*11af0*/  LEA R8, P1, R0, R2, 0x1 ;  /* 0x0000000200087211 */ /* 0x001fe400078208ff */
[----:B------:R-:W-:Y:S02]  /*11b00*/  PRMT R13, R16, 0x7632, R13 ;  /* 0x00007632100d7816 */ /* 0x000fe4000000000d */
[----:B------:R-:W-:Y:S01]  /*11b10*/  LEA.HI.X.SX32 R9, R0, R3, 0x1, P1 ;  /* 0x0000000300097211 */ /* 0x000fe200008f0eff */
[C---:B------:R-:W-:Y:S01]  /*11b20*/  IMAD R0, R12.reuse, R20, RZ ;  /* 0x000000140c007224 */ /* 0x040fe200078e02ff */
[----:B------:R-:W-:Y:S01]  /*11b30*/  ISETP.LT.AND P1, PT, R12, UR6, !P0 ;  /* 0x000000060c007c0c */ /* 0x000fe2000c721270 */
[----:B------:R-:W0:Y:S02]  /*11b40*/  LDCU UR6, c[0x0][0x39c] ;  /* 0x00007380ff0677ac */ /* 0x000e240008000800 */
[----:B------:R1:W-:Y:S04]  /*11b50*/  @P4 STG.E.U16 desc[UR8][R8.64], R13 ;  /* 0x0000000d08004986 */ /* 0x0003e8000c101508 */
[----:B------:R0:W-:Y:S01]  /*11b60*/  @P5 STG.E.U16 desc[UR8][R10.64], R14 ;  /* 0x0000000e0a005986 */ /* 0x0001e2000c101508 */
[----:B-1----:R-:W-:-:S02]  /*11b70*/  LEA R8, P4, R0, R2, 0x1 ;  /* 0x0000000200087211 */ /* 0x002fc400078808ff */
[C-C-:B0-----:R-:W-:Y:S02]  /*11b80*/  LOP3.LUT R10, R21.reuse, 0x3e, R22.reuse, 0xfe, !PT ;  /* 0x0000003e150a7812 */ /* 0x141fe400078efe16 */
[----:B------:R-:W-:Y:S02]  /*11b90*/  PRMT R11, R18, 0x7632, R11 ;  /* 0x00007632120b7816 */ /* 0x000fe4000000000b */
[----:B------:R-:W-:Y:S01]  /*11ba0*/  LEA.HI.X.SX32 R9, R0, R3, 0x1, P4 ;  /* 0x0000000300097211 */ /* 0x000fe200020f0eff */
[C---:B------:R-:W-:Y:S01]  /*11bb0*/  IMAD R0, R10.reuse, R20, RZ ;  /* 0x000000140a007224 */ /* 0x040fe200078e02ff */
[----:B------:R-:W-:Y:S01]  /*11bc0*/  ISETP.LT.AND P5, PT, R10, UR7, !P0 ;  /* 0x000000070a007c0c */ /* 0x000fe2000c7a1270 */
[----:B------:R-:W0:Y:S02]  /*11bd0*/  LDCU UR7, c[0x0][0x39c] ;  /* 0x00007380ff0777ac */ /* 0x000e240008000800 */
[----:B------:R1:W-:Y:S01]  /*11be0*/  @P1 STG.E.U16 desc[UR8][R8.64], R11 ;  /* 0x0000000b08001986 */ /* 0x0003e2000c101508 */
[----:B------:R-:W-:-:S04]  /*11bf0*/  LOP3.LUT R12, R21, 0x40, R22, 0xfe, !PT ;  /* 0x00000040150c7812 */ /* 0x000fc800078efe16 */
[----:B------:R-:W-:Y:S02]  /*11c00*/  ISETP.LT.AND P6, PT, R12, UR4, !P0 ;  /* 0x000000040c007c0c */ /* 0x000fe4000c7c1270 */
[----:B-1----:R-:W-:Y:S01]  /*11c10*/  LEA R8, P1, R0, R2, 0x1 ;  /* 0x0000000200087211 */ /* 0x002fe200078208ff */
[----:B------:R-:W-:Y:S01]  /*11c20*/  IMAD R12, R12, R20, RZ ;  /* 0x000000140c0c7224 */ /* 0x000fe200078e02ff */
[----:B------:R-:W1:Y:S02]  /*11c30*/  LDCU UR4, c[0x0][0x39c] ;  /* 0x00007380ff0477ac */ /* 0x000e640008000800 */
[----:B------:R-:W-:Y:S02]  /*11c40*/  LEA.HI.X.SX32 R9, R0, R3, 0x1, P1 ;  /* 0x0000000300097211 */ /* 0x000fe400008f0eff */
[----:B------:R-:W-:Y:S02]  /*11c50*/  PRMT R0, R19, 0x7632, R0 ;  /* 0x0000763213007816 */ /* 0x000fe40000000000 */
[----:B------:R-:W-:-:S03]  /*11c60*/  LEA R10, P4, R12, R2, 0x1 ;  /* 0x000000020c0a7211 */ /* 0x000fc600078808ff */
[----:B------:R0:W-:Y:S01]  /*11c70*/  @P5 STG.E.U16 desc[UR8][R8.64], R0 ;  /* 0x0000000008005986 */ /* 0x0001e2000c101508 */
[----:B------:R-:W-:Y:S02]  /*11c80*/  LEA.HI.X.SX32 R11, R12, R3, 0x1, P4 ;  /* 0x000000030c0b7211 */ /* 0x000fe400020f0eff */
[----:B------:R-:W-:Y:S01]  /*11c90*/  LOP3.LUT R13, R21, 0x46, R22, 0xfe, !PT ;  /* 0x00000046150d7812 */ /* 0x000fe200078efe16 */
[----:B0-----:R-:W-:-:S04]  /*11ca0*/  IMAD R0, R20, 0x2, R12 ;  /* 0x0000000214007824 */ /* 0x001fc800078e020c */
[----:B------:R-:W-:Y:S01]  /*11cb0*/  IMAD R12, R20, 0x2, R0 ;  /* 0x00000002140c7824 */ /* 0x000fe200078e0200 */
[C---:B------:R-:W-:Y:S02]  /*11cc0*/  LEA R8, P1, R0.reuse, R2, 0x1 ;  /* 0x0000000200087211 */ /* 0x040fe400078208ff */
[----:B------:R-:W-:Y:S01]  /*11cd0*/  ISETP.LT.AND P4, PT, R13, UR5, !P0 ;  /* 0x000000050d007c0c */ /* 0x000fe2000c781270 */
[----:B------:R-:W0:Y:S01]  /*11ce0*/  LDCU UR5, c[0x0][0x39c] ;  /* 0x00007380ff0577ac */ /* 0x000e220008000800 */
[----:B------:R-:W-:Y:S01]  /*11cf0*/  LEA.HI.X.SX32 R9, R0, R3, 0x1, P1 ;  /* 0x0000000300097211 */ /* 0x000fe200008f0eff */
[----:B------:R-:W-:Y:S01]  /*11d00*/  IMAD R0, R20, 0x2, R12 ;  /* 0x0000000214007824 */ /* 0x000fe200078e020c */
[----:B------:R-:W-:-:S04]  /*11d10*/  LOP3.LUT R13, R21, 0x4a, R22, 0xfe, !PT ;  /* 0x0000004a150d7812 */ /* 0x000fc800078efe16 */
[----:B------:R-:W-:Y:S01]  /*11d20*/  ISETP.LT.AND P1, PT, R13, UR6, !P0 ;  /* 0x000000060d007c0c */ /* 0x000fe2000c721270 */
[----:B------:R-:W0:Y:S01]  /*11d30*/  LDCU UR6, c[0x0][0x39c] ;  /* 0x00007380ff0677ac */ /* 0x000e220008000800 */
[----:B--2---:R2:W-:Y:S04]  /*11d40*/  @P6 STG.E.U16 desc[UR8][R10.64], R6 ;  /* 0x000000060a006986 */ /* 0x0045e8000c101508 */
[----:B------:R0:W-:Y:S01]  /*11d50*/  @P2 STG.E.U16 desc[UR8][R8.64], R26 ;  /* 0x0000001a08002986 */ /* 0x0001e2000c101508 */
[----:B--2---:R-:W-:Y:S02]  /*11d60*/  LOP3.LUT R11, R21, 0x48, R22, 0xfe, !PT ;  /* 0x00000048150b7812 */ /* 0x004fe400078efe16 */
[-C--:B------:R-:W-:Y:S02]  /*11d70*/  LEA R10, P6, R12, R2.reuse, 0x1 ;  /* 0x000000020c0a7211 */ /* 0x080fe400078c08ff */
[----:B0-----:R-:W-:Y:S01]  /*11d80*/  LEA R8, P2, R0, R2, 0x1 ;  /* 0x0000000200087211 */ /* 0x001fe200078408ff */
[----:B------:R-:W2:Y:S01]  /*11d90*/  LDL R26, [R1+0xc8] ;  /* 0x0000c800011a7983 */ /* 0x000ea20000100800 */
[----:B-1----:R-:W-:Y:S01]  /*11da0*/  ISETP.LT.AND P5, PT, R11, UR4, !P0 ;  /* 0x000000040b007c0c */ /* 0x002fe2000c7a1270 */
[----:B------:R-:W0:Y:S01]  /*11db0*/  LDCU UR4, c[0x0][0x39c] ;  /* 0x00007380ff0477ac */ /* 0x000e220008000800 */
[----:B------:R-:W-:-:S02]  /*11dc0*/  LEA.HI.X.SX32 R11, R12, R3, 0x1, P6 ;  /* 0x000000030c0b7211 */ /* 0x000fc400030f0eff */
[----:B------:R-:W-:-:S03]  /*11dd0*/  LEA.HI.X.SX32 R9, R0, R3, 0x1, P2 ;  /* 0x0000000300097211 */ /* 0x000fc600010f0eff */
[----:B------:R1:W-:Y:S04]  /*11de0*/  @P3 STG.E.U16 desc[UR8][R10.64], R27 ;  /* 0x0000001b0a003986 */ /* 0x0003e8000c101508 */
[----:B---3--:R3:W-:Y:S01]  /*11df0*/  @P4 STG.E.U16 desc[UR8][R8.64], R4 ;  /* 0x0000000408004986 */ /* 0x0087e2000c101508 */
[----:B------:R-:W-:-:S03]  /*11e00*/  IMAD R12, R20, 0x2, R0 ;  /* 0x00000002140c7824 */ /* 0x000fc600078e0200 */
[----:B-1----:R-:W2:Y:S04]  /*11e10*/  LDL R27, [R1+0xcc] ;  /* 0x0000cc00011b7983 */ /* 0x002ea80000100800 */
[----:B---3--:R-:W3:Y:S01]  /*11e20*/  LDL R4, [R1+0xac] ;  /* 0x0000ac0001047983 */ /* 0x008ee20000100800 */
[----:B------:R-:W-:Y:S02]  /*11e30*/  LOP3.LUT R11, R21, 0x4c, R22, 0xfe, !PT ;  /* 0x0000004c150b7812 */ /* 0x000fe400078efe16 */
[-C--:B------:R-:W-:Y:S02]  /*11e40*/  LEA R10, P3, R12, R2.reuse, 0x1 ;  /* 0x000000020c0a7211 */ /* 0x080fe400078608ff */
[----:B------:R-:W-:Y:S01]  /*11e50*/  ISETP.LT.AND P2, PT, R11, UR5, !P0 ;  /* 0x000000050b007c0c */ /* 0x000fe2000c741270 */
[----:B------:R-:W-:Y:S01]  /*11e60*/  IMAD R0, R20, 0x2, R12 ;  /* 0x0000000214007824 */ /* 0x000fe200078e020c */
[----:B------:R-:W-:Y:S01]  /*11e70*/  LEA.HI.X.SX32 R11, R12, R3, 0x1, P3 ;  /* 0x000000030c0b7211 */ /* 0x000fe200018f0eff */
[----:B------:R-:W1:Y:S04]  /*11e80*/  LDCU UR5, c[0x0][0x39c] ;  /* 0x00007380ff0577ac */ /* 0x000e680008000800 */
[----:B------:R0:W-:Y:S01]  /*11e90*/  @P5 STG.E.U16 desc[UR8][R10.64], R23 ;  /* 0x000000170a005986 */ /* 0x0001e2000c101508 */
[----:B------:R-:W-:-:S03]  /*11ea0*/  LEA R8, P4, R0, R2, 0x1 ;  /* 0x0000000200087211 */ /* 0x000fc600078808ff */
[----:B0-----:R-:W2:Y:S01]  /*11eb0*/  LDL R23, [R1+0xd0] ;  /* 0x0000d00001177983 */ /* 0x001ea20000100800 */
[----:B------:R-:W-:-:S05]  /*11ec0*/  LEA.HI.X.SX32 R9, R0, R3, 0x1, P4 ;  /* 0x0000000300097211 */ /* 0x000fca00020f0eff */
[----:B-----5:R0:W-:Y:S04]  /*11ed0*/  @P1 STG.E.U16 desc[UR8][R8.64], R7 ;  /* 0x0000000708001986 */ /* 0x0201e8000c101508 */
[----:B0-----:R-:W5:Y:S01]  /*11ee0*/  LDL R7, [R1+0xd4] ;  /* 0x0000d40001077983 */ /* 0x001f620000100800 */
[----:B------:R-:W-:Y:S01]  /*11ef0*/  LOP3.LUT R13, R21, 0x4e, R22, 0xfe, !PT ;  /* 0x0000004e150d7812 */ /* 0x000fe200078efe16 */
[----:B------:R-:W-:-:S03]  /*11f00*/  IMAD R12, R20, 0x2, R0 ;  /* 0x00000002140c7824 */ /* 0x000fc600078e0200 */
[----:B------:R-:W-:Y:S01]  /*11f10*/  ISETP.LT.AND P3, PT, R13, UR4, !P0 ;  /* 0x000000040d007c0c */ /* 0x000fe2000c761270 */
[----:B------:R-:W0:Y:S01]  /*11f20*/  LDCU UR4, c[0x0][0x39c] ;  /* 0x00007380ff0477ac */ /* 0x000e220008000800 */
[C---:B------:R-:W-:Y:S01]  /*11f30*/  LOP3.LUT R11, R21.reuse, 0x50, R22, 0xfe, !PT ;  /* 0x00000050150b7812 */ /* 0x040fe200078efe16 */
[----:B------:R-:W-:Y:S01]  /*11f40*/  IMAD R0, R20, 0x2, R12 ;  /* 0x0000000214007824 */ /* 0x000fe200078e020c */
[CC--:B------:R-:W-:Y:S02]  /*11f50*/  LEA R10, P6, R12.reuse, R2.reuse, 0x1 ;  /* 0x000000020c0a7211 */ /* 0x0c0fe400078c08ff */
[----:B------:R-:W-:Y:S02]  /*11f60*/  LOP3.LUT R13, R21, 0x52, R22, 0xfe, !PT ;  /* 0x00000052150d7812 */ /* 0x000fe400078efe16 */
[----:B------:R-:W-:Y:S01]  /*11f70*/  ISETP.LT.AND P5, PT, R11, UR6, !P0 ;  /* 0x000000060b007c0c */ /* 0x000fe2000c7a1270 */
[----:B------:R-:W0:Y:S01]  /*11f80*/  LDCU UR6, c[0x0][0x39c] ;  /* 0x00007380ff0677ac */ /* 0x000e220008000800 */
[----:B------:R-:W-:Y:S01]  /*11f90*/  LEA.HI.X.SX32 R11, R12, R3, 0x1, P6 ;  /* 0x000000030c0b7211 */ /* 0x000fe200030f0eff */
[----:B------:R-:W-:Y:S01]  /*11fa0*/  IMAD R12, R20, 0x2, R0 ;  /* 0x00000002140c7824 */ /* 0x000fe200078e0200 */
[----:B------:R-:W-:-:S02]  /*11fb0*/  LEA R8, P1, R0, R2, 0x1 ;  /* 0x0000000200087211 */ /* 0x000fc400078208ff */
[----:B-1----:R-:W-:Y:S01]  /*11fc0*/  ISETP.LT.AND P4, PT, R13, UR5, !P0 ;  /* 0x000000050d007c0c */ /* 0x002fe2000c781270 */
[----:B------:R-:W1:Y:S01]  /*11fd0*/  LDCU UR5, c[0x0][0x39c] ;  /* 0x00007380ff0577ac */ /* 0x000e620008000800 */
[-C--:B------:R-:W-:Y:S01]  /*11fe0*/  LEA.HI.X.SX32 R9, R0, R3.reuse, 0x1, P1 ;  /* 0x0000000300097211 */ /* 0x080fe200008f0eff */
[----:B------:R0:W-:Y:S01]  /*11ff0*/  @P2 STG.E.U16 desc[UR8][R10.64], R5 ;  /* 0x000000050a002986 */ /* 0x0001e2000c101508 */
[----:B------:R-:W-:Y:S01]  /*12000*/  IMAD R0, R20, 0x2, R12 ;  /* 0x0000000214007824 */ /* 0x000fe200078e020c */
[----:B0-----:R-:W-:Y:S02]  /*12010*/  LOP3.LUT R11, R21, 0x54, R22, 0xfe, !PT ;  /* 0x00000054150b7812 */ /* 0x001fe400078efe16 */
[----:B------:R-:W5:Y:S01]  /*12020*/  LDL R5, [R1+0xdc] ;  /* 0x0000dc0001057983 */ /* 0x000f620000100800 */
        /* <DEDUP_REMOVED lines=8> */
[----:B------:R-:W-:Y:S01]  /*120b0*/  LOP3.LUT R13, R21, 0x5a, R22, 0xfe, !PT ;  /* 0x0000005a150d7812 */ /* 0x000fe200078efe16 */
[----:B---3--:R3:W-:Y:S04]  /*120c0*/  @P3 STG.E.U16 desc[UR8][R8.64], R4 ;  /* 0x0000000408003986 */ /* 0x0087e8000c101508 */
[----:B------:R0:W-:Y:S01]  /*120d0*/  @P5 STG.E.U16 desc[UR8][R10.64], R28 ;  /* 0x0000001c0a005986 */ /* 0x0001e2000c101508 */
[----:B---3--:R-:W-:-:S03]  /*120e0*/  LEA R8, P3, R0, R2, 0x1 ;  /* 0x0000000200087211 */ /* 0x008fc600078608ff */
[----:B------:R-:W3:Y:S01]  /*120f0*/  LDL R4, [R1+0xd8] ;  /* 0x0000d80001047983 */ /* 0x000ee20000100800 */
[-C--:B------:R-:W-:Y:S02]  /*12100*/  LEA.HI.X.SX32 R9, R0, R3.reuse, 0x1, P3 ;  /* 0x0000000300097211 */ /* 0x080fe400018f0eff */
[----:B0-----:R-:W-:Y:S02]  /*12110*/  LOP3.LUT R11, R21, 0x58, R22, 0xfe, !PT ;  /* 0x00000058150b7812 */ /* 0x001fe400078efe16 */
[C---:B------:R-:W-:Y:S01]  /*12120*/  LEA R10, P6, R12.reuse, R2, 0x1 ;  /* 0x000000020c0a7211 */ /* 0x040fe200078c08ff */
[----:B----4-:R0:W-:Y:S01]  /*12130*/  @P4 STG.E.U16 desc[UR8][R8.64], R29 ;  /* 0x0000001d08004986 */ /* 0x0101e2000c101508 */
[----:B-1----:R-:W-:Y:S01]  /*12140*/  ISETP.LT.AND P5, PT, R11, UR5, !P0 ;  /* 0x000000050b007c0c */ /* 0x002fe2000c7a1270 */
[----:B------:R-:W1:Y:S01]  /*12150*/  LDCU UR5, c[0x0][0x39c] ;  /* 0x00007380ff0577ac */ /* 0x000e620008000800 */
[----:B------:R-:W-:Y:S01]  /*12160*/  LEA.HI.X.SX32 R11, R12, R3, 0x1, P6 ;  /* 0x000000030c0b7211 */ /* 0x000fe200030f0eff */
[----:B0-----:R-:W-:-:S04]  /*12170*/  IMAD R9, R20, 0x2, R12 ;  /* 0x0000000214097824 */ /* 0x001fc800078e020c */
[----:B--2---:R0:W-:Y:S01]  /*12180*/  @P2 STG.E.U16 desc[UR8][R10.64], R26 ;  /* 0x0000001a0a002986 */ /* 0x0041e2000c101508 */
[----:B------:R-:W-:Y:S01]  /*12190*/  IMAD R0, R20, 0x2, R9 ;  /* 0x0000000214007824 */ /* 0x000fe200078e0209 */
[----:B------:R-:W-:Y:S01]  /*121a0*/  ISETP.LT.AND P3, PT, R13, UR7, !P0 ;  /* 0x000000070d007c0c */ /* 0x000fe2000c761270 */
[----:B------:R-:W2:Y:S01]  /*121b0*/  LDCU UR7, c[0x0][0x39c] ;  /* 0x00007380ff0777ac */ /* 0x000ea20008000800 */
[-C--:B------:R-:W-:Y:S02]  /*121c0*/  LEA R8, P2, R9, R2.reuse, 0x1 ;  /* 0x0000000209087211 */ /* 0x080fe400078408ff */
[----:B0-----:R-:W-:Y:S02]  /*121d0*/  LOP3.LUT R11, R21, 0x5c, R22, 0xfe, !PT ;  /* 0x0000005c150b7812 */ /* 0x001fe400078efe16 */
[----:B------:R-:W-:Y:S02]  /*121e0*/  LEA R10, P4, R0, R2, 0x1 ;  /* 0x00000002000a7211 */ /* 0x000fe400078808ff */
[----:B------:R-:W-:-:S02]  /*121f0*/  LEA.HI.X.SX32 R9, R9, R3, 0x1, P2 ;  /* 0x0000000309097211 */ /* 0x000fc400010f0eff */
[----:B------:R-:W-:Y:S01]  /*12200*/  ISETP.LT.AND P6, PT, R11, UR4, !P0 ;  /* 0x000000040b007c0c */ /* 0x000fe2000c7c1270 */
[----:B------:R-:W-:Y:S01]  /*12210*/  STL [R1+0x5e4], R2 ;  /* 0x0005e40201007387 */ /* 0x000fe20000100800 */
[----:B------:R-:W-:Y:S01]  /*12220*/  LEA.HI.X.SX32 R11, R0, R3, 0x1, P4 ;  /* 0x00000003000b7211 */ /* 0x000fe200020f0eff */
[----:B------:R-:W-:Y:S01]  /*12230*/  IMAD R0, R20, 0x2, R0 ;  /* 0x0000000214007824 */ /* 0x000fe200078e0200 */
[----:B------:R-:W-:Y:S01]  /*12240*/  LOP3.LUT R12, R21, 0x5e, R22, 0xfe, !PT ;  /* 0x0000005e150c7812 */ /* 0x000fe200078efe16 */
[----:B------:R0:W-:Y:S01]  /*12250*/  @P1 STG.E.U16 desc[UR8][R8.64], R27 ;  /* 0x0000001b08001986 */ /* 0x0001e2000c101508 */
[----:B------:R-:W-:Y:S01]  /*12260*/  PRMT R18, R6, 0x7632, R18 ;  /* 0x0000763206127816 */ /* 0x000fe20000000012 */
[----:B------:R-:W4:Y:S02]  /*12270*/  LDCU UR4, c[0x0][0x39c] ;  /* 0x00007380ff0477ac */ /* 0x000f240008000800 */
[----:B------:R1:W-:Y:S01]  /*12280*/  @P5 STG.E.U16 desc[UR8][R10.64], R23 ;  /* 0x000000170a005986 */ /* 0x0003e2000c101508 */
[----:B------:R-:W-:Y:S01]  /*12290*/  ISETP.LT.AND P2, PT, R12, UR6, !P0 ;  /* 0x000000060c007c0c */ /* 0x000fe2000c741270 */
[----:B------:R-:W3:Y:S01]  /*122a0*/  LDCU UR6, c[0x0][0x39c] ;  /* 0x00007380ff0677ac */ /* 0x000ee20008000800 */
[----:B0-----:R-:W-:Y:S01]  /*122b0*/  IMAD R9, R20, 0x2, R0 ;  /* 0x0000000214097824 */ /* 0x001fe200078e0200 */
[----:B-1----:R-:W-:-:S02]  /*122c0*/  LEA R10, P4, R0, R2, 0x1 ;  /* 0x00000002000a7211 */ /* 0x002fc400078808ff */
[C-C-:B------:R-:W-:Y:S02]  /*122d0*/  LOP3.LUT R8, R21.reuse, 0x62, R22.reuse, 0xfe, !PT ;  /* 0x0000006215087812 */ /* 0x140fe400078efe16 */
[-C--:B------:R-:W-:Y:S01]  /*122e0*/  LEA.HI.X.SX32 R11, R0, R3.reuse, 0x1, P4 ;  /* 0x00000003000b7211 */ /* 0x080fe200020f0eff */
[----:B------:R-:W-:Y:S01]  /*122f0*/  IMAD R0, R20, 0x2, R9 ;  /* 0x0000000214007824 */ /* 0x000fe200078e0209 */
[----:B--2---:R-:W-:Y:S01]  /*12300*/  ISETP.LT.AND P4, PT, R8, UR7, !P0 ;  /* 0x0000000708007c0c */ /* 0x004fe2000c781270 */
[----:B------:R-:W0:Y:S01]  /*12310*/  LDCU UR7, c[0x0][0x39c] ;  /* 0x00007380ff0777ac */ /* 0x000e220008000800 */
[----:B------:R-:W-:Y:S01]  /*12320*/  LOP3.LUT R12, R21, 0x60, R22, 0xfe, !PT ;  /* 0x00000060150c7812 */ /* 0x000fe200078efe16 */
[----:B------:R-:W-:Y:S01]  /*12330*/  IMAD R14, R20, 0x2, R0 ;  /* 0x00000002140e7824 */ /* 0x000fe200078e0200 */
[C---:B------:R-:W-:Y:S01]  /*12340*/  LEA R8, P5, R9.reuse, R2, 0x1 ;  /* 0x0000000209087211 */ /* 0x040fe200078a08ff */
[----:B-----5:R1:W-:Y:S01]  /*12350*/  @P3 STG.E.U16 desc[UR8][R10.64], R7 ;  /* 0x000000070a003986 */ /* 0x0203e2000c101508 */
[----:B------:R-:W-:Y:S01]  /*12360*/  ISETP.LT.AND P1, PT, R12, UR5, !P0 ;  /* 0x000000050c007c0c */ /* 0x000fe2000c721270 */
[----:B------:R-:W2:Y:S01]  /*12370*/  LDCU UR5, c[0x0][0x39c] ;  /* 0x00007380ff0577ac */ /* 0x000ea20008000800 */
[----:B------:R-:W-:-:S02]  /*12380*/  LEA.HI.X.SX32 R9, R9, R3, 0x1, P5 ;  /* 0x0000000309097211 */ /* 0x000fc400028f0eff */
[-C--:B------:R-:W-:Y:S02]  /*12390*/  LEA R12, P5, R14, R2.reuse, 0x1 ;  /* 0x000000020e0c7211 */ /* 0x080fe400078a08ff */
[----:B-1----:R-:W-:Y:S02]  /*123a0*/  LEA R10, P3, R0, R2, 0x1 ;  /* 0x00000002000a7211 */ /* 0x002fe400078608ff */
[----:B------:R-:W5:Y:S01]  /*123b0*/  LDL.LU R2, [R1+0x3b0] ;  /* 0x0003b00001027983 */ /* 0x000f620000300800 */
[-C--:B------:R-:W-:Y:S02]  /*123c0*/  LEA.HI.X.SX32 R13, R14, R3.reuse, 0x1, P5 ;  /* 0x000000030e0d7211 */ /* 0x080fe400028f0eff */
[----:B------:R-:W-:Y:S01]  /*123d0*/  LEA.HI.X.SX32 R11, R0, R3, 0x1, P3 ;  /* 0x00000003000b7211 */ /* 0x000fe200018f0eff */
[----:B------:R-:W-:Y:S04]  /*123e0*/  STL [R1+0x5f0], R14 ;  /* 0x0005f00e01007387 */ /* 0x000fe80000100800 */
[----:B------:R-:W-:Y:S04]  /*123f0*/  STL [R1+0x5e8], R3 ;  /* 0x0005e80301007387 */ /* 0x000fe80000100800 */
[----:B------:R-:W-:Y:S04]  /*12400*/  STL [R1+0x5e0], R18 ;  /* 0x0005e01201007387 */ /* 0x000fe80000100800 */
[----:B---3--:R1:W-:Y:S02]  /*12410*/  @P6 STG.E.U16 desc[UR8][R8.64], R4 ;  /* 0x0000000408006986 */ /* 0x0083e4000c101508 */
[----:B-1----:R-:W1:Y:S02]  /*12420*/  S2R R4, SR_TID.X ;  /* 0x0000000000047919 */ /* 0x002e640000002100 */
[----:B------:R-:W-:Y:S04]  /*12430*/  @P2 STG.E.U16 desc[UR8][R10.64], R5 ;  /* 0x000000050a002986 */ /* 0x000fe8000c101508 */
[----:B------:R5:W-:Y:S01]  /*12440*/  @P1 STG.E.U16 desc[UR8][R12.64], R18 ;  /* 0x000000120c001986 */ /* 0x000be2000c101508 */
[----:B-1----:R-:W-:-:S04]  /*12450*/  SHF.R.U32.HI R3, RZ, 0x8, R4 ;  /* 0x00000008ff037819 */ /* 0x002fc80000011604 */
[----:B------:R-:W-:-:S04]  /*12460*/  SGXT.U32 R3, R3, 0x1 ;  /* 0x000000010303781a */ /* 0x000fc80000000000 */
[C-C-:B-----5:R-:W-:Y:S02]  /*12470*/  LOP3.LUT R12, R2.reuse, 0xfe, R3.reuse, 0xfe, !PT ;  /* 0x000000fe020c7812 */ /* 0x160fe400078efe03 */
[----:B------:R-:W-:-:S03]  /*12480*/  LOP3.LUT R0, R2, 0x6c, R3, 0xfe, !PT ;  /* 0x0000006c02007812 */ /* 0x000fc600078efe03 */
[----:B------:R-:W-:Y:S04]  /*12490*/  STL [R1+0x5ec], R12 ;  /* 0x0005ec0c01007387 */ /* 0x000fe80000100800 */
[----:B------:R1:W-:Y:S01]  /*124a0*/  STL [R1+0x5dc], R0 ;  /* 0x0005dc0001007387 */ /* 0x0003e20000100800 */
[C-C-:B------:R-:W-:Y:S02]  /*124b0*/  LOP3.LUT R4, R2.reuse, 0x86, R3.reuse, 0xfe, !PT ;  /* 0x0000008602047812 */ /* 0x140fe400078efe03 */
[C-C-:B------:R-:W-:Y:S02]  /*124c0*/  LOP3.LUT R5, R2.reuse, 0x88, R3.reuse, 0xfe, !PT ;  /* 0x0000008802057812 */ /* 0x140fe400078efe03 */
[----:B-1----:R-:W-:-:S05]  /*124d0*/  LOP3.LUT R0, R2, 0x84, R3, 0xfe, !PT ;  /* 0x0000008402007812 */ /* 0x002fca00078efe03 */
[----:B------:R1:W-:Y:S04]  /*124e0*/  STL [R1], R0 ;  /* 0x0000000001007387 */ /* 0x0003e80000100800 */
[----:B------:R3:W-:Y:S01]  /*124f0*/  STL [R1+0x4], R4 ;  /* 0x0000040401007387 */ /* 0x0007e20000100800 */
[----:B-1----:R-:W-:-:S03]  /*12500*/  LOP3.LUT R0, R2, 0x8a, R3, 0xfe, !PT ;  /* 0x0000008a02007812 */ /* 0x002fc600078efe03 */
[----:B------:R1:W-:Y:S01]  /*12510*/  STL [R1+0x8], R5 ;  /* 0x0000080501007387 */ /* 0x0003e20000100800 */
[----:B---3--:R-:W-:-:S03]  /*12520*/  LOP3.LUT R4, R2, 0x8c, R3, 0xfe, !PT ;  /* 0x0000008c02047812 */ /* 0x008fc600078efe03 */
[----:B------:R3:W-:Y:S01]  /*12530*/  STL [R1+0xc], R0 ;  /* 0x00000c0001007387 */ /* 0x0007e20000100800 */
[----:B-1----:R-:W-:-:S03]  /*12540*/  LOP3.LUT R5, R2, 0x8e, R3, 0xfe, !PT ;  /* 0x0000008e02057812 */ /* 0x002fc600078efe03 */
[----:B------:R-:W-:Y:S01]  /*12550*/  STL [R1+0x30], R4 ;  /* 0x0000300401007387 */ /* 0x000fe20000100800 */
[----:B---3--:R-:W-:-:S03]  /*12560*/  LOP3.LUT R0, R2, 0x90, R3, 0xfe, !PT ;  /* 0x0000009002007812 */ /* 0x008fc600078efe03 */
[----:B------:R-:W-:Y:S04]  /*12570*/  STL [R1+0x34], R5 ;  /* 0x0000340501007387 */ /* 0x000fe80000100800 */
[----:B------:R1:W-:Y:S01]  /*12580*/  STL [R1+0x38], R0 ;  /* 0x0000380001007387 */ /* 0x0003e20000100800 */
[C-C-:B------:R-:W-:Y:S02]  /*12590*/  LOP3.LUT R14, R2.reuse, 0xa4, R3.reuse, 0xfe, !PT ;  /* 0x000000a4020e7812 */ /* 0x140fe400078efe03 */
[C-C-:B------:R-:W-:Y:S02]  /*125a0*/  LOP3.LUT R12, R2.reuse, 0xa6, R3.reuse, 0xfe, !PT ;  /* 0x000000a6020c7812 */ /* 0x140fe400078efe03 */
[----:B-1----:R-:W-:-:S05]  /*125b0*/  LOP3.LUT R0, R2, 0x9a, R3, 0xfe, !PT ;  /* 0x0000009a02007812 */ /* 0x002fca00078efe03 */
[----:B------:R1:W-:Y:S04]  /*125c0*/  STL [R1+0x4c], R0 ;  /* 0x00004c0001007387 */ /* 0x0003e80000100800 */
[----:B------:R3:W-:Y:S01]  /*125d0*/  STL [R1+0x64], R14 ;  /* 0x0000640e01007387 */ /* 0x0007e20000100800 */
[----:B-1----:R-:W-:-:S03]  /*125e0*/  LOP3.LUT R0, R2, 0xa8, R3, 0xfe, !PT ;  /* 0x000000a802007812 */ /* 0x002fc600078efe03 */
[----:B------:R1:W-:Y:S01]  /*125f0*/  STL [R1+0x68], R12 ;  /* 0x0000680c01007387 */ /* 0x0003e20000100800 */
[----:B---3--:R-:W-:-:S03]  /*12600*/  LOP3.LUT R14, R2, 0xaa, R3, 0xfe, !PT ;  /* 0x000000aa020e7812 */ /* 0x008fc600078efe03 */
[----:B------:R3:W-:Y:S01]  /*12610*/  STL [R1+0x6c], R0 ;  /* 0x00006c0001007387 */ /* 0x0007e20000100800 */
[----:B-1----:R-:W-:-:S03]  /*12620*/  LOP3.LUT R12, R2, 0xac, R3, 0xfe, !PT ;  /* 0x000000ac020c7812 */ /* 0x002fc600078efe03 */
[----:B------:R1:W-:Y:S01]  /*12630*/  STL [R1+0x70], R14 ;  /* 0x0000700e01007387 */ /* 0x0003e20000100800 */
[----:B---3--:R-:W-:-:S03]  /*12640*/  LOP3.LUT R0, R2, 0xae, R3, 0xfe, !PT ;  /* 0x000000ae02007812 */ /* 0x008fc600078efe03 */
[----:B------:R3:W-:Y:S04]  /*12650*/  STL [R1+0x74], R12 ;  /* 0x0000740c01007387 */ /* 0x0007e80000100800 */
[----:B------:R5:W-:Y:S01]  /*12660*/  STL [R1+0x78], R0 ;  /* 0x0000780001007387 */ /* 0x000be20000100800 */
[C-C-:B-1----:R-:W-:Y:S02]  /*12670*/  LOP3.LUT R14, R2.reuse, 0xb0, R3.reuse, 0xfe, !PT ;  /* 0x000000b0020e7812 */ /* 0x142fe400078efe03 */
[----:B---3--:R-:W-:-:S03]  /*12680*/  LOP3.LUT R12, R2, 0xb2, R3, 0xfe, !PT ;  /* 0x000000b2020c7812 */ /* 0x008fc600078efe03 */
[----:B------:R1:W-:Y:S01]  /*12690*/  STL [R1+0x7c], R14 ;  /* 0x00007c0e01007387 */ /* 0x0003e20000100800 */
[----:B-----5:R-:W-:-:S03]  /*126a0*/  LOP3.LUT R0, R2, 0xb4, R3, 0xfe, !PT ;  /* 0x000000b402007812 */ /* 0x020fc600078efe03 */
        /* <DEDUP_REMOVED lines=30> */
[----:B------:R-:W3:Y:S04]  /*12890*/  LDL.LU R18, [R1+0x94] ;  /* 0x0000940001127983 */ /* 0x000ee80000300800 */
[----:B------:R5:W-:Y:S01]  /*128a0*/  STL [R1+0xf8], R12 ;  /* 0x0000f80c01007387 */ /* 0x000be20000100800 */
[----:B-1----:R-:W-:-:S03]  /*128b0*/  LOP3.LUT R14, R2, 0xd4, R3, 0xfe, !PT ;  /* 0x000000d4020e7812 */ /* 0x002fc600078efe03 */
[----:B------:R1:W-:Y:S04]  /*128c0*/  STL [R1+0xfc], R0 ;  /* 0x0000fc0001007387 */ /* 0x0003e80000100800 */
[----:B------:R0:W-:Y:S01]  /*128d0*/  STL [R1+0x100], R14 ;  /* 0x0001000e01007387 */ /* 0x0001e20000100800 */
[C-C-:B-----5:R-:W-:Y:S02]  /*128e0*/  LOP3.LUT R12, R2.reuse, 0xd8, R3.reuse, 0xfe, !PT ;  /* 0x000000d8020c7812 */ /* 0x160fe400078efe03 */
[C-C-:B-1----:R-:W-:Y:S02]  /*128f0*/  LOP3.LUT R0, R2.reuse, 0xd6, R3.reuse, 0xfe, !PT ;  /* 0x000000d602007812 */ /* 0x142fe400078efe03 */
[----:B0-----:R-:W-:-:S03]  /*12900*/  LOP3.LUT R14, R2, 0xda, R3, 0xfe, !PT ;  /* 0x000000da020e7812 */ /* 0x001fc600078efe03 */
[----:B------:R0:W-:Y:S04]  /*12910*/  STL [R1+0x10c], R0 ;  /* 0x00010c0001007387 */ /* 0x0001e80000100800 */
[----:B------:R1:W-:Y:S04]  /*12920*/  STL [R1+0x110], R12 ;  /* 0x0001100c01007387 */ /* 0x0003e80000100800 */
[----:B------:R5:W-:Y:S01]  /*12930*/  STL [R1+0x114], R14 ;  /* 0x0001140e01007387 */ /* 0x000be20000100800 */
[C-C-:B0-----:R-:W-:Y:S02]  /*12940*/  LOP3.LUT R0, R2.reuse, 0xdc, R3.reuse, 0xfe, !PT ;  /* 0x000000dc02007812 */ /* 0x141fe400078efe03 */
[----:B-1----:R-:W-:-:S03]  /*12950*/  LOP3.LUT R12, R2, 0xde, R3, 0xfe, !PT ;  /* 0x000000de020c7812 */ /* 0x002fc600078efe03 */
[----:B------:R0:W-:Y:S01]  /*12960*/  STL [R1+0x118], R0 ;  /* 0x0001180001007387 */ /* 0x0001e20000100800 */
[----:B-----5:R-:W-:-:S03]  /*12970*/  LOP3.LUT R14, R2, 0xe0, R3, 0xfe, !PT ;  /* 0x000000e0020e7812 */ /* 0x020fc600078efe03 */
[----:B------:R1:W-:Y:S04]  /*12980*/  STL [R1+0x11c], R12 ;  /* 0x00011c0c01007387 */ /* 0x0003e80000100800 */
[----:B------:R5:W-:Y:S01]  /*12990*/  STL [R1+0x120], R14 ;  /* 0x0001200e01007387 */ /* 0x000be20000100800 */
[C-C-:B0-----:R-:W-:Y:S02]  /*129a0*/  LOP3.LUT R0, R2.reuse, 0xe2, R3.reuse, 0xfe, !PT ;  /* 0x000000e202007812 */ /* 0x141fe400078efe03 */
[----:B-1----:R-:W-:-:S03]  /*129b0*/  LOP3.LUT R12, R2, 0xe4, R3, 0xfe, !PT ;  /* 0x000000e4020c7812 */ /* 0x002fc600078efe03 */
[----:B------:R0:W-:Y:S01]  /*129c0*/  STL [R1+0x124], R0 ;  /* 0x0001240001007387 */ /* 0x0001e20000100800 */
[----:B-----5:R-:W-:-:S03]  /*129d0*/  LOP3.LUT R14, R2, 0xe6, R3, 0xfe, !PT ;  /* 0x000000e6020e7812 */ /* 0x020fc600078efe03 */
[----:B0-----:R-:W5:Y:S04]  /*129e0*/  LDL.LU R0, [R1+0x9c] ;  /* 0x00009c0001007983 */ /* 0x001f680000300800 */
[----:B------:R0:W-:Y:S04]  /*129f0*/  STL [R1+0x128], R12 ;  /* 0x0001280c01007387 */ /* 0x0001e80000100800 */
[----:B------:R1:W-:Y:S01]  /*12a00*/  STL [R1+0x12c], R14 ;  /* 0x00012c0e01007387 */ /* 0x0003e20000100800 */
[C-C-:B0-----:R-:W-:Y:S02]  /*12a10*/  LOP3.LUT R12, R2.reuse, 0xe8, R3.reuse, 0xfe, !PT ;  /* 0x000000e8020c7812 */ /* 0x141fe400078efe03 */
[----:B-1----:R-:W-:-:S03]  /*12a20*/  LOP3.LUT R14, R2, 0xea, R3, 0xfe, !PT ;  /* 0x000000ea020e7812 */ /* 0x002fc600078efe03 */
        /* <DEDUP_REMOVED lines=10> */
[----:B0-----:R-:W0:Y:S01]  /*12ad0*/  LDC R12, c[0x0][0x3b8] ;  /* 0x0000ee00ff0c7b82 */ /* 0x001e220000000800 */
[----:B-1----:R-:W-:-:S05]  /*12ae0*/  LOP3.LUT R14, R2, 0xf4, R3, 0xfe, !PT ;  /* 0x000000f4020e7812 */ /* 0x002fca00078efe03 */
[----:B------:R1:W-:Y:S02]  /*12af0*/  STL [R1+0x148], R14 ;  /* 0x0001480e01007387 */ /* 0x0003e40000100800 */
[----:B-1----:R-:W-:-:S05]  /*12b00*/  LOP3.LUT R14, R2, 0xf6, R3, 0xfe, !PT ;  /* 0x000000f6020e7812 */ /* 0x002fca00078efe03 */
[----:B------:R1:W-:Y:S02]  /*12b10*/  STL [R1+0x14c], R14 ;  /* 0x00014c0e01007387 */ /* 0x0003e40000100800 */
[----:B-1----:R-:W-:-:S05]  /*12b20*/  LOP3.LUT R14, R2, 0xf8, R3, 0xfe, !PT ;  /* 0x000000f8020e7812 */ /* 0x002fca00078efe03 */
[----:B------:R1:W-:Y:S04]  /*12b30*/  STL [R1+0x150], R14 ;  /* 0x0001500e01007387 */ /* 0x0003e80000100800 */
[----:B-1----:R-:W0:Y:S01]  /*12b40*/  LDL.LU R14, [R1+0x5f0] ;  /* 0x0005f000010e7983 */ /* 0x002e220000300800 */
[C-C-:B------:R-:W-:Y:S02]  /*12b50*/  LOP3.LUT R13, R2.reuse, 0x64, R3.reuse, 0xfe, !PT ;  /* 0x00000064020d7812 */ /* 0x140fe400078efe03 */
[C-C-:B------:R-:W-:Y:S02]  /*12b60*/  LOP3.LUT R17, R2.reuse, 0x66, R3.reuse, 0xfe, !PT ;  /* 0x0000006602117812 */ /* 0x140fe400078efe03 */
[C-C-:B------:R-:W-:Y:S02]  /*12b70*/  LOP3.LUT R16, R2.reuse, 0x68, R3.reuse, 0xfe, !PT ;  /* 0x0000006802107812 */ /* 0x140fe400078efe03 */
[----:B------:R-:W-:-:S02]  /*12b80*/  LOP3.LUT R15, R2, 0x6a, R3, 0xfe, !PT ;  /* 0x0000006a020f7812 */ /* 0x000fc400078efe03 */
[C-C-:B------:R-:W-:Y:S02]  /*12b90*/  LOP3.LUT R8, R2.reuse, 0x6e, R3.reuse, 0xfe, !PT ;  /* 0x0000006e02087812 */ /* 0x140fe400078efe03 */
[C-C-:B------:R-:W-:Y:S02]  /*12ba0*/  LOP3.LUT R9, R2.reuse, 0x70, R3.reuse, 0xfe, !PT ;  /* 0x0000007002097812 */ /* 0x140fe400078efe03 */
        /* <DEDUP_REMOVED lines=16> */
[--C-:B------:R-:W-:Y:S01]  /*12cb0*/  LOP3.LUT R23, R2, 0xa2, R3.reuse, 0xfe, !PT ;  /* 0x000000a202177812 */ /* 0x100fe200078efe03 */
[----:B0-----:R-:W-:Y:S01]  /*12cc0*/  IMAD R14, R12, 0x2, R14 ;  /* 0x000000020c0e7824 */ /* 0x001fe200078e020e */
[C-C-:B------:R-:W-:Y:S02]  /*12cd0*/  LOP3.LUT R12, R2.reuse, 0xfa, R3.reuse, 0xfe, !PT ;  /* 0x000000fa020c7812 */ /* 0x140fe400078efe03 */
[----:B------:R-:W-:-:S03]  /*12ce0*/  LOP3.LUT R2, R2, 0xfc, R3, 0xfe, !PT ;  /* 0x000000fc02027812 */ /* 0x000fc600078efe03 */
[----:B------:R0:W-:Y:S04]  /*12cf0*/  STL [R1+0x108], R12 ;  /* 0x0001080c01007387 */ /* 0x0001e80000100800 */
[----:B0-----:R-:W5:Y:S04]  /*12d00*/  LDL.LU R12, [R1+0x5ec] ;  /* 0x0005ec00010c7983 */ /* 0x001f680000300800 */
[----:B------:R-:W5:Y:S04]  /*12d10*/  LDL.LU R3, [R1+0x5e8] ;  /* 0x0005e80001037983 */ /* 0x000f680000300800 */
[----:B------:R0:W-:Y:S04]  /*12d20*/  STL [R1+0x104], R2 ;  /* 0x0001040201007387 */ /* 0x0001e80000100800 */
[----:B0-----:R-:W5:Y:S01]  /*12d30*/  LDL.LU R2, [R1+0x5e4] ;  /* 0x0005e40001027983 */ /* 0x001f620000300800 */
[----:B----4-:R-:W-:Y:S01]  /*12d40*/  ISETP.LT.AND P5, PT, R13, UR4, !P0 ;  /* 0x000000040d007c0c */ /* 0x010fe2000c7a1270 */
[----:B------:R-:W0:Y:S01]  /*12d50*/  LDCU UR4, c[0x0][0x39c] ;  /* 0x00007380ff0477ac */ /* 0x000e220008000800 */
[----:B--2---:R-:W-:-:S02]  /*12d60*/  ISETP.LT.AND P6, PT, R17, UR5, !P0 ;  /* 0x0000000511007c0c */ /* 0x004fc4000c7c1270 */
[----:B---3--:R-:W-:Y:S01]  /*12d70*/  PRMT R17, R18, 0x7632, R17 ;  /* 0x0000763212117816 */ /* 0x008fe20000000011 */
[----:B------:R-:W1:Y:S01]  /*12d80*/  LDCU UR5, c[0x0][0x39c] ;  /* 0x00007380ff0577ac */ /* 0x000e620008000800 */
[----:B------:R-:W2:Y:S01]  /*12d90*/  LDL.LU R18, [R1+0x5e0] ;  /* 0x0005e00001127983 */ /* 0x000ea20000300800 */
[----:B------:R-:W-:Y:S02]  /*12da0*/  ISETP.LT.AND P3, PT, R16, UR6, !P0 ;  /* 0x0000000610007c0c */ /* 0x000fe4000c761270 */
[----:B------:R-:W3:Y:S01]  /*12db0*/  LDC R16, c[0x0][0x3b8] ;  /* 0x0000ee00ff107b82 */ /* 0x000ee20000000800 */
[----:B------:R-:W4:Y:S01]  /*12dc0*/  LDCU UR6, c[0x0][0x39c] ;  /* 0x00007380ff0677ac */ /* 0x000f220008000800 */
[----:B-----5:R-:W-:Y:S02]  /*12dd0*/  ISETP.LT.AND P1, PT, R12, UR10, !P0 ;  /* 0x0000000a0c007c0c */ /* 0x020fe4000c721270 */
[----:B------:R-:W-:-:S04]  /*12de0*/  LEA R12, P2, R14, R2, 0x1 ;  /* 0x000000020e0c7211 */ /* 0x000fc800078408ff */
[----:B------:R-:W-:-:S05]  /*12df0*/  LEA.HI.X.SX32 R13, R14, R3, 0x1, P2 ;  /* 0x000000030e0d7211 */ /* 0x000fca00010f0eff */
[----:B------:R5:W-:Y:S04]  /*12e00*/  @P4 STG.E.U16 desc[UR8][R12.64], R17 ;  /* 0x000000110c004986 */ /* 0x000be8000c101508 */
[----:B-----5:R-:W2:Y:S01]  /*12e10*/  LDL.LU R12, [R1+0x98] ;  /* 0x00009800010c7983 */ /* 0x020ea20000300800 */
[----:B------:R-:W5:Y:S01]  /*12e20*/  LDC R17, c[0x0][0x3b8] ;  /* 0x0000ee00ff117b82 */ /* 0x000f620000000800 */
[----:B---3--:R-:W-:Y:S01]  /*12e30*/  IMAD R16, R16, 0x2, R14 ;  /* 0x0000000210107824 */ /* 0x008fe200078e020e */
[----:B------:R-:W-:Y:S01]  /*12e40*/  ISETP.LT.AND P2, PT, R15, UR7, !P0 ;  /* 0x000000070f007c0c */ /* 0x000fe2000c741270 */
[----:B------:R-:W3:Y:S03]  /*12e50*/  LDCU UR7, c[0x0][0x39c] ;  /* 0x00007380ff0777ac */ /* 0x000ee60008000800 */
[----:B------:R-:W-:-:S04]  /*12e60*/  LEA R14, P4, R16, R2, 0x1 ;  /* 0x00000002100e7211 */ /* 0x000fc800078808ff */
[----:B------:R-:W-:Y:S01]  /*12e70*/  LEA.HI.X.SX32 R15, R16, R3, 0x1, P4 ;  /* 0x00000003100f7211 */ /* 0x000fe200020f0eff */
[C-C-:B-----5:R-:W-:Y:S01]  /*12e80*/  IMAD R13, R17.reuse, 0x2, R16.reuse ;  /* 0x00000002110d7824 */ /* 0x160fe200078e0210 */
[----:B------:R-:W-:Y:S02]  /*12e90*/  PRMT R16, R0, 0x7632, R16 ;  /* 0x0000763200107816 */ /* 0x000fe40000000010 */
[----:B------:R-:W0:Y:S01]  /*12ea0*/  LDL.LU R0, [R1+0x5dc] ;  /* 0x0005dc0001007983 */ /* 0x000e220000300800 */
[----:B------:R-:W-:Y:S01]  /*12eb0*/  IMAD R17, R17, 0x2, R13 ;  /* 0x0000000211117824 */ /* 0x000fe200078e020d */
[----:B--2---:R-:W-:Y:S02]  /*12ec0*/  PRMT R18, R12, 0x7632, R18 ;  /* 0x000076320c127816 */ /* 0x004fe40000000012 */
[----:B------:R-:W-:-:S04]  /*12ed0*/  LEA R12, P4, R13, R2, 0x1 ;  /* 0x000000020d0c7211 */ /* 0x000fc800078808ff */
[----:B------:R-:W-:Y:S01]  /*12ee0*/  LEA.HI.X.SX32 R13, R13, R3, 0x1, P4 ;  /* 0x000000030d0d7211 */ /* 0x000fe200020f0eff */
[----:B------:R2:W-:Y:S04]  /*12ef0*/  @P5 STG.E.U16 desc[UR8][R14.64], R18 ;  /* 0x000000120e005986 */ /* 0x0005e8000c101508 */
[----:B------:R5:W-:Y:S04]  /*12f00*/  @P6 STG.E.U16 desc[UR8][R12.64], R16 ;  /* 0x000000100c006986 */ /* 0x000be8000c101508 */
[----:B--2---:R-:W2:Y:S04]  /*12f10*/  LDL.LU R18, [R1+0xac] ;  /* 0x0000ac0001127983 */ /* 0x004ea80000300800 */
[----:B-----5:R-:W5:Y:S01]  /*12f20*/  LDL.LU R13, [R1+0xa0] ;  /* 0x0000a000010d7983 */ /* 0x020f620000300800 */
[----:B0-----:R-:W-:Y:S01]  /*12f30*/  ISETP.LT.AND P5, PT, R0, UR4, !P0 ;  /* 0x0000000400007c0c */ /* 0x001fe2000c7a1270 */
[----:B------:R-:W0:Y:S01]  /*12f40*/  LDCU UR4, c[0x0][0x39c] ;  /* 0x00007380ff0477ac */ /* 0x000e220008000800 */
[----:B------:R-:W0:Y:S01]  /*12f50*/  LDC R0, c[0x0][0x3b8] ;  /* 0x0000ee00ff007b82 */ /* 0x000e220000000800 */
[----:B------:R-:W-:-:S04]  /*12f60*/  LEA R14, P4, R17, R2, 0x1 ;  /* 0x00000002110e7211 */ /* 0x000fc800078808ff */
[----:B------:R-:W-:Y:S01]  /*12f70*/  LEA.HI.X.SX32 R15, R17, R3, 0x1, P4 ;  /* 0x00000003110f7211 */ /* 0x000fe200020f0eff */
[----:B0-----:R-:W-:Y:S02]  /*12f80*/  IMAD R0, R0, 0x2, R17 ;  /* 0x0000000200007824 */ /* 0x001fe400078e0211 */
[----:B------:R-:W2:Y:S04]  /*12f90*/  LDL.LU R17, [R1+0xa8] ;  /* 0x0000a80001117983 */ /* 0x000ea80000300800 */
[----:B------:R-:W2:Y:S01]  /*12fa0*/  LDL.LU R16, [R1+0xc8] ;  /* 0x0000c80001107983 */ /* 0x000ea20000300800 */
[----:B-----5:R-:W-:-:S05]  /*12fb0*/  PRMT R12, R13, 0x7632, R12 ;  /* 0x000076320d0c7816 */ /* 0x020fca000000000c */
[----:B------:R0:W-:Y:S04]  /*12fc0*/  @P3 STG.E.U16 desc[UR8][R14.64], R12 ;  /* 0x0000000c0e003986 */ /* 0x0001e8000c101508 */
[----:B0-----:R-:W5:Y:S01]  /*12fd0*/  LDL.LU R12, [R1+0xa4] ;  /* 0x0000a400010c7983 */ /* 0x001f620000300800 */
[----:B------:R-:W0:Y:S01]  /*12fe0*/  LDC R15, c[0x0][0x3b8] ;  /* 0x0000ee00ff0f7b82 */ /* 0x000e220000000800 */
[----:B-1----:R-:W-:Y:S01]  /*12ff0*/  ISETP.LT.AND P4, PT, R8, UR5, !P0 ;  /* 0x0000000508007c0c */ /* 0x002fe2000c781270 */
[----:B------:R-:W1:Y:S01]  /*13000*/  LDCU UR5, c[0x0][0x39c] ;  /* 0x00007380ff0577ac */ /* 0x000e620008000800 */
[C---:B------:R-:W-:Y:S02]  /*13010*/  LEA R8, P6, R0.reuse, R2, 0x1 ;  /* 0x0000000200087211 */ /* 0x040fe400078c08ff */
[----:B----4-:R-:W-:Y:S01]  /*13020*/  ISETP.LT.AND P3, PT, R9, UR6, !P0 ;  /* 0x0000000609007c0c */ /* 0x010fe2000c761270 */
[----:B------:R-:W4:Y:S01]  /*13030*/  LDCU UR6, c[0x0][0x39c] ;  /* 0x00007380ff0677ac */ /* 0x000f220008000800 */
[----:B------:R-:W-:Y:S01]  /*13040*/  LEA.HI.X.SX32 R9, R0, R3, 0x1, P6 ;  /* 0x0000000300097211 */ /* 0x000fe200030f0eff */
[----:B0-----:R-:W-:-:S04]  /*13050*/  IMAD R13, R15, 0x2, R0 ;  /* 0x000000020f0d7824 */ /* 0x001fc800078e0200 */
[----:B------:R-:W-:Y:S01]  /*13060*/  IMAD R0, R15, 0x2, R13 ;  /* 0x000000020f007824 */ /* 0x000fe200078e020d */
[----:B-----5:R-:W-:Y:S02]  /*13070*/  PRMT R14, R12, 0x7632, R14 ;  /* 0x000076320c0e7816 */ /* 0x020fe4000000000e */
[----:B------:R-:W-:-:S03]  /*13080*/  LEA R12, P6, R13, R2, 0x1 ;  /* 0x000000020d0c7211 */ /* 0x000fc600078c08ff */
[----:B------:R0:W-:Y:S01]  /*13090*/  @P2 STG.E.U16 desc[UR8][R8.64], R14 ;  /* 0x0000000e08002986 */ /* 0x0001e2000c101508 */
[----:B------:R-:W-:Y:S02]  /*130a0*/  LEA.HI.X.SX32 R13, R13, R3, 0x1, P6 ;  /* 0x000000030d0d7211 */ /* 0x000fe400030f0eff */
[----:B------:R-:W-:Y:S01]  /*130b0*/  ISETP.LT.AND P2, PT, R10, UR4, !P0 ;  /* 0x000000040a007c0c */ /* 0x000fe2000c741270 */
[----:B------:R-:W5:Y:S01]  /*130c0*/  LDCU UR4, c[0x0][0x39c] ;  /* 0x00007380ff0477ac */ /* 0x000f620008000800 */
[----:B--2---:R-:W-:Y:S02]  /*130d0*/  PRMT R10, R18, 0x7632, R10 ;  /* 0x00007632120a7816 */ /* 0x004fe4000000000a */
[----:B------:R-:W2:Y:S01]  /*130e0*/  LDL.LU R18, [R1+0xcc] ;  /* 0x0000cc0001127983 */ /* 0x000ea20000300800 */
[----:B0-----:R-:W-:Y:S02]  /*130f0*/  LEA R8, P6, R0, R2, 0x1 ;  /* 0x0000000200087211 */ /* 0x001fe400078c08ff */
[----:B------:R-:W-:-:S02]  /*13100*/  PRMT R14, R17, 0x7632, R14 ;  /* 0x00007632110e7816 */ /* 0x000fc4000000000e */
[----:B------:R-:W-:Y:S01]  /*13110*/  LEA.HI.X.SX32 R9, R0, R3, 0x1, P6 ;  /* 0x0000000300097211 */ /* 0x000fe200030f0eff */
[----:B------:R-:W2:Y:S04]  /*13120*/  LDL.LU R17, [R1+0xdc] ;  /* 0x0000dc0001117983 */ /* 0x000ea80000300800 */
[----:B------:R0:W-:Y:S04]  /*13130*/  @P5 STG.E.U16 desc[UR8][R12.64], R14 ;  /* 0x0000000e0c005986 */ /* 0x0001e8000c101508 */
[----:B------:R1:W-:Y:S04]  /*13140*/  @P4 STG.E.U16 desc[UR8][R8.64], R10 ;  /* 0x0000000a08004986 */ /* 0x0003e8000c101508 */
[----:B0-----:R-:W2:Y:S04]  /*13150*/  LDL.LU R12, [R1+0xc4] ;  /* 0x0000c400010c7983 */ /* 0x001ea80000300800 */
[----:B-1----:R-:W3:Y:S01]  /*13160*/  LDL.LU R9, [R1+0xc0] ;  /* 0x0000c00001097983 */ /* 0x002ee20000300800 */
[----:B------:R-:W-:Y:S01]  /*13170*/  ISETP.LT.AND P5, PT, R11, UR5, !P0 ;  /* 0x000000050b007c0c */ /* 0x000fe2000c7a1270 */
[C---:B------:R-:W-:Y:S01]  /*13180*/  IMAD R11, R15.reuse, 0x2, R0 ;  /* 0x000000020f0b7824 */ /* 0x040fe200078e0200 */
[----:B------:R-:W0:Y:S03]  /*13190*/  LDCU UR5, c[0x0][0x39c] ;  /* 0x00007380ff0577ac */ /* 0x000e260008000800 */
[----:B------:R-:W-:Y:S01]  /*131a0*/  IMAD R0, R15, 0x2, R11 ;  /* 0x000000020f007824 */ /* 0x000fe200078e020b */
[----:B------:R-:W-:-:S04]  /*131b0*/  LEA R10, P6, R11, R2, 0x1 ;  /* 0x000000020b0a7211 */ /* 0x000fc800078c08ff */
[-C--:B------:R-:W-:Y:S02]  /*131c0*/  LEA.HI.X.SX32 R11, R11, R3.reuse, 0x1, P6 ;  /* 0x000000030b0b7211 */ /* 0x080fe400030f0eff */
[----:B------:R-:W-:Y:S02]  /*131d0*/  LEA R8, P6, R0, R2, 0x1 ;  /* 0x0000000200087211 */ /* 0x000fe400078c08ff */
[----:B----4-:R-:W-:Y:S01]  /*131e0*/  ISETP.LT.AND P4, PT, R19, UR6, !P0 ;  /* 0x0000000613007c0c */ /* 0x010fe2000c781270 */
[----:B------:R-:W1:Y:S01]  /*131f0*/  LDCU UR6, c[0x0][0x39c] ;  /* 0x00007380ff0677ac */ /* 0x000e620008000800 */
[----:B------:R-:W4:Y:S01]  /*13200*/  LDL.LU R19, [R1+0xd8] ;  /* 0x0000d80001137983 */ /* 0x000f220000300800 */
[----:B--2---:R-:W-:Y:S01]  /*13210*/  PRMT R13, R12, 0x7632, R13 ;  /* 0x000076320c0d7816 */ /* 0x004fe2000000000d */
[----:B------:R-:W-:Y:S01]  /*13220*/  IMAD R12, R15, 0x2, R0 ;  /* 0x000000020f0c7824 */ /* 0x000fe200078e0200 */
[----:B---3--:R-:W-:Y:S02]  /*13230*/  PRMT R14, R9, 0x7632, R14 ;  /* 0x00007632090e7816 */ /* 0x008fe4000000000e */
[----:B------:R-:W-:-:S03]  /*13240*/  LEA.HI.X.SX32 R9, R0, R3, 0x1, P6 ;  /* 0x0000000300097211 */ /* 0x000fc600030f0eff */
[----:B------:R2:W-:Y:S04]  /*13250*/  @P3 STG.E.U16 desc[UR8][R10.64], R14 ;  /* 0x0000000e0a003986 */ /* 0x0005e8000c101508 */
[----:B------:R3:W-:Y:S01]  /*13260*/  @P2 STG.E.U16 desc[UR8][R8.64], R13 ;  /* 0x0000000d08002986 */ /* 0x0007e2000c101508 */
[----:B0-----:R-:W-:Y:S01]  /*13270*/  ISETP.LT.AND P2, PT, R25, UR5, !P0 ;  /* 0x0000000519007c0c */ /* 0x001fe2000c741270 */
[----:B------:R-:W0:Y:S02]  /*13280*/  LDCU UR5, c[0x0][0x39c] ;  /* 0x00007380ff0577ac */ /* 0x000e240008000800 */
[----:B------:R-:W4:Y:S01]  /*13290*/  LDL.LU R25, [R1+0xd4] ;  /* 0x0000d40001197983 */ /* 0x000f220000300800 */
[----:B--2---:R-:W-:-:S04]  /*132a0*/  LEA R10, P6, R12, R2, 0x1 ;  /* 0x000000020c0a7211 */ /* 0x004fc800078c08ff */
[----:B------:R-:W-:Y:S01]  /*132b0*/  LEA.HI.X.SX32 R11, R12, R3, 0x1, P6 ;  /* 0x000000030c0b7211 */ /* 0x000fe200030f0eff */
[----:B---3--:R-:W-:Y:S02]  /*132c0*/  IMAD R9, R15, 0x2, R12 ;  /* 0x000000020f097824 */ /* 0x008fe400078e020c */
[----:B------:R-:W2:Y:S01]  /*132d0*/  LDL.LU R12, [R1+0xd0] ;  /* 0x0000d000010c7983 */ /* 0x000ea20000300800 */
[----:B------:R-:W-:Y:S02]  /*132e0*/  PRMT R0, R16, 0x7632, R0 ;  /* 0x0000763210007816 */ /* 0x000fe40000000000 */
[----:B------:R-:W-:Y:S01]  /*132f0*/  PRMT R14, R18, 0x7632, R14 ;  /* 0x00007632120e7816 */ /* 0x000fe2000000000e */
[----:B------:R-:W3:Y:S04]  /*13300*/  LDL.LU R16, [R1] ;  /* 0x0000000001107983 */ /* 0x000ee80000300800 */
[----:B------:R-:W3:Y:S04]  /*13310*/  LDL.LU R18, [R1+0x4] ;  /* 0x0000040001127983 */ /* 0x000ee80000300800 */
[----:B------:R0:W-:Y:S01]  /*13320*/  @P5 STG.E.U16 desc[UR8][R10.64], R0 ;  /* 0x000000000a005986 */ /* 0x0001e2000c101508 */
[----:B------:R-:W-:-:S02]  /*13330*/  LEA R8, P5, R9, R2, 0x1 ;  /* 0x0000000209087211 */ /* 0x000fc400078a08ff */
[----:B-----5:R-:W-:Y:S01]  /*13340*/  ISETP.LT.AND P3, PT, R24, UR4, !P0 ;  /* 0x0000000418007c0c */ /* 0x020fe2000c761270 */
[----:B------:R-:W5:Y:S01]  /*13350*/  LDCU UR4, c[0x0][0x39c] ;  /* 0x00007380ff0477ac */ /* 0x000f620008000800 */
[----:B-1----:R-:W-:Y:S01]  /*13360*/  ISETP.LT.AND P6, PT, R26, UR6, !P0 ;  /* 0x000000061a007c0c */ /* 0x002fe2000c7c1270 */
[----:B------:R-:W3:Y:S01]  /*13370*/  LDL.LU R24, [R1+0x8] ;  /* 0x0000080001187983 */ /* 0x000ee20000300800 */
[----:B------:R-:W1:Y:S03]  /*13380*/  LDCU UR6, c[0x0][0x39c] ;  /* 0x00007380ff0677ac */ /* 0x000e660008000800 */
[----:B------:R-:W3:Y:S01]  /*13390*/  LDL.LU R26, [R1+0x24] ;  /* 0x00002400011a7983 */ /* 0x000ee20000300800 */
[----:B0-----:R-:W-:Y:S01]  /*133a0*/  IMAD R0, R15, 0x2, R9 ;  /* 0x000000020f007824 */ /* 0x001fe200078e0209 */
[----:B------:R-:W-:-:S04]  /*133b0*/  LEA.HI.X.SX32 R9, R9, R3, 0x1, P5 ;  /* 0x0000000309097211 */ /* 0x000fc800028f0eff */
[C---:B------:R-:W-:Y:S01]  /*133c0*/  LEA R10, P5, R0.reuse, R2, 0x1 ;  /* 0x00000002000a7211 */ /* 0x040fe200078a08ff */
[----:B------:R4:W-:Y:S03]  /*133d0*/  @P4 STG.E.U16 desc[UR8][R8.64], R14 ;  /* 0x0000000e08004986 */ /* 0x0009e6000c101508 */
[----:B------:R-:W-:Y:S02]  /*133e0*/  LEA.HI.X.SX32 R11, R0, R3, 0x1, P5 ;  /* 0x00000003000b7211 */ /* 0x000fe400028f0eff */
[----:B----4-:R-:W-:Y:S02]  /*133f0*/  PRMT R14, R19, 0x7632, R14 ;  /* 0x00007632130e7816 */ /* 0x010fe4000000000e */
[----:B-----5:R-:W-:Y:S01]  /*13400*/  ISETP.LT.AND P5, PT, R27, UR4, !P0 ;  /* 0x000000041b007c0c */ /* 0x020fe2000c7a1270 */
[----:B------:R-:W3:Y:S01]  /*13410*/  LDCU UR4, c[0x0][0x39c] ;  /* 0x00007380ff0477ac */ /* 0x000ee20008000800 */
[----:B--2---:R-:W-:Y:S01]  /*13420*/  PRMT R13, R12, 0x7632, R13 ;  /* 0x000076320c0d7816 */ /* 0x004fe2000000000d */
[--C-:B------:R-:W-:Y:S01]  /*13430*/  IMAD R12, R15, 0x2, R0.reuse ;  /* 0x000000020f0c7824 */ /* 0x100fe200078e0200 */
[----:B------:R-:W-:-:S04]  /*13440*/  PRMT R0, R25, 0x7632, R0 ;  /* 0x0000763219007816 */ /* 0x000fc80000000000 */
[----:B------:R-:W-:-:S04]  /*13450*/  LEA R8, P4, R12, R2, 0x1 ;  /* 0x000000020c087211 */ /* 0x000fc800078808ff */
[----:B------:R-:W-:Y:S01]  /*13460*/  LEA.HI.X.SX32 R9, R12, R3, 0x1, P4 ;  /* 0x000000030c097211 */ /* 0x000fe200020f0eff */
[C---:B------:R-:W-:Y:S01]  /*13470*/  IMAD R12, R15.reuse, 0x2, R12 ;  /* 0x000000020f0c7824 */ /* 0x040fe200078e020c */
[----:B------:R-:W-:Y:S04]  /*13480*/  @P3 STG.E.U16 desc[UR8][R10.64], R13 ;  /* 0x0000000d0a003986 */ /* 0x000fe8000c101508 */
[----:B------:R0:W-:Y:S02]  /*13490*/  @P2 STG.E.U16 desc[UR8][R8.64], R0 ;  /* 0x0000000008002986 */ /* 0x0001e4000c101508 */
[----:B0-----:R-:W-:Y:S01]  /*134a0*/  LEA R8, P2, R12, R2, 0x1 ;  /* 0x000000020c087211 */ /* 0x001fe200078408ff */
[----:B------:R-:W-:-:S03]  /*134b0*/  IMAD R0, R15, 0x2, R12 ;  /* 0x000000020f007824 */ /* 0x000fc600078e020c */
[----:B------:R-:W-:Y:S02]  /*134c0*/  LEA.HI.X.SX32 R9, R12, R3, 0x1, P2 ;  /* 0x000000030c097211 */ /* 0x000fe400010f0eff */
[----:B------:R-:W-:Y:S02]  /*134d0*/  PRMT R12, R17, 0x7632, R12 ;  /* 0x00007632110c7816 */ /* 0x000fe4000000000c */
[----:B------:R-:W2:Y:S04]  /*134e0*/  LDL.LU R17, [R1+0xc] ;  /* 0x00000c0001117983 */ /* 0x000ea80000300800 */
[----:B------:R0:W-:Y:S01]  /*134f0*/  @P6 STG.E.U16 desc[UR8][R8.64], R14 ;  /* 0x0000000e08006986 */ /* 0x0001e2000c101508 */
[----:B------:R-:W-:Y:S01]  /*13500*/  ISETP.LT.AND P3, PT, R28, UR5, !P0 ;  /* 0x000000051c007c0c */ /* 0x000fe2000c761270 */
[----:B------:R-:W4:Y:S01]  /*13510*/  LDCU UR5, c[0x0][0x39c] ;  /* 0x00007380ff0577ac */ /* 0x000f220008000800 */
[----:B-1----:R-:W-:-:S02]  /*13520*/  ISETP.LT.AND P4, PT, R29, UR6, !P0 ;  /* 0x000000061d007c0c */ /* 0x002fc4000c781270 */
[----:B------:R-:W5:Y:S01]  /*13530*/  LDL R29, [R1+0x28] ;  /* 0x00002800011d7983 */ /* 0x000f620000100800 */
[C---:B------:R-:W-:Y:S01]  /*13540*/  LEA R10, P2, R0.reuse, R2, 0x1 ;  /* 0x00000002000a7211 */ /* 0x040fe200078408ff */
[----:B------:R-:W-:Y:S01]  /*13550*/  IMAD R13, R15, 0x2, R0 ;  /* 0x000000020f0d7824 */ /* 0x000fe200078e0200 */
[----:B------:R-:W1:Y:S01]  /*13560*/  LDCU UR6, c[0x0][0x39c] ;  /* 0x00007380ff0677ac */ /* 0x000e620008000800 */
[----:B0-----:R-:W2:Y:S04]  /*13570*/  LDL R14, [R1+0x20] ;  /* 0x00002000010e7983 */ /* 0x001ea80000100800 */
[----:B------:R-:W5:Y:S01]  /*13580*/  LDL.LU R25, [R1+0x30] ;  /* 0x0000300001197983 */ /* 0x000f620000300800 */
[----:B------:R-:W-:-:S03]  /*13590*/  LEA.HI.X.SX32 R11, R0, R3, 0x1, P2 ;  /* 0x00000003000b7211 */ /* 0x000fc600010f0eff */
[----:B------:R-:W5:Y:S04]  /*135a0*/  LDL.LU R19, [R1+0x34] ;  /* 0x0000340001137983 */ /* 0x000f680000300800 */
[----:B------:R-:W5:Y:S01]  /*135b0*/  LDL.LU R28, [R1+0x2c] ;  /* 0x00002c00011c7983 */ /* 0x000f620000300800 */
[----:B---3--:R-:W-:Y:S01]  /*135c0*/  ISETP.LT.AND P2, PT, R16, UR4, !P0 ;  /* 0x0000000410007c0c */ /* 0x008fe2000c741270 */
[----:B------:R-:W-:Y:S01]  /*135d0*/  IMAD R0, R15, 0x2, R13 ;  /* 0x000000020f007824 */ /* 0x000fe200078e020d */
[CC--:B------:R-:W-:Y:S01]  /*135e0*/  LEA R8, P6, R13.reuse, R2.reuse, 0x1 ;  /* 0x000000020d087211 */ /* 0x0c0fe200078c08ff */
[----:B------:R0:W-:Y:S01]  /*135f0*/  @P5 STG.E.U16 desc[UR8][R10.64], R12 ;  /* 0x0000000c0a005986 */ /* 0x0001e2000c101508 */
[----:B----4-:R-:W-:Y:S01]  /*13600*/  ISETP.LT.AND P5, PT, R18, UR5, !P0 ;  /* 0x0000000512007c0c */ /* 0x010fe2000c7a1270 */
[----:B------:R-:W3:Y:S02]  /*13610*/  LDCU UR4, c[0x0][0x39c] ;  /* 0x00007380ff0477ac */ /* 0x000ee40008000800 */
[----:B------:R-:W4:Y:S01]  /*13620*/  LDL.LU R18, [R1+0x38] ;  /* 0x0000380001127983 */ /* 0x000f220000300800 */
[----:B------:R-:W-:Y:S01]  /*13630*/  LEA.HI.X.SX32 R9, R13, R3, 0x1, P6 ;  /* 0x000000030d097211 */ /* 0x000fe200030f0eff */
[----:B------:R-:W1:Y:S01]  /*13640*/  LDCU UR5, c[0x0][0x39c] ;  /* 0x00007380ff0577ac */ /* 0x000e620008000800 */
[----:B------:R-:W1:Y:S01]  /*13650*/  LDC R13, c[0x0][0x3b8] ;  /* 0x0000ee00ff0d7b82 */ /* 0x000e620000000800 */
[----:B------:R-:W4:Y:S04]  /*13660*/  LDL.LU R16, [R1+0x10] ;  /* 0x0000100001107983 */ /* 0x000f280000300800 */
[----:B------:R-:W4:Y:S01]  /*13670*/  LDL.LU R27, [R1+0x14] ;  /* 0x00001400011b7983 */ /* 0x000f220000300800 */
[----:B0-----:R-:W-:Y:S01]  /*13680*/  LEA R10, P6, R0, R2, 0x1 ;  /* 0x00000002000a7211 */ /* 0x001fe200078c08ff */
[----:B------:R-:W-:-:S03]  /*13690*/  IMAD R12, R15, 0x2, R0 ;  /* 0x000000020f0c7824 */ /* 0x000fc600078e0200 */
[-C--:B------:R-:W-:Y:S01]  /*136a0*/  LEA.HI.X.SX32 R11, R0, R3.reuse, 0x1, P6 ;  /* 0x00000003000b7211 */ /* 0x080fe200030f0eff */
[----:B------:R-:W-:Y:S01]  /*136b0*/  IMAD R0, R15, 0x2, R12 ;  /* 0x000000020f007824 */ /* 0x000fe200078e020c */
[----:B--2---:R0:W-:Y:S04]  /*136c0*/  @P3 STG.E.U16 desc[UR8][R8.64], R14 ;  /* 0x0000000e08003986 */ /* 0x0041e8000c101508 */
[----:B------:R2:W-:Y:S01]  /*136d0*/  @P4 STG.E.U16 desc[UR8][R10.64], R26 ;  /* 0x0000001a0a004986 */ /* 0x0005e2000c101508 */
[C---:B0-----:R-:W-:Y:S01]  /*136e0*/  LEA R8, P6, R12.reuse, R2, 0x1 ;  /* 0x000000020c087211 */ /* 0x041fe200078c08ff */
[----:B------:R-:W0:Y:S03]  /*136f0*/  LDC R14, c[0x0][0x3b8] ;  /* 0x0000ee00ff0e7b82 */ /* 0x000e260000000800 */
[----:B------:R-:W-:-:S02]  /*13700*/  LEA.HI.X.SX32 R9, R12, R3, 0x1, P6 ;  /* 0x000000030c097211 */ /* 0x000fc400030f0eff */
[----:B---3--:R-:W-:Y:S01]  /*13710*/  ISETP.LT.AND P4, PT, R17, UR4, !P0 ;  /* 0x0000000411007c0c */ /* 0x008fe2000c781270 */
[----:B------:R-:W3:Y:S01]  /*13720*/  LDCU UR4, c[0x0][0x39c] ;  /* 0x00007380ff0477ac */ /* 0x000ee20008000800 */
[C---:B--2---:R-:W-:Y:S01]  /*13730*/  LEA R10, P6, R0.reuse, R2, 0x1 ;  /* 0x00000002000a7211 */ /* 0x044fe200078c08ff */
[----:B-----5:R2:W-:Y:S01]  /*13740*/  @P2 STG.E.U16 desc[UR8][R8.64], R29 ;  /* 0x0000001d08002986 */ /* 0x0205e2000c101508 */
[----:B-1----:R-:W-:Y:S01]  /*13750*/  ISETP.LT.AND P2, PT, R25, UR5, !P0 ;  /* 0x0000000519007c0c */ /* 0x002fe2000c741270 */
[----:B------:R-:W1:Y:S01]  /*13760*/  LDCU UR5, c[0x0][0x39c] ;  /* 0x00007380ff0577ac */ /* 0x000e620008000800 */
[----:B------:R-:W-:Y:S02]  /*13770*/  LEA.HI.X.SX32 R11, R0, R3, 0x1, P6 ;  /* 0x00000003000b7211 */ /* 0x000fe400030f0eff */
[----:B------:R-:W-:Y:S01]  /*13780*/  ISETP.LT.AND P3, PT, R24, UR6, !P0 ;  /* 0x0000000618007c0c */ /* 0x000fe2000c761270 */
[----:B------:R-:W5:Y:S01]  /*13790*/  LDCU UR6, c[0x0][0x39c] ;  /* 0x00007380ff0677ac */ /* 0x000f620008000800 */
[----:B------:R-:W5:Y:S01]  /*137a0*/  LDL.LU R24, [R1+0x18] ;  /* 0x0000180001187983 */ /* 0x000f620000300800 */
[----:B--2---:R-:W-:-:S03]  /*137b0*/  IMAD R9, R15, 0x2, R0 ;  /* 0x000000020f097824 */ /* 0x004fc600078e0200 */
[----:B------:R2:W-:Y:S01]  /*137c0*/  @P5 STG.E.U16 desc[UR8][R10.64], R28 ;  /* 0x0000001c0a005986 */ /* 0x0005e2000c101508 */
[----:B------:R-:W-:Y:S01]  /*137d0*/  IMAD R0, R15, 0x2, R9 ;  /* 0x000000020f007824 */ /* 0x000fe200078e0209 */
[CC--:B------:R-:W-:Y:S02]  /*137e0*/  LEA R8, P6, R9.reuse, R2.reuse, 0x1 ;  /* 0x0000000209087211 */ /* 0x0c0fe400078c08ff */
[----:B------:R-:W5:Y:S02]  /*137f0*/  LDL.LU R17, [R1+0x1c] ;  /* 0x00001c0001117983 */ /* 0x000f640000300800 */
[----:B------:R-:W-:Y:S02]  /*13800*/  LEA.HI.X.SX32 R9, R9, R3, 0x1, P6 ;  /* 0x0000000309097211 */ /* 0x000fe400030f0eff */
[----:B--2---:R-:W-:-:S04]  /*13810*/  LEA R10, P6, R0, R2, 0x1 ;  /* 0x00000002000a7211 */ /* 0x004fc800078c08ff */
[-C--:B------:R-:W-:Y:S01]  /*13820*/  LEA.HI.X.SX32 R11, R0, R3.reuse, 0x1, P6 ;  /* 0x00000003000b7211 */ /* 0x080fe200030f0eff */
[----:B----4-:R2:W-:Y:S01]  /*13830*/  @P3 STG.E.U16 desc[UR8][R8.64], R16 ;  /* 0x0000001008003986 */ /* 0x0105e2000c101508 */
[----:B---3--:R-:W-:Y:S02]  /*13840*/  ISETP.LT.AND P3, PT, R18, UR4, !P0 ;  /* 0x0000000412007c0c */ /* 0x008fe4000c761270 */
[----:B-----5:R-:W-:Y:S01]  /*13850*/  ISETP.LT.AND P5, PT, R19, UR6, !P0 ;  /* 0x0000000613007c0c */ /* 0x020fe2000c7a1270 */
[----:B------:R3:W-:Y:S01]  /*13860*/  @P4 STG.E.U16 desc[UR8][R10.64], R27 ;  /* 0x0000001b0a004986 */ /* 0x0007e2000c101508 */
[----:B-1----:R-:W-:Y:S01]  /*13870*/  ISETP.LT.AND P4, PT, R4, UR5, !P0 ;  /* 0x0000000504007c0c */ /* 0x002fe2000c781270 */
[----:B------:R-:W1:Y:S02]  /*13880*/  LDCU UR6, c[0x0][0x39c] ;  /* 0x00007380ff0677ac */ /* 0x000e640008000800 */
[----:B------:R-:W4:Y:S01]  /*13890*/  LDL.LU R18, [R1+0x4c] ;  /* 0x00004c0001127983 */ /* 0x000f220000300800 */
[C---:B------:R-:W-:Y:S01]  /*138a0*/  IMAD R12, R15.reuse, 0x2, R0 ;  /* 0x000000020f0c7824 */ /* 0x040fe200078e0200 */
[----:B------:R-:W5:Y:S02]  /*138b0*/  LDCU UR4, c[0x0][0x39c] ;  /* 0x00007380ff0477ac */ /* 0x000f640008000800 */
[----:B------:R-:W4:Y:S01]  /*138c0*/  LDL.LU R4, [R1+0x5d8] ;  /* 0x0005d80001047983 */ /* 0x000f220000300800 */
[C---:B------:R-:W-:Y:S01]  /*138d0*/  IMAD R0, R15.reuse, 0x2, R12 ;  /* 0x000000020f007824 */ /* 0x040fe200078e020c */
[CC--:B--2---:R-:W-:Y:S01]  /*138e0*/  LEA R8, P6, R12.reuse, R2.reuse, 0x1 ;  /* 0x000000020c087211 */ /* 0x0c4fe200078c08ff */
[----:B------:R-:W2:Y:S03]  /*138f0*/  LDCU UR5, c[0x0][0x39c] ;  /* 0x00007380ff0577ac */ /* 0x000ea60008000800 */
[----:B------:R-:W-:Y:S01]  /*13900*/  LEA.HI.X.SX32 R9, R12, R3, 0x1, P6 ;  /* 0x000000030c097211 */ /* 0x000fe200030f0eff */
[----:B------:R-:W-:Y:S01]  /*13910*/  IMAD R12, R15, 0x2, R0 ;  /* 0x000000020f0c7824 */ /* 0x000fe200078e0200 */
[----:B---3--:R-:W-:-:S04]  /*13920*/  LEA R10, P6, R0, R2, 0x1 ;  /* 0x00000002000a7211 */ /* 0x008fc800078c08ff */
[----:B------:R-:W-:Y:S01]  /*13930*/  LEA.HI.X.SX32 R11, R0, R3, 0x1, P6 ;  /* 0x00000003000b7211 */ /* 0x000fe200030f0eff */
[----:B------:R3:W-:Y:S01]  /*13940*/  @P2 STG.E.U16 desc[UR8][R8.64], R24 ;  /* 0x0000001808002986 */ /* 0x0007e2000c101508 */
[----:B-1----:R-:W-:Y:S01]  /*13950*/  ISETP.LT.AND P2, PT, R5, UR6, !P0 ;  /* 0x0000000605007c0c */ /* 0x002fe2000c741270 */
[----:B------:R-:W-:Y:S01]  /*13960*/  IMAD R0, R15, 0x2, R12 ;  /* 0x000000020f007824 */ /* 0x000fe200078e020c */
[----:B------:R-:W1:Y:S01]  /*13970*/  LDCU UR6, c[0x0][0x39c] ;  /* 0x00007380ff0677ac */ /* 0x000e620008000800 */
[----:B------:R-:W2:Y:S01]  /*13980*/  LDL.LU R5, [R1+0x5d4] ;  /* 0x0005d40001057983 */ /* 0x000ea20000300800 */
[----:B---3--:R-:W-:-:S03]  /*13990*/  LEA R8, P6, R12, R2, 0x1 ;  /* 0x000000020c087211 */ /* 0x008fc600078c08ff */
[----:B------:R3:W-:Y:S01]  /*139a0*/  @P5 STG.E.U16 desc[UR8][R10.64], R17 ;  /* 0x000000110a005986 */ /* 0x0007e2000c101508 */
[----:B-----5:R-:W-:Y:S01]  /*139b0*/  ISETP.LT.AND P5, PT, R6, UR4, !P0 ;  /* 0x0000000406007c0c */ /* 0x020fe2000c7a1270 */
[----:B------:R-:W5:Y:S01]  /*139c0*/  LDCU UR4, c[0x0][0x39c] ;  /* 0x00007380ff0477ac */ /* 0x000f620008000800 */
[----:B------:R-:W-:Y:S01]  /*139d0*/  LEA.HI.X.SX32 R9, R12, R3, 0x1, P6 ;  /* 0x000000030c097211 */ /* 0x000fe200030f0eff */
[----:B------:R-:W5:Y:S01]  /*139e0*/  LDL.LU R6, [R1+0x5d0] ;  /* 0x0005d00001067983 */ /* 0x000f620000300800 */
[----:B------:R-:W0:Y:S03]  /*139f0*/  LDC R12, c[0x0][0x3b8] ;  /* 0x0000ee00ff0c7b82 */ /* 0x000e260000000800 */
[----:B----4-:R4:W-:Y:S01]  /*13a00*/  @P3 STG.E.U16 desc[UR8][R8.64], R4 ;  /* 0x0000000408003986 */ /* 0x0109e2000c101508 */
[----:B--2---:R-:W-:Y:S01]  /*13a10*/  ISETP.LT.AND P3, PT, R7, UR5, !P0 ;  /* 0x0000000507007c0c */ /* 0x004fe2000c761270 */
[----:B------:R-:W2:Y:S02]  /*13a20*/  LDCU UR5, c[0x0][0x39c] ;  /* 0x00007380ff0577ac */ /* 0x000ea40008000800 */
[----:B------:R-:W2:Y:S01]  /*13a30*/  LDL.LU R7, [R1+0x5cc] ;  /* 0x0005cc0001077983 */ /* 0x000ea20000300800 */
[----:B---3--:R-:W-:Y:S01]  /*13a40*/  LEA R10, P6, R0, R2, 0x1 ;  /* 0x00000002000a7211 */ /* 0x008fe200078c08ff */
[----:B----4-:R-:W-:-:S03]  /*13a50*/  IMAD R9, R15, 0x2, R0 ;  /* 0x000000020f097824 */ /* 0x010fc600078e0200 */
[----:B------:R-:W-:Y:S01]  /*13a60*/  LEA.HI.X.SX32 R11, R0, R3, 0x1, P6 ;  /* 0x00000003000b7211 */ /* 0x000fe200030f0eff */
[----:B------:R-:W-:Y:S01]  /*13a70*/  IMAD R0, R15, 0x2, R9 ;  /* 0x000000020f007824 */ /* 0x000fe200078e0209 */
[----:B------:R-:W-:-:S04]  /*13a80*/  LEA R8, P6, R9, R2, 0x1 ;  /* 0x0000000209087211 */ /* 0x000fc800078c08ff */
[-C--:B------:R-:W-:Y:S01]  /*13a90*/  LEA.HI.X.SX32 R9, R9, R3.reuse, 0x1, P6 ;  /* 0x0000000309097211 */ /* 0x080fe200030f0eff */
[----:B------:R3:W-:Y:S02]  /*13aa0*/  @P4 STG.E.U16 desc[UR8][R10.64], R5 ;  /* 0x000000050a004986 */ /* 0x0007e4000c101508 */
[----:B---3--:R-:W-:Y:S02]  /*13ab0*/  LEA R10, P6, R0, R2, 0x1 ;  /* 0x00000002000a7211 */ /* 0x008fe400078c08ff */
[----:B-----5:R3:W-:Y:S01]  /*13ac0*/  @P2 STG.E.U16 desc[UR8][R8.64], R6 ;  /* 0x0000000608002986 */ /* 0x0207e2000c101508 */
[----:B------:R-:W-:Y:S01]  /*13ad0*/  ISETP.LT.AND P2, PT, R20, UR4, !P0 ;  /* 0x0000000414007c0c */ /* 0x000fe2000c741270 */
[----:B------:R-:W4:Y:S01]  /*13ae0*/  LDCU UR4, c[0x0][0x39c] ;  /* 0x00007380ff0477ac */ /* 0x000f220008000800 */
[----:B------:R-:W-:Y:S01]  /*13af0*/  LEA.HI.X.SX32 R11, R0, R3, 0x1, P6 ;  /* 0x00000003000b7211 */ /* 0x000fe200030f0eff */
[----:B------:R-:W5:Y:S04]  /*13b00*/  LDL.LU R20, [R1+0x5c8] ;  /* 0x0005c80001147983 */ /* 0x000f680000300800 */
[----:B------:R-:W4:Y:S04]  /*13b10*/  LDL.LU R29, [R1+0x64] ;  /* 0x00006400011d7983 */ /* 0x000f280000300800 */
[----:B--2---:R2:W-:Y:S01]  /*13b20*/  @P5 STG.E.U16 desc[UR8][R10.64], R7 ;  /* 0x000000070a005986 */ /* 0x0045e2000c101508 */
[----:B------:R-:W-:-:S02]  /*13b30*/  ISETP.LT.AND P5, PT, R21, UR5, !P0 ;  /* 0x0000000515007c0c */ /* 0x000fc4000c7a1270 */
[----:B-1----:R-:W-:Y:S01]  /*13b40*/  ISETP.LT.AND P4, PT, R18, UR6, !P0 ;  /* 0x0000000612007c0c */ /* 0x002fe2000c781270 */
[----:B------:R-:W4:Y:S01]  /*13b50*/  LDL.LU R21, [R1+0x5c4] ;  /* 0x0005c40001157983 */ /* 0x000f220000300800 */
[----:B------:R-:W1:Y:S01]  /*13b60*/  LDCU UR6, c[0x0][0x39c] ;  /* 0x00007380ff0677ac */ /* 0x000e620008000800 */
[C---:B------:R-:W-:Y:S02]  /*13b70*/  IMAD R0, R15.reuse, 0x2, R0 ;  /* 0x000000020f007824 */ /* 0x040fe400078e0200 */
[----:B------:R-:W4:Y:S01]  /*13b80*/  LDL.LU R18, [R1+0x68] ;  /* 0x0000680001127983 */ /* 0x000f220000300800 */
[----:B------:R-:W1:Y:S02]  /*13b90*/  LDCU UR5, c[0x0][0x39c] ;  /* 0x00007380ff0577ac */ /* 0x000e640008000800 */
[----:B---3--:R-:W-:Y:S01]  /*13ba0*/  LEA R8, P6, R0, R2, 0x1 ;  /* 0x0000000200087211 */ /* 0x008fe200078c08ff */
[----:B--2---:R-:W-:-:S03]  /*13bb0*/  IMAD R11, R15, 0x2, R0 ;  /* 0x000000020f0b7824 */ /* 0x004fc600078e0200 */
[-C--:B------:R-:W-:Y:S02]  /*13bc0*/  LEA.HI.X.SX32 R9, R0, R3.reuse, 0x1, P6 ;  /* 0x0000000300097211 */ /* 0x080fe400030f0eff */
[-C--:B------:R-:W-:Y:S01]  /*13bd0*/  LEA R10, P6, R11, R2.reuse, 0x1 ;  /* 0x000000020b0a7211 */ /* 0x080fe200078c08ff */
[----:B------:R-:W-:Y:S02]  /*13be0*/  IMAD R0, R15, 0x2, R11 ;  /* 0x000000020f007824 */ /* 0x000fe400078e020b */
[----:B------:R-:W2:Y:S01]  /*13bf0*/  LDC R15, c[0x0][0x3b8] ;  /* 0x0000ee00ff0f7b82 */ /* 0x000ea20000000800 */
[----:B------:R-:W-:Y:S01]  /*13c00*/  LEA.HI.X.SX32 R11, R11, R3, 0x1, P6 ;  /* 0x000000030b0b7211 */ /* 0x000fe200030f0eff */
[----:B0-----:R-:W-:Y:S01]  /*13c10*/  IMAD R12, R12, 0x2, R0 ;  /* 0x000000020c0c7824 */ /* 0x001fe200078e0200 */
[----:B-----5:R0:W-:Y:S01]  /*13c20*/  @P3 STG.E.U16 desc[UR8][R8.64], R20 ;  /* 0x0000001408003986 */ /* 0x0201e2000c101508 */
[----:B-1----:R-:W-:Y:S01]  /*13c30*/  ISETP.LT.AND P3, PT, R22, UR6, !P0 ;  /* 0x0000000616007c0c */ /* 0x002fe2000c761270 */
[----:B------:R-:W1:Y:S02]  /*13c40*/  LDCU UR6, c[0x0][0x39c] ;  /* 0x00007380ff0677ac */ /* 0x000e640008000800 */
[----:B------:R-:W3:Y:S04]  /*13c50*/  LDL.LU R22, [R1+0x5c0] ;  /* 0x0005c00001167983 */ /* 0x000ee80000300800 */
[----:B------:R-:W5:Y:S01]  /*13c60*/  LDL.LU R25, [R1+0x6c] ;  /* 0x00006c0001197983 */ /* 0x000f620000300800 */
[----:B0-----:R-:W-:-:S03]  /*13c70*/  LEA R8, P6, R0, R2, 0x1 ;  /* 0x0000000200087211 */ /* 0x001fc600078c08ff */
[----:B------:R-:W2:Y:S01]  /*13c80*/  LDL.LU R19, [R1+0x70] ;  /* 0x0000700001137983 */ /* 0x000ea20000300800 */
[----:B------:R-:W-:Y:S01]  /*13c90*/  LEA.HI.X.SX32 R9, R0, R3, 0x1, P6 ;  /* 0x0000000300097211 */ /* 0x000fe200030f0eff */
[----:B------:R-:W-:Y:S02]  /*13ca0*/  IMAD R0, R13, 0x2, R12 ;  /* 0x000000020d007824 */ /* 0x000fe400078e020c */
[----:B----4-:R0:W-:Y:S01]  /*13cb0*/  @P4 STG.E.U16 desc[UR8][R10.64], R21 ;  /* 0x000000150a004986 */ /* 0x0101e2000c101508 */
[----:B------:R-:W-:Y:S01]  /*13cc0*/  ISETP.LT.AND P4, PT, R23, UR4, !P0 ;  /* 0x0000000417007c0c */ /* 0x000fe2000c781270 */
[----:B------:R-:W5:Y:S02]  /*13cd0*/  LDCU UR4, c[0x0][0x39c] ;  /* 0x00007380ff0477ac */ /* 0x000f640008000800 */
[----:B------:R-:W4:Y:S04]  /*13ce0*/  LDL.LU R23, [R1+0x5bc] ;  /* 0x0005bc0001177983 */ /* 0x000f280000300800 */
[----:B------:R-:W2:Y:S01]  /*13cf0*/  LDL.LU R13, [R1+0x20] ;  /* 0x00002000010d7983 */ /* 0x000ea20000300800 */
[----:B0-----:R-:W-:-:S04]  /*13d00*/  LEA R10, P6, R12, R2, 0x1 ;  /* 0x000000020c0a7211 */ /* 0x001fc800078c08ff */
[----:B------:R-:W-:Y:S02]  /*13d10*/  LEA.HI.X.SX32 R11, R12, R3, 0x1, P6 ;  /* 0x000000030c0b7211 */ /* 0x000fe400030f0eff */
[----:B------:R-:W-:Y:S01]  /*13d20*/  PRMT R4, R26, 0x7632, R4 ;  /* 0x000076321a047816 */ /* 0x000fe20000000004 */
[----:B------:R-:W0:Y:S01]  /*13d30*/  LDC R12, c[0x0][0x3b8] ;  /* 0x0000ee00ff0c7b82 */ /* 0x000e220000000800 */
[----:B---3--:R3:W-:Y:S01]  /*13d40*/  @P2 STG.E.U16 desc[UR8][R8.64], R22 ;  /* 0x0000001608002986 */ /* 0x0087e2000c101508 */
[----:B------:R-:W-:Y:S01]  /*13d50*/  ISETP.LT.AND P2, PT, R29, UR5, !P0 ;  /* 0x000000051d007c0c */ /* 0x000fe2000c741270 */
[----:B------:R-:W0:Y:S02]  /*13d60*/  LDCU UR5, c[0x0][0x39c] ;  /* 0x00007380ff0577ac */ /* 0x000e240008000800 */
[----:B------:R-:W5:Y:S01]  /*13d70*/  LDL.LU R29, [R1+0x74] ;  /* 0x00007400011d7983 */ /* 0x000f620000300800 */
[----:B---3--:R-:W-:-:S04]  /*13d80*/  LEA R8, P6, R0, R2, 0x1 ;  /* 0x0000000200087211 */ /* 0x008fc800078c08ff */
[----:B------:R-:W-:Y:S01]  /*13d90*/  LEA.HI.X.SX32 R9, R0, R3, 0x1, P6 ;  /* 0x0000000300097211 */ /* 0x000fe200030f0eff */
[----:B----4-:R3:W-:Y:S01]  /*13da0*/  @P5 STG.E.U16 desc[UR8][R10.64], R23 ;  /* 0x000000170a005986 */ /* 0x0107e2000c101508 */
[----:B-1----:R-:W-:Y:S01]  /*13db0*/  ISETP.LT.AND P5, PT, R18, UR6, !P0 ;  /* 0x0000000612007c0c */ /* 0x002fe2000c7a1270 */
[----:B------:R-:W1:Y:S02]  /*13dc0*/  LDCU UR6, c[0x0][0x39c] ;  /* 0x00007380ff0677ac */ /* 0x000e640008000800 */
[----:B------:R-:W4:Y:S01]  /*13dd0*/  LDL.LU R18, [R1+0x78] ;  /* 0x0000780001127983 */ /* 0x000f220000300800 */
[--C-:B---3--:R-:W-:Y:S01]  /*13de0*/  IMAD R11, R14, 0x2, R0.reuse ;  /* 0x000000020e0b7824 */ /* 0x108fe200078e0200 */
[----:B--2---:R-:W-:Y:S01]  /*13df0*/  PRMT R0, R13, 0x7632, R0 ;  /* 0x000076320d007816 */ /* 0x004fe20000000000 */
[----:B------:R-:W2:Y:S04]  /*13e00*/  LDC R14, c[0x0][0x3b8] ;  /* 0x0000ee00ff0e7b82 */ /* 0x000ea80000000800 */
[----:B------:R3:W-:Y:S01]  /*13e10*/  @P3 STG.E.U16 desc[UR8][R8.64], R0 ;  /* 0x0000000008003986 */ /* 0x0007e2000c101508 */
[----:B------:R-:W-:-:S03]  /*13e20*/  LEA R10, P6, R11, R2, 0x1 ;  /* 0x000000020b0a7211 */ /* 0x000fc600078c08ff */
[----:B------:R-:W1:Y:S01]  /*13e30*/  LDC R13, c[0x0][0x3b8] ;  /* 0x0000ee00ff0d7b82 */ /* 0x000e620000000800 */
[----:B---3--:R-:W-:Y:S02]  /*13e40*/  IMAD R0, R15, 0x2, R11 ;  /* 0x000000020f007824 */ /* 0x008fe400078e020b */
[----:B------:R-:W3:Y:S01]  /*13e50*/  LDL.LU R15, [R1+0x28] ;  /* 0x00002800010f7983 */ /* 0x000ee20000300800 */
[----:B------:R-:W-:-:S03]  /*13e60*/  LEA.HI.X.SX32 R11, R11, R3, 0x1, P6 ;  /* 0x000000030b0b7211 */ /* 0x000fc600030f0eff */
[----:B------:R-:W4:Y:S04]  /*13e70*/  LDL.LU R26, [R1+0x7c] ;  /* 0x00007c00011a7983 */ /* 0x000f280000300800 */
[----:B------:R2:W-:Y:S01]  /*13e80*/  @P4 STG.E.U16 desc[UR8][R10.64], R4 ;  /* 0x000000040a004986 */ /* 0x0005e2000c101508 */
[----:B0-----:R-:W-:Y:S01]  /*13e90*/  ISETP.LT.AND P4, PT, R19, UR5, !P0 ;  /* 0x0000000513007c0c */ /* 0x001fe2000c781270 */
[----:B------:R-:W0:Y:S02]  /*13ea0*/  LDCU UR5, c[0x0][0x39c] ;  /* 0x00007380ff0577ac */ /* 0x000e240008000800 */
[----:B------:R-:W4:Y:S01]  /*13eb0*/  LDL.LU R19, [R1+0x80] ;  /* 0x0000800001137983 */ /* 0x000f220000300800 */
[----:B------:R-:W-:-:S04]  /*13ec0*/  LEA R8, P6, R0, R2, 0x1 ;  /* 0x0000000200087211 */ /* 0x000fc800078c08ff */
[----:B------:R-:W-:Y:S02]  /*13ed0*/  LEA.HI.X.SX32 R9, R0, R3, 0x1, P6 ;  /* 0x0000000300097211 */ /* 0x000fe400030f0eff */
[----:B-----5:R-:W-:Y:S01]  /*13ee0*/  ISETP.LT.AND P3, PT, R25, UR4, !P0 ;  /* 0x0000000419007c0c */ /* 0x020fe2000c761270 */
[----:B------:R-:W-:Y:S01]  /*13ef0*/  IMAD R0, R12, 0x2, R0 ;  /* 0x000000020c007824 */ /* 0x000fe200078e0200 */
[----:B------:R-:W5:Y:S01]  /*13f00*/  LDL.LU R25, [R1+0x84] ;  /* 0x0000840001197983 */ /* 0x000f620000300800 */
[----:B------:R-:W0:Y:S01]  /*13f10*/  LDC R12, c[0x0][0x3b8] ;  /* 0x0000ee00ff0c7b82 */ /* 0x000e220000000800 */
[----:B------:R-:W4:Y:S01]  /*13f20*/  LDCU UR4, c[0x0][0x39c] ;  /* 0x00007380ff0477ac */ /* 0x000f220008000800 */
[----:B--2---:R-:W-:-:S06]  /*13f30*/  IMAD R11, R14, 0x2, R0 ;  /* 0x000000020e0b7824 */ /* 0x004fcc00078e0200 */
[----:B------:R-:W2:Y:S01]  /*13f40*/  LDC R14, c[0x0][0x3b8] ;  /* 0x0000ee00ff0e7b82 */ /* 0x000ea20000000800 */
[----:B---3--:R-:W-:-:S07]  /*13f50*/  PRMT R4, R15, 0x7632, R4 ;  /* 0x000076320f047816 */ /* 0x008fce0000000004 */
[----:B------:R-:W3:Y:S01]  /*13f60*/  LDC R15, c[0x0][0x3b8] ;  /* 0x0000ee00ff0f7b82 */ /* 0x000ee20000000800 */
[----:B------:R0:W-:Y:S02]  /*13f70*/  @P2 STG.E.U16 desc[UR8][R8.64], R4 ;  /* 0x0000000408002986 */ /* 0x0001e4000c101508 */
[----:B0-----:R-:W-:Y:S02]  /*13f80*/  PRMT R4, R16, 0x7632, R4 ;  /* 0x0000763210047816 */ /* 0x001fe40000000004 */
[----:B------:R-:W5:Y:S01]  /*13f90*/  LDL.LU R16, [R1+0x88] ;  /* 0x0000880001107983 */ /* 0x000f620000300800 */
[----:B------:R-:W-:-:S04]  /*13fa0*/  LEA R8, P6, R0, R2, 0x1 ;  /* 0x0000000200087211 */ /* 0x000fc800078c08ff */
[----:B------:R-:W-:Y:S02]  /*13fb0*/  LEA.HI.X.SX32 R9, R0, R3, 0x1, P6 ;  /* 0x0000000300097211 */ /* 0x000fe400030f0eff */
[----:B------:R-:W-:Y:S02]  /*13fc0*/  PRMT R0, R28, 0x7632, R0 ;  /* 0x000076321c007816 */ /* 0x000fe40000000000 */
[----:B-1----:R-:W-:Y:S01]  /*13fd0*/  ISETP.LT.AND P2, PT, R29, UR6, !P0 ;  /* 0x000000061d007c0c */ /* 0x002fe2000c741270 */
[----:B------:R-:W0:Y:S02]  /*13fe0*/  LDCU UR6, c[0x0][0x39c] ;  /* 0x00007380ff0677ac */ /* 0x000e240008000800 */
[----:B------:R1:W-:Y:S01]  /*13ff0*/  @P5 STG.E.U16 desc[UR8][R8.64], R0 ;  /* 0x0000000008005986 */ /* 0x0003e2000c101508 */
[----:B------:R-:W-:Y:S01]  /*14000*/  LEA R10, P6, R11, R2, 0x1 ;  /* 0x000000020b0a7211 */ /* 0x000fe200078c08ff */
[----:B-1----:R-:W-:-:S03]  /*14010*/  IMAD R0, R13, 0x2, R11 ;  /* 0x000000020d007824 */ /* 0x002fc600078e020b */
[----:B------:R-:W-:Y:S01]  /*14020*/  LEA.HI.X.SX32 R11, R11, R3, 0x1, P6 ;  /* 0x000000030b0b7211 */ /* 0x000fe200030f0eff */
[----:B------:R-:W1:Y:S01]  /*14030*/  LDC R13, c[0x0][0x3b8] ;  /* 0x0000ee00ff0d7b82 */ /* 0x000e620000000800 */
[----:B------:R-:W-:Y:S01]  /*14040*/  LEA R8, P5, R0, R2, 0x1 ;  /* 0x0000000200087211 */ /* 0x000fe200078a08ff */
[----:B------:R-:W-:-:S03]  /*14050*/  IMAD R12, R12, 0x2, R0 ;  /* 0x000000020c0c7824 */ /* 0x000fc600078e0200 */
[----:B------:R-:W-:Y:S02]  /*14060*/  LEA.HI.X.SX32 R9, R0, R3, 0x1, P5 ;  /* 0x0000000300097211 */ /* 0x000fe400028f0eff */
[----:B------:R-:W-:Y:S01]  /*14070*/  PRMT R0, R27, 0x7632, R0 ;  /* 0x000076321b007816 */ /* 0x000fe20000000000 */
[----:B------:R2:W-:Y:S01]  /*14080*/  @P3 STG.E.U16 desc[UR8][R10.64], R4 ;  /* 0x000000040a003986 */ /* 0x0005e2000c101508 */
[----:B----4-:R-:W-:Y:S01]  /*14090*/  ISETP.LT.AND P6, PT, R18, UR4, !P0 ;  /* 0x0000000412007c0c */ /* 0x010fe2000c7c1270 */
[----:B------:R-:W4:Y:S02]  /*140a0*/  LDCU UR4, c[0x0][0x39c] ;  /* 0x00007380ff0477ac */ /* 0x000f240008000800 */
[----:B------:R-:W4:Y:S04]  /*140b0*/  LDL.LU R18, [R1+0x8c] ;  /* 0x00008c0001127983 */ /* 0x000f280000300800 */
[----:B------:R3:W-:Y:S01]  /*140c0*/  @P4 STG.E.U16 desc[UR8][R8.64], R0 ;  /* 0x0000000008004986 */ /* 0x0007e2000c101508 */
[----:B0-----:R-:W-:Y:S01]  /*140d0*/  ISETP.LT.AND P4, PT, R19, UR6, !P0 ;  /* 0x0000000613007c0c */ /* 0x001fe2000c781270 */
[----:B------:R-:W0:Y:S02]  /*140e0*/  LDCU UR6, c[0x0][0x39c] ;  /* 0x00007380ff0677ac */ /* 0x000e240008000800 */
[----:B------:R-:W0:Y:S01]  /*140f0*/  LDL.LU R19, [R1+0x90] ;  /* 0x0000900001137983 */ /* 0x000e220000300800 */
[----:B--2---:R-:W-:-:S04]  /*14100*/  LEA R10, P5, R12, R2, 0x1 ;  /* 0x000000020c0a7211 */ /* 0x004fc800078a08ff */
[----:B------:R-:W-:Y:S01]  /*14110*/  LEA.HI.X.SX32 R11, R12, R3, 0x1, P5 ;  /* 0x000000030c0b7211 */ /* 0x000fe200028f0eff */
[----:B------:R-:W-:Y:S01]  /*14120*/  IMAD R12, R14, 0x2, R12 ;  /* 0x000000020e0c7824 */ /* 0x000fe200078e020c */
[----:B---3--:R-:W-:Y:S01]  /*14130*/  PRMT R0, R24, 0x7632, R0 ;  /* 0x0000763218007816 */ /* 0x008fe20000000000 */
[----:B------:R-:W2:Y:S04]  /*14140*/  LDC R14, c[0x0][0x3b8] ;  /* 0x0000ee00ff0e7b82 */ /* 0x000ea80000000800 */
[----:B------:R1:W-:Y:S01]  /*14150*/  @P2 STG.E.U16 desc[UR8][R10.64], R0 ;  /* 0x000000000a002986 */ /* 0x0003e2000c101508 */
[----:B------:R-:W-:-:S04]  /*14160*/  LEA R8, P2, R12, R2, 0x1 ;  /* 0x000000020c087211 */ /* 0x000fc800078408ff */
[----:B------:R-:W-:Y:S01]  /*14170*/  LEA.HI.X.SX32 R9, R12, R3, 0x1, P2 ;  /* 0x000000030c097211 */ /* 0x000fe200010f0eff */
[----:B-1----:R-:W-:Y:S01]  /*14180*/  IMAD R0, R13, 0x2, R12 ;  /* 0x000000020d007824 */ /* 0x002fe200078e020c */
[----:B------:R-:W-:Y:S01]  /*14190*/  PRMT R6, R17, 0x7632, R6 ;  /* 0x0000763211067816 */ /* 0x000fe20000000006 */
[----:B------:R-:W1:Y:S01]  /*141a0*/  LDC R13, c[0x0][0x3b8] ;  /* 0x0000ee00ff0d7b82 */ /* 0x000e620000000800 */
[----:B------:R-:W3:Y:S02]  /*141b0*/  LDL.LU R17, [R1+0xb0] ;  /* 0x0000b00001117983 */ /* 0x000ee40000300800 */
[----:B------:R-:W-:-:S04]  /*141c0*/  LEA R10, P2, R0, R2, 0x1 ;  /* 0x00000002000a7211 */ /* 0x000fc800078408ff */
[-C--:B------:R-:W-:Y:S02]  /*141d0*/  LEA.HI.X.SX32 R11, R0, R3.reuse, 0x1, P2 ;  /* 0x00000003000b7211 */ /* 0x080fe400010f0eff */
[----:B------:R-:W-:Y:S01]  /*141e0*/  ISETP.LT.AND P3, PT, R26, UR5, !P0 ;  /* 0x000000051a007c0c */ /* 0x000fe2000c761270 */
[----:B------:R-:W1:Y:S01]  /*141f0*/  LDCU UR5, c[0x0][0x39c] ;  /* 0x00007380ff0577ac */ /* 0x000e620008000800 */
[----:B------:R-:W-:Y:S01]  /*14200*/  PRMT R5, R4, 0x7632, R5 ;  /* 0x0000763204057816 */ /* 0x000fe20000000005 */
[----:B------:R-:W-:Y:S01]  /*14210*/  IMAD R4, R15, 0x2, R0 ;  /* 0x000000020f047824 */ /* 0x000fe200078e0200 */
[----:B------:R5:W-:Y:S01]  /*14220*/  @P6 STG.E.U16 desc[UR8][R8.64], R6 ;  /* 0x0000000608006986 */ /* 0x000be2000c101508 */
[----:B------:R-:W0:Y:S08]  /*14230*/  LDC R12, c[0x0][0x3b8] ;  /* 0x0000ee00ff0c7b82 */ /* 0x000e300000000800 */
[----:B------:R1:W-:Y:S01]  /*14240*/  @P3 STG.E.U16 desc[UR8][R10.64], R5 ;  /* 0x000000050a003986 */ /* 0x0003e2000c101508 */
[----:B-----5:R-:W-:Y:S01]  /*14250*/  ISETP.LT.AND P5, PT, R25, UR7, !P0 ;  /* 0x0000000719007c0c */ /* 0x020fe2000c7a1270 */
[----:B------:R-:W5:Y:S01]  /*14260*/  LDC R15, c[0x0][0x3b8] ;  /* 0x0000ee00ff0f7b82 */ /* 0x000f620000000800 */
[C---:B------:R-:W-:Y:S01]  /*14270*/  LEA R8, P6, R4.reuse, R2, 0x1 ;  /* 0x0000000204087211 */ /* 0x040fe200078c08ff */
[----:B------:R-:W0:Y:S03]  /*14280*/  LDCU UR7, c[0x0][0x39c] ;  /* 0x00007380ff0777ac */ /* 0x000e260008000800 */
[----:B------:R-:W-:-:S02]  /*14290*/  LEA.HI.X.SX32 R9, R4, R3, 0x1, P6 ;  /* 0x0000000304097211 */ /* 0x000fc400030f0eff */
[----:B----4-:R-:W-:Y:S01]  /*142a0*/  ISETP.LT.AND P2, PT, R16, UR4, !P0 ;  /* 0x0000000410007c0c */ /* 0x010fe2000c741270 */
[----:B-1----:R-:W1:Y:S01]  /*142b0*/  LDC R11, c[0x0][0x3b8] ;  /* 0x0000ee00ff0b7b82 */ /* 0x002e620000000800 */
[----:B------:R-:W4:Y:S01]  /*142c0*/  LDL.LU R16, [R1+0xb4] ;  /* 0x0000b40001107983 */ /* 0x000f220000300800 */
[----:B------:R-:W-:Y:S01]  /*142d0*/  ISETP.LT.AND P3, PT, R18, UR5, !P0 ;  /* 0x0000000512007c0c */ /* 0x000fe2000c761270 */
[----:B--2---:R-:W-:Y:S02]  /*142e0*/  IMAD R4, R14, 0x2, R4 ;  /* 0x000000020e047824 */ /* 0x004fe400078e0204 */
[----:B------:R-:W2:Y:S01]  /*142f0*/  LDL.LU R18, [R1+0xb8] ;  /* 0x0000b80001127983 */ /* 0x000ea20000300800 */
[----:B------:R-:W-:Y:S01]  /*14300*/  PRMT R5, R5, 0x7632, R5 ;  /* 0x0000763205057816 */ /* 0x000fe20000000005 */
[----:B------:R-:W3:Y:S01]  /*14310*/  LDCU UR4, c[0x0][0x39c] ;  /* 0x00007380ff0477ac */ /* 0x000ee20008000800 */
[----:B------:R-:W-:Y:S01]  /*14320*/  PRMT R10, R6, 0x7632, R10 ;  /* 0x00007632060a7816 */ /* 0x000fe2000000000a */
[----:B------:R-:W2:Y:S01]  /*14330*/  LDL.LU R27, [R1+0x60] ;  /* 0x00006000011b7983 */ /* 0x000ea20000300800 */
[----:B0-----:R-:W-:Y:S01]  /*14340*/  ISETP.LT.AND P6, PT, R19, UR6, !P0 ;  /* 0x0000000613007c0c */ /* 0x001fe2000c7c1270 */
[----:B------:R-:W4:Y:S02]  /*14350*/  LDCU UR5, c[0x0][0x39c] ;  /* 0x00007380ff0577ac */ /* 0x000f240008000800 */
[----:B------:R-:W5:Y:S01]  /*14360*/  LDL.LU R19, [R1+0xbc] ;  /* 0x0000bc0001137983 */ /* 0x000f620000300800 */
[----:B------:R-:W-:Y:S01]  /*14370*/  IMAD R0, R13, 0x2, R4 ;  /* 0x000000020d007824 */ /* 0x000fe200078e0204 */
[----:B------:R-:W-:Y:S01]  /*14380*/  PRMT R7, R7, 0x7632, R7 ;  /* 0x0000763207077816 */ /* 0x000fe20000000007 */
[----:B------:R-:W0:Y:S01]  /*14390*/  LDC R14, c[0x0][0x3b8] ;  /* 0x0000ee00ff0e7b82 */ /* 0x000e220000000800 */
[----:B------:R1:W-:Y:S01]  /*143a0*/  @P4 STG.E.U16 desc[UR8][R8.64], R5 ;  /* 0x0000000508004986 */ /* 0x0003e2000c101508 */
[----:B------:R-:W-:Y:S01]  /*143b0*/  PRMT R20, R20, 0x7632, R20 ;  /* 0x0000763214147816 */ /* 0x000fe20000000014 */
[----:B------:R-:W0:Y:S05]  /*143c0*/  LDCU UR6, c[0x0][0x39c] ;  /* 0x00007380ff0677ac */ /* 0x000e2a0008000800 */
[----:B------:R-:W0:Y:S01]  /*143d0*/  LDC R13, c[0x0][0x3b8] ;  /* 0x0000ee00ff0d7b82 */ /* 0x000e220000000800 */
[----:B-1----:R-:W-:-:S04]  /*143e0*/  LEA R8, P4, R4, R2, 0x1 ;  /* 0x0000000204087211 */ /* 0x002fc800078808ff */
[----:B------:R-:W-:Y:S02]  /*143f0*/  LEA.HI.X.SX32 R9, R4, R3, 0x1, P4 ;  /* 0x0000000304097211 */ /* 0x000fe400020f0eff */
[----:B------:R-:W-:-:S04]  /*14400*/  LEA R4, P4, R0, R2, 0x1 ;  /* 0x0000000200047211 */ /* 0x000fc800078808ff */
[----:B------:R-:W-:Y:S01]  /*14410*/  LEA.HI.X.SX32 R5, R0, R3, 0x1, P4 ;  /* 0x0000000300057211 */ /* 0x000fe200020f0eff */
[----:B------:R1:W-:Y:S01]  /*14420*/  @P5 STG.E.U16 desc[UR8][R8.64], R10 ;  /* 0x0000000a08005986 */ /* 0x0003e2000c101508 */
[----:B---3--:R-:W-:Y:S01]  /*14430*/  ISETP.LT.AND P5, PT, R17, UR4, !P0 ;  /* 0x0000000411007c0c */ /* 0x008fe2000c7a1270 */
[----:B------:R-:W-:Y:S01]  /*14440*/  IMAD R6, R12, 0x2, R0 ;  /* 0x000000020c067824 */ /* 0x000fe200078e0200 */
[----:B------:R-:W5:Y:S01]  /*14450*/  LDCU UR4, c[0x0][0x39c] ;  /* 0x00007380ff0477ac */ /* 0x000f620008000800 */
[----:B------:R-:W-:Y:S01]  /*14460*/  @P2 STG.E.U16 desc[UR8][R4.64], R7 ;  /* 0x0000000704002986 */ /* 0x000fe2000c101508 */
[----:B------:R-:W3:Y:S03]  /*14470*/  LDC R12, c[0x0][0x3b8] ;  /* 0x0000ee00ff0c7b82 */ /* 0x000ee60000000800 */
[----:B------:R-:W3:Y:S01]  /*14480*/  LDL.LU R17, [R1+0xe0] ;  /* 0x0000e00001117983 */ /* 0x000ee20000300800 */
[----:B-1----:R-:W-:Y:S01]  /*14490*/  LEA R8, P4, R6, R2, 0x1 ;  /* 0x0000000206087211 */ /* 0x002fe200078808ff */
[----:B------:R-:W-:-:S03]  /*144a0*/  IMAD R0, R11, 0x2, R6 ;  /* 0x000000020b007824 */ /* 0x000fc600078e0206 */
[----:B------:R-:W-:Y:S01]  /*144b0*/  LEA.HI.X.SX32 R9, R6, R3, 0x1, P4 ;  /* 0x0000000306097211 */ /* 0x000fe200020f0eff */
[----:B0-----:R-:W-:-:S04]  /*144c0*/  IMAD R11, R14, 0x2, R0 ;  /* 0x000000020e0b7824 */ /* 0x001fc800078e0200 */
[----:B------:R0:W-:Y:S02]  /*144d0*/  @P3 STG.E.U16 desc[UR8][R8.64], R20 ;  /* 0x0000001408003986 */ /* 0x0001e4000c101508 */
[CC--:B0-----:R-:W-:Y:S01]  /*144e0*/  LEA R8, P3, R0.reuse, R2.reuse, 0x1 ;  /* 0x0000000200087211 */ /* 0x0c1fe200078608ff */
[----:B------:R-:W0:Y:S03]  /*144f0*/  LDC R20, c[0x0][0x3b8] ;  /* 0x0000ee00ff147b82 */ /* 0x000e260000000800 */
[----:B------:R-:W-:Y:S02]  /*14500*/  LEA.HI.X.SX32 R9, R0, R3, 0x1, P3 ;  /* 0x0000000300097211 */ /* 0x000fe400018f0eff */
[----:B------:R-:W-:Y:S01]  /*14510*/  LEA R10, P3, R11, R2, 0x1 ;  /* 0x000000020b0a7211 */ /* 0x000fe200078608ff */
[----:B------:R-:W-:-:S03]  /*14520*/  IMAD R0, R13, 0x2, R11 ;  /* 0x000000020d007824 */ /* 0x000fc600078e020b */
[----:B------:R-:W-:Y:S02]  /*14530*/  LEA.HI.X.SX32 R11, R11, R3, 0x1, P3 ;  /* 0x000000030b0b7211 */ /* 0x000fe400018f0eff */
[----:B----4-:R-:W-:Y:S01]  /*14540*/  ISETP.LT.AND P2, PT, R16, UR5, !P0 ;  /* 0x0000000510007c0c */ /* 0x010fe2000c741270 */
[----:B------:R-:W1:Y:S01]  /*14550*/  LDCU UR5, c[0x0][0x39c] ;  /* 0x00007380ff0577ac */ /* 0x000e620008000800 */
[----:B------:R-:W4:Y:S04]  /*14560*/  LDL.LU R16, [R1+0xe4] ;  /* 0x0000e40001107983 */ /* 0x000f280000300800 */
[----:B------:R-:W4:Y:S04]  /*14570*/  LDL.LU R24, [R1+0xe8] ;  /* 0x0000e80001187983 */ /* 0x000f280000300800 */
[----:B------:R-:W4:Y:S01]  /*14580*/  LDL.LU R29, [R1+0xec] ;  /* 0x0000ec00011d7983 */ /* 0x000f220000300800 */
[----:B------:R-:W-:-:S02]  /*14590*/  PRMT R21, R21, 0x7632, R21 ;  /* 0x0000763215157816 */ /* 0x000fc40000000015 */
[----:B------:R-:W-:Y:S02]  /*145a0*/  PRMT R22, R22, 0x7632, R22 ;  /* 0x0000763216167816 */ /* 0x000fe40000000016 */
[----:B------:R-:W-:Y:S01]  /*145b0*/  PRMT R23, R23, 0x7632, R23 ;  /* 0x0000763217177816 */ /* 0x000fe20000000017 */
[----:B--2---:R-:W2:Y:S01]  /*145c0*/  LDS.128 R4, [R27] ;  /* 0x000000001b047984 */ /* 0x004ea20000000c00 */
[----:B-----5:R-:W-:Y:S02]  /*145d0*/  ISETP.LT.AND P3, PT, R19, UR4, !P0 ;  /* 0x0000000413007c0c */ /* 0x020fe4000c761270 */
[----:B------:R-:W-:Y:S01]  /*145e0*/  ISETP.LT.AND P4, PT, R18, UR6, !P0 ;  /* 0x0000000612007c0c */ /* 0x000fe2000c781270 */
[----:B------:R-:W5:Y:S01]  /*145f0*/  LDL.LU R19, [R1+0xf0] ;  /* 0x0000f00001137983 */ /* 0x000f620000300800 */
[----:B------:R-:W4:Y:S01]  /*14600*/  LDCU UR6, c[0x0][0x39c] ;  /* 0x00007380ff0677ac */ /* 0x000f220008000800 */
[----:B------:R-:W0:Y:S02]  /*14610*/  LDC R18, c[0x0][0x3b8] ;  /* 0x0000ee00ff127b82 */ /* 0x000e240000000800 */
[----:B------:R-:W5:Y:S01]  /*14620*/  LDL.LU R25, [R1+0xf4] ;  /* 0x0000f40001197983 */ /* 0x000f620000300800 */
[----:B------:R-:W0:Y:S03]  /*14630*/  LDCU UR4, c[0x0][0x39c] ;  /* 0x00007380ff0477ac */ /* 0x000e260008000800 */
[----:B------:R-:W5:Y:S04]  /*14640*/  LDL.LU R28, [R1+0xf8] ;  /* 0x0000f800011c7983 */ /* 0x000f680000300800 */
[----:B------:R1:W-:Y:S04]  /*14650*/  @P6 STG.E.U16 desc[UR8][R8.64], R21 ;  /* 0x0000001508006986 */ /* 0x0003e8000c101508 */
[----:B------:R-:W5:Y:S01]  /*14660*/  LDL.LU R26, [R1+0xfc] ;  /* 0x0000fc00011a7983 */ /* 0x000f620000300800 */
[C---:B-1----:R-:W-:Y:S01]  /*14670*/  LEA R8, P6, R0.reuse, R2, 0x1 ;  /* 0x0000000200087211 */ /* 0x042fe200078c08ff */
[----:B------:R-:W1:Y:S03]  /*14680*/  LDC R21, c[0x0][0x3b8] ;  /* 0x0000ee00ff157b82 */ /* 0x000e660000000800 */
[----:B------:R-:W-:Y:S01]  /*14690*/  LEA.HI.X.SX32 R9, R0, R3, 0x1, P6 ;  /* 0x0000000300097211 */ /* 0x000fe200030f0eff */
[----:B---3--:R-:W-:Y:S01]  /*146a0*/  IMAD R0, R12, 0x2, R0 ;  /* 0x000000020c007824 */ /* 0x008fe200078e0200 */
[----:B------:R3:W-:Y:S01]  /*146b0*/  @P5 STG.E.U16 desc[UR8][R10.64], R22 ;  /* 0x000000160a005986 */ /* 0x0007e2000c101508 */
[----:B------:R-:W-:-:S02]  /*146c0*/  ISETP.LT.AND P5, PT, R17, UR5, !P0 ;  /* 0x0000000511007c0c */ /* 0x000fc4000c7a1270 */
[----:B------:R-:W-:Y:S01]  /*146d0*/  IMAD R15, R15, 0x2, R0 ;  /* 0x000000020f0f7824 */ /* 0x000fe200078e0200 */
[----:B------:R0:W-:Y:S01]  /*146e0*/  @P2 STG.E.U16 desc[UR8][R8.64], R23 ;  /* 0x0000001708002986 */ /* 0x0001e2000c101508 */
[CC--:B------:R-:W-:Y:S01]  /*146f0*/  LEA R12, P2, R0.reuse, R2.reuse, 0x1 ;  /* 0x00000002000c7211 */ /* 0x0c0fe200078408ff */
[----:B------:R-:W1:Y:S01]  /*14700*/  LDC R17, c[0x0][0x3b8] ;  /* 0x0000ee00ff117b82 */ /* 0x000e620000000800 */
[----:B------:R-:W1:Y:S01]  /*14710*/  LDCU UR5, c[0x0][0x39c] ;  /* 0x00007380ff0577ac */ /* 0x000e620008000800 */
[----:B------:R-:W1:Y:S01]  /*14720*/  LDS.128 R8, [R27+0x2000] ;  /* 0x002000001b087984 */ /* 0x000e620000000c00 */
[----:B------:R-:W-:Y:S01]  /*14730*/  LEA.HI.X.SX32 R13, R0, R3, 0x1, P2 ;  /* 0x00000003000d7211 */ /* 0x000fe200010f0eff */
[----:B0-----:R-:W-:Y:S01]  /*14740*/  IMAD R0, R18, 0x2, R15 ;  /* 0x0000000212007824 */ /* 0x001fe200078e020f */
[----:B------:R-:W-:-:S03]  /*14750*/  LEA R14, P2, R15, R2, 0x1 ;  /* 0x000000020f0e7211 */ /* 0x000fc600078408ff */
[----:B---3--:R-:W0:Y:S01]  /*14760*/  LDC R22, c[0x0][0x3b8] ;  /* 0x0000ee00ff167b82 */ /* 0x008e220000000800 */
[----:B--2---:R2:W-:Y:S01]  /*14770*/  @P4 STG.E.U16 desc[UR8][R12.64], R4 ;  /* 0x000000040c004986 */ /* 0x0045e2000c101508 */
[----:B------:R-:W-:-:S06]  /*14780*/  LEA.HI.X.SX32 R15, R15, R3, 0x1, P2 ;  /* 0x000000030f0f7211 */ /* 0x000fcc00010f0eff */
[----:B------:R-:W3:Y:S01]  /*14790*/  LDC R23, c[0x0][0x3b8] ;  /* 0x0000ee00ff177b82 */ /* 0x000ee20000000800 */
[----:B--2---:R-:W-:-:S04]  /*147a0*/  LEA R12, P4, R0, R2, 0x1 ;  /* 0x00000002000c7211 */ /* 0x004fc800078808ff */
[----:B------:R-:W-:Y:S01]  /*147b0*/  LEA.HI.X.SX32 R13, R0, R3, 0x1, P4 ;  /* 0x00000003000d7211 */ /* 0x000fe200020f0eff */
[----:B------:R-:W-:Y:S04]  /*147c0*/  @P3 STG.E.U16 desc[UR8][R14.64], R5 ;  /* 0x000000050e003986 */ /* 0x000fe8000c101508 */
[----:B------:R-:W-:Y:S04]  /*147d0*/  @P5 STG.E.U16 desc[UR8][R12.64], R6 ;  /* 0x000000060c005986 */ /* 0x000fe8000c101508 */
[----:B------:R-:W2:Y:S01]  /*147e0*/  LDS.128 R12, [R27+0x4000] ;  /* 0x004000001b0c7984 */ /* 0x000ea20000000c00 */
[----:B----4-:R-:W-:Y:S01]  /*147f0*/  ISETP.LT.AND P6, PT, R16, UR6, !P0 ;  /* 0x0000000610007c0c */ /* 0x010fe2000c7c1270 */
[----:B------:R-:W5:Y:S01]  /*14800*/  LDCU UR6, c[0x0][0x39c] ;  /* 0x00007380ff0677ac */ /* 0x000f620008000800 */
[----:B------:R-:W4:Y:S01]  /*14810*/  LDC R16, c[0x0][0x3b8] ;  /* 0x0000ee00ff107b82 */ /* 0x000f220000000800 */
[----:B------:R-:W-:Y:S01]  /*14820*/  ISETP.LT.AND P2, PT, R24, UR4, !P0 ;  /* 0x0000000418007c0c */ /* 0x000fe2000c741270 */
[----:B------:R-:W0:Y:S01]  /*14830*/  LDCU UR4, c[0x0][0x39c] ;  /* 0x00007380ff0477ac */ /* 0x000e220008000800 */
[----:B------:R-:W2:Y:S01]  /*14840*/  LDL.LU R24, [R1+0x100] ;  /* 0x0001000001187983 */ /* 0x000ea20000300800 */
[----:B----4-:R-:W-:-:S05]  /*14850*/  IMAD R0, R16, 0x2, R0 ;  /* 0x0000000210007824 */ /* 0x010fca00078e0200 */
[CC--:B------:R-:W-:Y:S01]  /*14860*/  LEA R18, P5, R0.reuse, R2.reuse, 0x1 ;  /* 0x0000000200127211 */ /* 0x0c0fe200078a08ff */
[----:B-1----:R-:W-:Y:S01]  /*14870*/  IMAD R17, R17, 0x2, R0 ;  /* 0x0000000211117824 */ /* 0x002fe200078e0200 */
[----:B------:R-:W-:Y:S01]  /*14880*/  ISETP.LT.AND P4, PT, R29, UR5, !P0 ;  /* 0x000000051d007c0c */ /* 0x000fe2000c781270 */
[----:B------:R-:W1:Y:S01]  /*14890*/  LDCU UR5, c[0x0][0x39c] ;  /* 0x00007380ff0577ac */ /* 0x000e620008000800 */
[----:B------:R-:W4:Y:S01]  /*148a0*/  LDL.LU R29, [R1+0x110] ;  /* 0x00011000011d7983 */ /* 0x000f220000300800 */
[----:B-----5:R-:W-:Y:S01]  /*148b0*/  ISETP.LT.AND P3, PT, R19, UR6, !P0 ;  /* 0x0000000613007c0c */ /* 0x020fe2000c761270 */
[----:B------:R-:W5:Y:S01]  /*148c0*/  LDCU UR6, c[0x0][0x39c] ;  /* 0x00007380ff0677ac */ /* 0x000f620008000800 */
[----:B------:R-:W-:Y:S01]  /*148d0*/  LEA.HI.X.SX32 R19, R0, R3, 0x1, P5 ;  /* 0x0000000300137211 */ /* 0x000fe200028f0eff */
[----:B0-----:R-:W-:Y:S01]  /*148e0*/  IMAD R0, R22, 0x2, R17 ;  /* 0x0000000216007824 */ /* 0x001fe200078e0211 */
[----:B------:R-:W-:-:S03]  /*148f0*/  LEA R16, P5, R17, R2, 0x1 ;  /* 0x0000000211107211 */ /* 0x000fc600078a08ff */
[----:B------:R0:W-:Y:S01]  /*14900*/  @P6 STG.E.U16 desc[UR8][R18.64], R7 ;  /* 0x0000000712006986 */ /* 0x0001e2000c101508 */
[----:B------:R-:W-:Y:S01]  /*14910*/  ISETP.LT.AND P6, PT, R25, UR4, !P0 ;  /* 0x0000000419007c0c */ /* 0x000fe2000c7c1270 */
[----:B------:R-:W-:Y:S01]  /*14920*/  IMAD R20, R20, 0x2, R0 ;  /* 0x0000000214147824 */ /* 0x000fe200078e0200 */
[----:B------:R-:W1:Y:S01]  /*14930*/  LDC R25, c[0x0][0x3b8] ;  /* 0x0000ee00ff197b82 */ /* 0x000e620000000800 */
[----:B------:R-:W-:Y:S01]  /*14940*/  LEA.HI.X.SX32 R17, R17, R3, 0x1, P5 ;  /* 0x0000000311117211 */ /* 0x000fe200028f0eff */
[----:B------:R-:W1:Y:S04]  /*14950*/  LDCU UR4, c[0x0][0x39c] ;  /* 0x00007380ff0477ac */ /* 0x000e680008000800 */
[----:B------:R3:W-:Y:S01]  /*14960*/  @P2 STG.E.U16 desc[UR8][R16.64], R8 ;  /* 0x0000000810002986 */ /* 0x0007e2000c101508 */
[----:B0-----:R-:W-:-:S04]  /*14970*/  LEA R18, P5, R0, R2, 0x1 ;  /* 0x0000000200127211 */ /* 0x001fc800078a08ff */
[----:B------:R-:W-:Y:S02]  /*14980*/  LEA.HI.X.SX32 R19, R0, R3, 0x1, P5 ;  /* 0x0000000300137211 */ /* 0x000fe400028f0eff */
[----:B---3--:R-:W-:Y:S01]  /*14990*/  LEA R16, P2, R20, R2, 0x1 ;  /* 0x0000000214107211 */ /* 0x008fe200078408ff */
[----:B------:R-:W-:-:S03]  /*149a0*/  IMAD R0, R21, 0x2, R20 ;  /* 0x0000000215007824 */ /* 0x000fc600078e0214 */
[----:B------:R-:W-:Y:S01]  /*149b0*/  LEA.HI.X.SX32 R17, R20, R3, 0x1, P2 ;  /* 0x0000000314117211 */ /* 0x000fe200010f0eff */
[----:B------:R-:W-:Y:S01]  /*149c0*/  @P4 STG.E.U16 desc[UR8][R18.64], R9 ;  /* 0x0000000912004986 */ /* 0x000fe2000c101508 */
[----:B------:R-:W-:-:S03]  /*149d0*/  IMAD R23, R23, 0x2, R0 ;  /* 0x0000000217177824 */ /* 0x000fc600078e0200 */
[----:B------:R-:W-:Y:S01]  /*149e0*/  @P3 STG.E.U16 desc[UR8][R16.64], R10 ;  /* 0x0000000a10003986 */ /* 0x000fe2000c101508 */
[-C--:B------:R-:W-:Y:S02]  /*149f0*/  LEA R20, P3, R0, R2.reuse, 0x1 ;  /* 0x0000000200147211 */ /* 0x080fe400078608ff */
[----:B------:R-:W-:Y:S01]  /*14a00*/  ISETP.LT.AND P5, PT, R28, UR7, !P0 ;  /* 0x000000071c007c0c */ /* 0x000fe2000c7a1270 */
[----:B------:R0:W3:Y:S01]  /*14a10*/  LDS.128 R16, [R27+0x6000] ;  /* 0x006000001b107984 */ /* 0x0000e20000000c00 */
[-C--:B------:R-:W-:Y:S01]  /*14a20*/  LEA.HI.X.SX32 R21, R0, R3.reuse, 0x1, P3 ;  /* 0x0000000300157211 */ /* 0x080fe200018f0eff */
[----:B-1----:R-:W-:Y:S02]  /*14a30*/  IMAD R0, R25, 0x2, R23 ;  /* 0x0000000219007824 */ /* 0x002fe400078e0217 */
[----:B------:R-:W3:Y:S01]  /*14a40*/  LDL.LU R28, [R1+0x114] ;  /* 0x00011400011c7983 */ /* 0x000ee20000300800 */
[----:B------:R-:W-:Y:S01]  /*14a50*/  ISETP.LT.AND P4, PT, R26, UR5, !P0 ;  /* 0x000000051a007c0c */ /* 0x000fe2000c781270 */
[----:B------:R-:W4:Y:S01]  /*14a60*/  LDCU UR5, c[0x0][0x39c] ;  /* 0x00007380ff0577ac */ /* 0x000f220008000800 */
[----:B------:R-:W1:Y:S01]  /*14a70*/  LDC R26, c[0x0][0x3b8] ;  /* 0x0000ee00ff1a7b82 */ /* 0x000e620000000800 */
[----:B------:R-:W3:Y:S01]  /*14a80*/  LDL.LU R25, [R1+0x10c] ;  /* 0x00010c0001197983 */ /* 0x000ee20000300800 */
[C---:B------:R-:W-:Y:S01]  /*14a90*/  LEA R22, P3, R23.reuse, R2, 0x1 ;  /* 0x0000000217167211 */ /* 0x040fe200078608ff */
[----:B------:R-:W1:Y:S05]  /*14aa0*/  LDCU UR7, c[0x0][0x39c] ;  /* 0x00007380ff0777ac */ /* 0x000e6a0008000800 */
[----:B0-----:R-:W0:Y:S01]  /*14ab0*/  LDC R27, c[0x0][0x3b8] ;  /* 0x0000ee00ff1b7b82 */ /* 0x001e220000000800 */
[----:B------:R5:W-:Y:S01]  /*14ac0*/  @P6 STG.E.U16 desc[UR8][R20.64], R11 ;  /* 0x0000000b14006986 */ /* 0x000be2000c101508 */
[----:B------:R-:W-:-:S02]  /*14ad0*/  LEA.HI.X.SX32 R23, R23, R3, 0x1, P3 ;  /* 0x0000000317177211 */ /* 0x000fc400018f0eff */
[----:B-----5:R-:W-:-:S04]  /*14ae0*/  LEA R20, P6, R0, R2, 0x1 ;  /* 0x0000000200147211 */ /* 0x020fc800078c08ff */
[----:B------:R-:W-:Y:S01]  /*14af0*/  LEA.HI.X.SX32 R21, R0, R3, 0x1, P6 ;  /* 0x0000000300157211 */ /* 0x000fe200030f0eff */
[----:B--2---:R1:W-:Y:S04]  /*14b00*/  @P5 STG.E.U16 desc[UR8][R22.64], R12 ;  /* 0x0000000c16005986 */ /* 0x0043e8000c101508 */
[----:B------:R2:W-:Y:S01]  /*14b10*/  @P4 STG.E.U16 desc[UR8][R20.64], R13 ;  /* 0x0000000d14004986 */ /* 0x0005e2000c101508 */
[----:B------:R-:W-:Y:S01]  /*14b20*/  ISETP.LT.AND P2, PT, R24, UR6, !P0 ;  /* 0x0000000618007c0c */ /* 0x000fe2000c741270 */
[----:B------:R-:W5:Y:S01]  /*14b30*/  LDCU UR6, c[0x0][0x39c] ;  /* 0x00007380ff0677ac */ /* 0x000f620008000800 */
[----:B------:R-:W0:Y:S02]  /*14b40*/  LDC R24, c[0x0][0x3b8] ;  /* 0x0000ee00ff187b82 */ /* 0x000e240000000800 */
[----:B0-----:R-:W-:-:S06]  /*14b50*/  IMAD R0, R24, 0x2, R0 ;  /* 0x0000000218007824 */ /* 0x001fcc00078e0200 */
[----:B------:R-:W0:Y:S01]  /*14b60*/  LDC R24, c[0x0][0x3b8] ;  /* 0x0000ee00ff187b82 */ /* 0x000e220000000800 */
[----:B-1----:R-:W-:Y:S01]  /*14b70*/  IMAD R23, R26, 0x2, R0 ;  /* 0x000000021a177824 */ /* 0x002fe200078e0200 */
[CC--:B--2---:R-:W-:Y:S01]  /*14b80*/  LEA R20, P6, R0.reuse, R2.reuse, 0x1 ;  /* 0x0000000200147211 */ /* 0x0c4fe200078c08ff */
[----:B------:R-:W2:Y:S03]  /*14b90*/  LDL.LU R26, [R1+0x118] ;  /* 0x00011800011a7983 */ /* 0x000ea60000300800 */
[----:B------:R-:W-:Y:S02]  /*14ba0*/  LEA.HI.X.SX32 R21, R0, R3, 0x1, P6 ;  /* 0x0000000300157211 */ /* 0x000fe400030f0eff */
[----:B------:R-:W-:Y:S01]  /*14bb0*/  LEA R22, P6, R23, R2, 0x1 ;  /* 0x0000000217167211 */ /* 0x000fe200078c08ff */
[----:B------:R-:W-:-:S03]  /*14bc0*/  IMAD R0, R27, 0x2, R23 ;  /* 0x000000021b007824 */ /* 0x000fc600078e0217 */
[----:B------:R-:W-:Y:S01]  /*14bd0*/  LEA.HI.X.SX32 R23, R23, R3, 0x1, P6 ;  /* 0x0000000317177211 */ /* 0x000fe200030f0eff */
[----:B------:R-:W-:Y:S01]  /*14be0*/  @P2 STG.E.U16 desc[UR8][R20.64], R14 ;  /* 0x0000000e14002986 */ /* 0x000fe2000c101508 */
[----:B----4-:R-:W-:Y:S01]  /*14bf0*/  ISETP.LT.AND P5, PT, R29, UR5, !P0 ;  /* 0x000000051d007c0c */ /* 0x010fe2000c7a1270 */
[----:B------:R-:W1:Y:S02]  /*14c00*/  LDCU UR5, c[0x0][0x39c] ;  /* 0x00007380ff0577ac */ /* 0x000e640008000800 */
[----:B------:R-:W4:Y:S04]  /*14c10*/  LDL.LU R29, [R1+0x124] ;  /* 0x00012400011d7983 */ /* 0x000f280000300800 */
[----:B------:R-:W4:Y:S01]  /*14c20*/  LDL.LU R27, [R1+0x120] ;  /* 0x00012000011b7983 */ /* 0x000f220000300800 */
[----:B---3--:R-:W-:Y:S01]  /*14c30*/  ISETP.LT.AND P3, PT, R25, UR4, !P0 ;  /* 0x0000000419007c0c */ /* 0x008fe2000c761270 */
[----:B------:R-:W2:Y:S01]  /*14c40*/  LDCU UR4, c[0x0][0x39c] ;  /* 0x00007380ff0477ac */ /* 0x000ea20008000800 */
[----:B------:R-:W3:Y:S11]  /*14c50*/  LDC R25, c[0x0][0x3b8] ;  /* 0x0000ee00ff197b82 */ /* 0x000ef60000000800 */
[----:B------:R0:W-:Y:S04]  /*14c60*/  @P3 STG.E.U16 desc[UR8][R22.64], R15 ;  /* 0x0000000f16003986 */ /* 0x0001e8000c101508 */
[----:B0-----:R-:W1:Y:S01]  /*14c70*/  LDL.LU R23, [R1+0x11c] ;  /* 0x00011c0001177983 */ /* 0x001e620000300800 */
[----:B-----5:R-:W-:Y:S01]  /*14c80*/  ISETP.LT.AND P4, PT, R28, UR6, !P0 ;  /* 0x000000061c007c0c */ /* 0x020fe2000c781270 */
[----:B------:R-:W0:Y:S01]  /*14c90*/  LDCU UR6, c[0x0][0x39c] ;  /* 0x00007380ff0677ac */ /* 0x000e220008000800 */
[----:B------:R-:W5:Y:S01]  /*14ca0*/  LDC R28, c[0x0][0x3b8] ;  /* 0x0000ee00ff1c7b82 */ /* 0x000f620000000800 */
[----:B------:R-:W-:-:S04]  /*14cb0*/  LEA R20, P6, R0, R2, 0x1 ;  /* 0x0000000200147211 */ /* 0x000fc800078c08ff */
[----:B------:R-:W-:Y:S01]  /*14cc0*/  LEA.HI.X.SX32 R21, R0, R3, 0x1, P6 ;  /* 0x0000000300157211 */ /* 0x000fe200030f0eff */
[----:B------:R-:W-:Y:S02]  /*14cd0*/  IMAD R0, R24, 0x2, R0 ;  /* 0x0000000218007824 */ /* 0x000fe400078e0200 */
[----:B------:R-:W0:Y:S02]  /*14ce0*/  LDC R24, c[0x0][0x3b8] ;  /* 0x0000ee00ff187b82 */ /* 0x000e240000000800 */
[----:B------:R3:W-:Y:S02]  /*14cf0*/  @P5 STG.E.U16 desc[UR8][R20.64], R16 ;  /* 0x0000001014005986 */ /* 0x0007e4000c101508 */
[----:B---3--:R-:W-:-:S04]  /*14d00*/  LEA R20, P6, R0, R2, 0x1 ;  /* 0x0000000200147211 */ /* 0x008fc800078c08ff */
[----:B------:R-:W-:-:S05]  /*14d10*/  LEA.HI.X.SX32 R21, R0, R3, 0x1, P6 ;  /* 0x0000000300157211 */ /* 0x000fca00030f0eff */
[----:B------:R-:W-:Y:S01]  /*14d20*/  @P4 STG.E.U16 desc[UR8][R20.64], R17 ;  /* 0x0000001114004986 */ /* 0x000fe2000c101508 */
[----:B--2---:R-:W-:Y:S01]  /*14d30*/  ISETP.LT.AND P2, PT, R26, UR4, !P0 ;  /* 0x000000041a007c0c */ /* 0x004fe2000c741270 */
[----:B------:R-:W4:Y:S01]  /*14d40*/  LDCU UR4, c[0x0][0x39c] ;  /* 0x00007380ff0477ac */ /* 0x000f220008000800 */
[----:B------:R-:W2:Y:S01]  /*14d50*/  LDC R26, c[0x0][0x3b8] ;  /* 0x0000ee00ff1a7b82 */ /* 0x000ea20000000800 */
[----:B----4-:R-:W-:Y:S01]  /*14d60*/  ISETP.LT.AND P4, PT, R29, UR4, !P0 ;  /* 0x000000041d007c0c */ /* 0x010fe2000c781270 */
[----:B------:R-:W3:Y:S01]  /*14d70*/  LDCU UR4, c[0x0][0x39c] ;  /* 0x00007380ff0477ac */ /* 0x000ee20008000800 */
[----:B-1----:R-:W-:Y:S01]  /*14d80*/  ISETP.LT.AND P3, PT, R23, UR5, !P0 ;  /* 0x0000000517007c0c */ /* 0x002fe2000c761270 */
[----:B------:R-:W-:Y:S01]  /*14d90*/  IMAD R23, R25, 0x2, R0 ;  /* 0x0000000219177824 */ /* 0x000fe200078e0200 */
[----:B------:R-:W1:Y:S01]  /*14da0*/  LDCU UR5, c[0x0][0x39c] ;  /* 0x00007380ff0577ac */ /* 0x000e620008000800 */
[----:B------:R-:W4:Y:S03]  /*14db0*/  LDL.LU R25, [R1+0x12c] ;  /* 0x00012c0001197983 */ /* 0x000f260000300800 */
[----:B------:R-:W-:Y:S01]  /*14dc0*/  LEA R22, P6, R23, R2, 0x1 ;  /* 0x0000000217167211 */ /* 0x000fe200078c08ff */
[----:B-----5:R-:W-:-:S02]  /*14dd0*/  IMAD R0, R28, 0x2, R23 ;  /* 0x000000021c007824 */ /* 0x020fc400078e0217 */
[----:B------:R-:W3:Y:S01]  /*14de0*/  LDL.LU R28, [R1+0x130] ;  /* 0x00013000011c7983 */ /* 0x000ee20000300800 */
[----:B------:R-:W-:-:S03]  /*14df0*/  LEA.HI.X.SX32 R23, R23, R3, 0x1, P6 ;  /* 0x0000000317177211 */ /* 0x000fc600030f0eff */
[----:B------:R-:W5:Y:S04]  /*14e00*/  LDL.LU R29, [R1+0x138] ;  /* 0x00013800011d7983 */ /* 0x000f680000300800 */
[----:B------:R0:W-:Y:S04]  /*14e10*/  @P2 STG.E.U16 desc[UR8][R22.64], R18 ;  /* 0x0000001216002986 */ /* 0x0001e8000c101508 */
[----:B0-----:R-:W1:Y:S01]  /*14e20*/  LDL.LU R22, [R1+0x128] ;  /* 0x0001280001167983 */ /* 0x001e620000300800 */
[----:B------:R-:W-:Y:S01]  /*14e30*/  LEA R20, P6, R0, R2, 0x1 ;  /* 0x0000000200147211 */ /* 0x000fe200078c08ff */
[----:B--2---:R-:W-:Y:S01]  /*14e40*/  IMAD R23, R26, 0x2, R0 ;  /* 0x000000021a177824 */ /* 0x004fe200078e0200 */
[----:B------:R-:W-:Y:S01]  /*14e50*/  ISETP.LT.AND P5, PT, R27, UR6, !P0 ;  /* 0x000000061b007c0c */ /* 0x000fe2000c7a1270 */
[----:B------:R-:W4:Y:S01]  /*14e60*/  LDCU UR6, c[0x0][0x39c] ;  /* 0x00007380ff0677ac */ /* 0x000f220008000800 */
[----:B------:R-:W-:Y:S01]  /*14e70*/  LEA.HI.X.SX32 R21, R0, R3, 0x1, P6 ;  /* 0x0000000300157211 */ /* 0x000fe200030f0eff */
[----:B------:R-:W0:Y:S01]  /*14e80*/  LDC R27, c[0x0][0x3b8] ;  /* 0x0000ee00ff1b7b82 */ /* 0x000e220000000800 */
[----:B------:R-:W-:Y:S01]  /*14e90*/  IMAD R0, R24, 0x2, R23 ;  /* 0x0000000218007824 */ /* 0x000fe200078e0217 */
[----:B------:R-:W-:-:S02]  /*14ea0*/  PRMT R11, R4, 0x7632, R11 ;  /* 0x00007632040b7816 */ /* 0x000fc4000000000b */
[----:B------:R-:W-:Y:S01]  /*14eb0*/  @P3 STG.E.U16 desc[UR8][R20.64], R19 ;  /* 0x0000001314003986 */ /* 0x000fe2000c101508 */
[----:B------:R-:W-:Y:S02]  /*14ec0*/  PRMT R10, R5, 0x7632, R10 ;  /* 0x00007632050a7816 */ /* 0x000fe4000000000a */
[----:B------:R-:W-:Y:S01]  /*14ed0*/  PRMT R6, R6, 0x7632, R6 ;  /* 0x0000763206067816 */ /* 0x000fe20000000006 */
[----:B------:R-:W2:Y:S08]  /*14ee0*/  LDC R26, c[0x0][0x3b8] ;  /* 0x0000ee00ff1a7b82 */ /* 0x000eb00000000800 */
[----:B------:R-:W0:Y:S01]  /*14ef0*/  LDC R24, c[0x0][0x3b8] ;  /* 0x0000ee00ff187b82 */ /* 0x000e220000000800 */
[----:B----4-:R-:W-:Y:S01]  /*14f00*/  ISETP.LT.AND P3, PT, R25, UR6, !P0 ;  /* 0x0000000619007c0c */ /* 0x010fe2000c761270 */
[----:B------:R-:W5:Y:S06]  /*14f10*/  LDCU UR6, c[0x0][0x39c] ;  /* 0x00007380ff0677ac */ /* 0x000f6c0008000800 */
[----:B------:R-:W4:Y:S01]  /*14f20*/  LDC R25, c[0x0][0x3b8] ;  /* 0x0000ee00ff197b82 */ /* 0x000f220000000800 */
[----:B-1----:R-:W-:Y:S01]  /*14f30*/  ISETP.LT.AND P2, PT, R22, UR5, !P0 ;  /* 0x0000000516007c0c */ /* 0x002fe2000c741270 */
[----:B------:R-:W1:Y:S01]  /*14f40*/  LDCU UR5, c[0x0][0x39c] ;  /* 0x00007380ff0577ac */ /* 0x000e620008000800 */
[----:B------:R-:W-:-:S04]  /*14f50*/  LEA R22, P6, R23, R2, 0x1 ;  /* 0x0000000217167211 */ /* 0x000fc800078c08ff */
[----:B------:R-:W-:-:S05]  /*14f60*/  LEA.HI.X.SX32 R23, R23, R3, 0x1, P6 ;  /* 0x0000000317177211 */ /* 0x000fca00030f0eff */
[----:B------:R0:W-:Y:S04]  /*14f70*/  @P5 STG.E.U16 desc[UR8][R22.64], R11 ;  /* 0x0000000b16005986 */ /* 0x0001e8000c101508 */
[----:B0-----:R-:W1:Y:S01]  /*14f80*/  LDL.LU R23, [R1+0x134] ;  /* 0x0001340001177983 */ /* 0x001e620000300800 */
[----:B------:R-:W-:-:S03]  /*14f90*/  IMAD R22, R27, 0x2, R0 ;  /* 0x000000021b167824 */ /* 0x000fc600078e0200 */
[----:B------:R-:W4:Y:S01]  /*14fa0*/  LDL.LU R27, [R1+0x13c] ;  /* 0x00013c00011b7983 */ /* 0x000f220000300800 */
[----:B------:R-:W-:-:S04]  /*14fb0*/  LEA R20, P6, R0, R2, 0x1 ;  /* 0x0000000200147211 */ /* 0x000fc800078c08ff */
[----:B------:R-:W-:Y:S02]  /*14fc0*/  LEA.HI.X.SX32 R21, R0, R3, 0x1, P6 ;  /* 0x0000000300157211 */ /* 0x000fe400030f0eff */
[----:B------:R-:W-:-:S04]  /*14fd0*/  LEA R4, P6, R22, R2, 0x1 ;  /* 0x0000000216047211 */ /* 0x000fc800078c08ff */
[----:B------:R-:W-:Y:S01]  /*14fe0*/  LEA.HI.X.SX32 R5, R22, R3, 0x1, P6 ;  /* 0x0000000316057211 */ /* 0x000fe200030f0eff */
[----:B------:R0:W-:Y:S01]  /*14ff0*/  @P4 STG.E.U16 desc[UR8][R20.64], R10 ;  /* 0x0000000a14004986 */ /* 0x0001e2000c101508 */
[----:B---3--:R-:W-:Y:S01]  /*15000*/  ISETP.LT.AND P5, PT, R28, UR4, !P0 ;  /* 0x000000041c007c0c */ /* 0x008fe2000c7a1270 */
[----:B------:R-:W3:Y:S02]  /*15010*/  LDCU UR4, c[0x0][0x39c] ;  /* 0x00007380ff0477ac */ /* 0x000ee40008000800 */
[----:B------:R3:W-:Y:S01]  /*15020*/  @P2 STG.E.U16 desc[UR8][R4.64], R6 ;  /* 0x0000000604002986 */ /* 0x0007e2000c101508 */
[----:B-----5:R-:W-:Y:S01]  /*15030*/  ISETP.LT.AND P2, PT, R29, UR6, !P0 ;  /* 0x000000061d007c0c */ /* 0x020fe2000c741270 */
[----:B--2---:R-:W-:Y:S01]  /*15040*/  IMAD R0, R26, 0x2, R22 ;  /* 0x000000021a007824 */ /* 0x004fe200078e0216 */
[----:B------:R-:W-:Y:S01]  /*15050*/  PRMT R9, R8, 0x7632, R9 ;  /* 0x0000763208097816 */ /* 0x000fe20000000009 */
[----:B------:R-:W2:Y:S01]  /*15060*/  LDL.LU R28, [R1+0x140] ;  /* 0x00014000011c7983 */ /* 0x000ea20000300800 */
[----:B------:R-:W5:Y:S01]  /*15070*/  LDC R22, c[0x0][0x3b8] ;  /* 0x0000ee00ff167b82 */ /* 0x000f620000000800 */
[----:B------:R-:W1:Y:S02]  /*15080*/  LDCU UR6, c[0x0][0x39c] ;  /* 0x00007380ff0677ac */ /* 0x000e640008000800 */
[----:B------:R-:W2:Y:S01]  /*15090*/  LDL.LU R29, [R1+0x144] ;  /* 0x00014400011d7983 */ /* 0x000ea20000300800 */
[----:B0-----:R-:W-:-:S02]  /*150a0*/  LEA R20, P6, R0, R2, 0x1 ;  /* 0x0000000200147211 */ /* 0x001fc400078c08ff */
[----:B------:R-:W-:Y:S01]  /*150b0*/  PRMT R10, R7, 0x7632, R10 ;  /* 0x00007632070a7816 */ /* 0x000fe2000000000a */
[----:B------:R-:W2:Y:S01]  /*150c0*/  LDL.LU R26, [R1+0x14c] ;  /* 0x00014c00011a7983 */ /* 0x000ea20000300800 */
[----:B------:R-:W-:Y:S01]  /*150d0*/  LEA.HI.X.SX32 R21, R0, R3, 0x1, P6 ;  /* 0x0000000300157211 */ /* 0x000fe200030f0eff */
[----:B----4-:R-:W-:Y:S01]  /*150e0*/  IMAD R0, R25, 0x2, R0 ;  /* 0x0000000219007824 */ /* 0x010fe200078e0200 */
[----:B------:R-:W0:Y:S01]  /*150f0*/  LDC R8, c[0x0][0x3b8] ;  /* 0x0000ee00ff087b82 */ /* 0x000e220000000800 */
[----:B------:R-:W4:Y:S04]  /*15100*/  LDL.LU R25, [R1+0x148] ;  /* 0x0001480001197983 */ /* 0x000f280000300800 */
[----:B------:R3:W-:Y:S02]  /*15110*/  @P3 STG.E.U16 desc[UR8][R20.64], R10 ;  /* 0x0000000a14003986 */ /* 0x0007e4000c101508 */
[----:B---3--:R-:W-:Y:S01]  /*15120*/  LEA R4, P6, R0, R2, 0x1 ;  /* 0x0000000200047211 */ /* 0x008fe200078c08ff */
[----:B------:R-:W-:-:S03]  /*15130*/  IMAD R7, R24, 0x2, R0 ;  /* 0x0000000218077824 */ /* 0x000fc600078e0200 */
[----:B------:R-:W-:Y:S02]  /*15140*/  LEA.HI.X.SX32 R5, R0, R3, 0x1, P6 ;  /* 0x0000000300057211 */ /* 0x000fe400030f0eff */
[----:B------:R-:W-:Y:S01]  /*15150*/  LEA R6, P6, R7, R2, 0x1 ;  /* 0x0000000207067211 */ /* 0x000fe200078c08ff */
[----:B------:R-:W3:Y:S02]  /*15160*/  LDC R0, c[0x0][0x3b8] ;  /* 0x0000ee00ff007b82 */ /* 0x000ee40000000800 */
[----:B------:R5:W-:Y:S06]  /*15170*/  @P5 STG.E.U16 desc[UR8][R4.64], R9 ;  /* 0x0000000904005986 */ /* 0x000bec000c101508 */
[----:B------:R-:W0:Y:S01]  /*15180*/  LDC R20, c[0x0][0x3b8] ;  /* 0x0000ee00ff147b82 */ /* 0x000e220000000800 */
[----:B-----5:R-:W-:-:S07]  /*15190*/  PRMT R5, R9, 0x7632, R5 ;  /* 0x0000763209057816 */ /* 0x020fce0000000005 */
[----:B------:R-:W5:Y:S01]  /*151a0*/  LDC R9, c[0x0][0x3b8] ;  /* 0x0000ee00ff097b82 */ /* 0x000f620000000800 */
[----:B-1----:R-:W-:Y:S01]  /*151b0*/  ISETP.LT.AND P4, PT, R23, UR5, !P0 ;  /* 0x0000000517007c0c */ /* 0x002fe2000c781270 */
[----:B------:R-:W2:Y:S06]  /*151c0*/  LDCU UR5, c[0x0][0x39c] ;  /* 0x00007380ff0577ac */ /* 0x000eac0008000800 */
[----:B------:R-:W1:Y:S01]  /*151d0*/  LDC R23, c[0x0][0x3b8] ;  /* 0x0000ee00ff177b82 */ /* 0x000e620000000800 */
[----:B------:R-:W-:Y:S01]  /*151e0*/  ISETP.LT.AND P3, PT, R27, UR4, !P0 ;  /* 0x000000041b007c0c */ /* 0x000fe2000c761270 */
[----:B------:R-:W0:Y:S01]  /*151f0*/  LDCU UR4, c[0x0][0x39c] ;  /* 0x00007380ff0477ac */ /* 0x000e220008000800 */
[----:B------:R-:W5:Y:S01]  /*15200*/  LDL.LU R27, [R1+0x150] ;  /* 0x00015000011b7983 */ /* 0x000f620000300800 */
[----:B-1----:R-:W-:Y:S01]  /*15210*/  IMAD R23, R23, 0x2, R7 ;  /* 0x0000000217177824 */ /* 0x002fe200078e0207 */
[----:B------:R-:W-:-:S04]  /*15220*/  LEA.HI.X.SX32 R7, R7, R3, 0x1, P6 ;  /* 0x0000000307077211 */ /* 0x000fc800030f0eff */
[----:B------:R-:W-:Y:S01]  /*15230*/  LEA R4, P5, R23, R2, 0x1 ;  /* 0x0000000217047211 */ /* 0x000fe200078a08ff */
[----:B------:R1:W-:Y:S01]  /*15240*/  @P4 STG.E.U16 desc[UR8][R6.64], R5 ;  /* 0x0000000506004986 */ /* 0x0003e2000c101508 */
[----:B--2---:R-:W-:Y:S01]  /*15250*/  ISETP.LT.AND P6, PT, R28, UR5, !P0 ;  /* 0x000000051c007c0c */ /* 0x004fe2000c7c1270 */
[----:B------:R-:W-:Y:S01]  /*15260*/  IMAD R21, R22, 0x2, R23 ;  /* 0x0000000216157824 */ /* 0x000fe200078e0217 */
[----:B------:R-:W-:Y:S01]  /*15270*/  PRMT R11, R11, 0x7632, R11 ;  /* 0x000076320b0b7816 */ /* 0x000fe2000000000b */
[----:B------:R-:W2:Y:S01]  /*15280*/  LDL.LU R28, [R1+0x108] ;  /* 0x00010800011c7983 */ /* 0x000ea20000300800 */
[----:B------:R-:W2:Y:S01]  /*15290*/  LDCU UR5, c[0x0][0x39c] ;  /* 0x00007380ff0577ac */ /* 0x000ea20008000800 */
[----:B-1----:R-:W-:Y:S02]  /*152a0*/  LEA.HI.X.SX32 R5, R23, R3, 0x1, P5 ;  /* 0x0000000317057211 */ /* 0x002fe400028f0eff */
[----:B0-----:R-:W-:Y:S01]  /*152b0*/  ISETP.LT.AND P5, PT, R29, UR4, !P0 ;  /* 0x000000041d007c0c */ /* 0x001fe2000c7a1270 */
[----:B------:R-:W0:Y:S01]  /*152c0*/  LDCU UR4, c[0x0][0x39c] ;  /* 0x00007380ff0477ac */ /* 0x000e220008000800 */
[----:B------:R-:W2:Y:S01]  /*152d0*/  LDL.LU R29, [R1+0x104] ;  /* 0x00010400011d7983 */ /* 0x000ea20000300800 */
[----:B------:R-:W-:-:S02]  /*152e0*/  PRMT R7, R10, 0x7632, R7 ;  /* 0x000076320a077816 */ /* 0x000fc40000000007 */
[----:B------:R-:W-:-:S03]  /*152f0*/  LEA R6, P4, R21, R2, 0x1 ;  /* 0x0000000215067211 */ /* 0x000fc600078808ff */
[----:B------:R1:W-:Y:S02]  /*15300*/  @P2 STG.E.U16 desc[UR8][R4.64], R7 ;  /* 0x0000000704002986 */ /* 0x0003e4000c101508 */
[----:B-1----:R-:W-:Y:S01]  /*15310*/  LEA.HI.X.SX32 R7, R21, R3, 0x1, P4 ;  /* 0x0000000315077211 */ /* 0x002fe200020f0eff */
[----:B---3--:R-:W-:Y:S02]  /*15320*/  IMAD R21, R0, 0x2, R21 ;  /* 0x0000000200157824 */ /* 0x008fe400078e0215 */
[----:B------:R-:W1:Y:S02]  /*15330*/  LDC R0, c[0x0][0x3b8] ;  /* 0x0000ee00ff007b82 */ /* 0x000e640000000800 */
[----:B------:R-:W-:Y:S01]  /*15340*/  IMAD R22, R8, 0x2, R21 ;  /* 0x0000000208167824 */ /* 0x000fe200078e0215 */
[----:B------:R3:W-:Y:S01]  /*15350*/  @P3 STG.E.U16 desc[UR8][R6.64], R11 ;  /* 0x0000000b06003986 */ /* 0x0007e2000c101508 */
[----:B------:R-:W-:-:S04]  /*15360*/  LEA R10, P3, R21, R2, 0x1 ;  /* 0x00000002150a7211 */ /* 0x000fc800078608ff */
[----:B------:R-:W0:Y:S01]  /*15370*/  LDC R8, c[0x0][0x3b8] ;  /* 0x0000ee00ff087b82 */ /* 0x000e220000000800 */
[----:B------:R-:W-:Y:S02]  /*15380*/  PRMT R5, R12, 0x7632, R5 ;  /* 0x000076320c057816 */ /* 0x000fe40000000005 */
[----:B----4-:R-:W-:Y:S01]  /*15390*/  ISETP.LT.AND P2, PT, R25, UR6, !P0 ;  /* 0x0000000619007c0c */ /* 0x010fe2000c741270 */
[----:B------:R-:W4:Y:S04]  /*153a0*/  LDCU UR6, c[0x0][0x39c] ;  /* 0x00007380ff0677ac */ /* 0x000f280008000800 */
[----:B------:R-:W4:Y:S01]  /*153b0*/  LDC R12, c[0x0][0x3b8] ;  /* 0x0000ee00ff0c7b82 */ /* 0x000f220000000800 */
[----:B---3--:R-:W-:Y:S01]  /*153c0*/  LEA.HI.X.SX32 R11, R21, R3, 0x1, P3 ;  /* 0x00000003150b7211 */ /* 0x008fe200018f0eff */
[----:B-----5:R-:W-:Y:S01]  /*153d0*/  IMAD R7, R9, 0x2, R22 ;  /* 0x0000000209077824 */ /* 0x020fe200078e0216 */
[----:B------:R-:W-:-:S03]  /*153e0*/  LEA R4, P3, R22, R2, 0x1 ;  /* 0x0000000216047211 */ /* 0x000fc600078608ff */
[----:B------:R3:W-:Y:S01]  /*153f0*/  @P6 STG.E.U16 desc[UR8][R10.64], R5 ;  /* 0x000000050a006986 */ /* 0x0007e2000c101508 */
[-C--:B------:R-:W-:Y:S01]  /*15400*/  LEA R6, P6, R7, R2.reuse, 0x1 ;  /* 0x0000000207067211 */ /* 0x080fe200078c08ff */
[----:B------:R-:W5:Y:S01]  /*15410*/  LDC R9, c[0x0][0x3b8] ;  /* 0x0000ee00ff097b82 */ /* 0x000f620000000800 */
[----:B------:R-:W-:Y:S02]  /*15420*/  PRMT R15, R14, 0x7632, R15 ;  /* 0x000076320e0f7816 */ /* 0x000fe4000000000f */
[----:B------:R-:W-:Y:S02]  /*15430*/  ISETP.LT.AND P4, PT, R26, UR7, !P0 ;  /* 0x000000071a007c0c */ /* 0x000fe4000c781270 */
[----:B---3--:R-:W-:Y:S01]  /*15440*/  PRMT R11, R13, 0x7632, R11 ;  /* 0x000076320d0b7816 */ /* 0x008fe2000000000b */
[----:B------:R-:W-:Y:S01]  /*15450*/  IMAD R13, R20, 0x2, R7 ;  /* 0x00000002140d7824 */ /* 0x000fe200078e0207 */
[-C--:B------:R-:W-:Y:S02]  /*15460*/  LEA.HI.X.SX32 R5, R22, R3.reuse, 0x1, P3 ;  /* 0x0000000316057211 */ /* 0x080fe400018f0eff */
[----:B------:R-:W-:Y:S01]  /*15470*/  LEA.HI.X.SX32 R7, R7, R3, 0x1, P6 ;  /* 0x0000000307077211 */ /* 0x000fe200030f0eff */
[----:B-1----:R-:W-:Y:S01]  /*15480*/  IMAD R21, R0, 0x2, R13 ;  /* 0x0000000200157824 */ /* 0x002fe200078e020d */
[-C--:B------:R-:W-:Y:S01]  /*15490*/  LEA R10, P6, R13, R2.reuse, 0x1 ;  /* 0x000000020d0a7211 */ /* 0x080fe200078c08ff */
[----:B------:R0:W-:Y:S04]  /*154a0*/  @P5 STG.E.U16 desc[UR8][R4.64], R11 ;  /* 0x0000000b04005986 */ /* 0x0001e8000c101508 */
[----:B------:R1:W-:Y:S01]  /*154b0*/  @P2 STG.E.U16 desc[UR8][R6.64], R15 ;  /* 0x0000000f06002986 */ /* 0x0003e2000c101508 */
[----:B------:R-:W-:-:S02]  /*154c0*/  LEA R14, P2, R21, R2, 0x1 ;  /* 0x00000002150e7211 */ /* 0x000fc400078408ff */
[----:B------:R-:W-:Y:S01]  /*154d0*/  PRMT R0, R15, 0x7632, R0 ;  /* 0x000076320f007816 */ /* 0x000fe20000000000 */
[----:B0-----:R-:W-:Y:S01]  /*154e0*/  IMAD R5, R8, 0x2, R21 ;  /* 0x0000000208057824 */ /* 0x001fe200078e0215 */
[-C--:B------:R-:W-:Y:S02]  /*154f0*/  LEA.HI.X.SX32 R11, R13, R3.reuse, 0x1, P6 ;  /* 0x000000030d0b7211 */ /* 0x080fe400030f0eff */
[----:B-1----:R-:W-:Y:S01]  /*15500*/  PRMT R7, R16, 0x7632, R7 ;  /* 0x0000763210077816 */ /* 0x002fe20000000007 */
[----:B----4-:R-:W-:Y:S01]  /*15510*/  IMAD R12, R12, 0x2, R5 ;  /* 0x000000020c0c7824 */ /* 0x010fe200078e0205 */
[----:B------:R-:W-:Y:S01]  /*15520*/  LEA.HI.X.SX32 R15, R21, R3, 0x1, P2 ;  /* 0x00000003150f7211 */ /* 0x000fe200010f0eff */
[----:B------:R-:W-:Y:S01]  /*15530*/  @P4 STG.E.U16 desc[UR8][R10.64], R0 ;  /* 0x000000000a004986 */ /* 0x000fe2000c101508 */
[----:B------:R-:W-:Y:S01]  /*15540*/  LEA R4, P2, R5, R2, 0x1 ;  /* 0x0000000205047211 */ /* 0x000fe200078408ff */
[----:B-----5:R-:W-:Y:S01]  /*15550*/  IMAD R9, R9, 0x2, R12 ;  /* 0x0000000209097824 */ /* 0x020fe200078e020c */
[----:B------:R-:W-:-:S02]  /*15560*/  PRMT R17, R17, 0x7632, R17 ;  /* 0x0000763211117816 */ /* 0x000fc40000000011 */
[----:B------:R-:W-:Y:S02]  /*15570*/  LEA.HI.X.SX32 R5, R5, R3, 0x1, P2 ;  /* 0x0000000305057211 */ /* 0x000fe400010f0eff */
[----:B------:R-:W-:Y:S02]  /*15580*/  PRMT R18, R18, 0x7632, R18 ;  /* 0x0000763212127816 */ /* 0x000fe40000000012 */
[----:B------:R-:W-:-:S13]  /*15590*/  ISETP.LT.AND P3, PT, R27, UR4, !P0 ;  /* 0x000000041b007c0c */ /* 0x000fda000c761270 */
[----:B------:R0:W-:Y:S01]  /*155a0*/  @P3 STG.E.U16 desc[UR8][R14.64], R7 ;  /* 0x000000070e003986 */ /* 0x0001e2000c101508 */
[-C--:B------:R-:W-:Y:S02]  /*155b0*/  LEA R6, P3, R12, R2.reuse, 0x1 ;  /* 0x000000020c067211 */ /* 0x080fe400078608ff */
[----:B------:R-:W-:Y:S02]  /*155c0*/  LEA R2, P2, R9, R2, 0x1 ;  /* 0x0000000209027211 */ /* 0x000fe400078408ff */
[----:B--2---:R-:W-:Y:S02]  /*155d0*/  ISETP.LT.AND P5, PT, R28, UR5, !P0 ;  /* 0x000000051c007c0c */ /* 0x004fe4000c7a1270 */
[----:B0-----:R-:W-:Y:S02]  /*155e0*/  LEA.HI.X.SX32 R7, R12, R3, 0x1, P3 ;  /* 0x000000030c077211 */ /* 0x001fe400018f0eff */
[----:B------:R-:W-:-:S09]  /*155f0*/  ISETP.LT.AND P0, PT, R29, UR6, !P0 ;  /* 0x000000061d007c0c */ /* 0x000fd2000c701270 */
[----:B------:R0:W-:Y:S01]  /*15600*/  @P5 STG.E.U16 desc[UR8][R4.64], R17 ;  /* 0x0000001104005986 */ /* 0x0001e2000c101508 */
[----:B------:R-:W-:-:S03]  /*15610*/  LEA.HI.X.SX32 R3, R9, R3, 0x1, P2 ;  /* 0x0000000309037211 */ /* 0x000fc600010f0eff */
[----:B------:R0:W-:Y:S01]  /*15620*/  @P0 STG.E.U16 desc[UR8][R6.64], R18 ;  /* 0x0000001206000986 */ /* 0x0001e2000c101508 */
[----:B------:R-:W-:Y:S05]  /*15630*/  @!P1 EXIT ;  /* 0x000000000000994d */ /* 0x000fea0003800000 */
[----:B------:R-:W-:-:S05]  /*15640*/  PRMT R19, R19, 0x7632, R19 ;  /* 0x0000763213137816 */ /* 0x000fca0000000013 */
[----:B------:R-:W-:Y:S01]  /*15650*/  STG.E.U16 desc[UR8][R2.64], R19 ;  /* 0x0000001302007986 */ /* 0x000fe2000c101508 */
[----:B------:R-:W-:Y:S05]  /*15660*/  EXIT ;  /* 0x000000000000794d */ /* 0x000fea0003800000 */
.L_x_3:
[----:B------:R-:W-:-:S00]  /*15670*/  BRA `(.L_x_3) ;  /* 0xfffffffc00fc7947 */ /* 0x000fc0000383ffff */
[----:B------:R-:W-:-:S00]  /*15680*/  NOP ;  /* 0x0000000000007918 */ /* 0x000fc00000000000 */
[----:B------:R-:W-:-:S00]  /*15690*/  NOP ;  /* 0x0000000000007918 */ /* 0x000fc00000000000 */
[----:B------:R-:W-:-:S00]  /*156a0*/  NOP ;  /* 0x0000000000007918 */ /* 0x000fc00000000000 */
[----:B------:R-:W-:-:S00]  /*156b0*/  NOP ;  /* 0x0000000000007918 */ /* 0x000fc00000000000 */
[----:B------:R-:W-:-:S00]  /*156c0*/  NOP ;  /* 0x0000000000007918 */ /* 0x000fc00000000000 */
[----:B------:R-:W-:-:S00]  /*156d0*/  NOP ;  /* 0x0000000000007918 */ /* 0x000fc00000000000 */
[----:B------:R-:W-:-:S00]  /*156e0*/  NOP ;  /* 0x0000000000007918 */ /* 0x000fc00000000000 */
[----:B------:R-:W-:-:S00]  /*156f0*/  NOP ;  /* 0x0000000000007918 */ /* 0x000fc00000000000 */
.L_x_4:


//--------------------- .nv.shared.matmul_kernel  --------------------------
	.section	.nv.shared.matmul_kernel,"aw",@nobits
	.sectionflags	@""
	.align	16
	.zero		1024


//--------------------- .nv.shared.reserved.0     --------------------------
	.section	.nv.shared.reserved.0,"aw",@nobits
	.weak		__nv_reservedSMEM_offset_0_alias
	.size		__nv_reservedSMEM_offset_0_alias, 0, 64
	.other		__nv_reservedSMEM_offset_0_alias,@"STO_CUDA_RESERVED_SHARED STV_DEFAULT"
__nv_reservedSMEM_offset_0_alias:
	.zero		0
	.zero		64


//--------------------- .nv.constant0.matmul_kernel --------------------------
	.section	.nv.constant0.matmul_kernel,"a",@progbits
	.sectionflags	@""
	.align	4
.nv.constant0.matmul_kernel:
	.zero		976


//--------------------- SYMBOLS --------------------------

	.type		.nv.reservedSmem.offset0,@object
	.size		.nv.reservedSmem.offset0,0x4
	.type		.nv.reservedSmem.cap,@object
	.size		.nv.reservedSmem.cap,0x4
